	.target	sm_80

	.elftype	@"ET_EXEC"


//--------------------- .note.nv.tkinfo           --------------------------
	.section	.note.nv.tkinfo,"",@"SHT_NOTE"
	.sectionflags	@"SHF_NOTE_NV_TKINFO"
	.tkinfo
        /*0018*/ 	.word	0x00000002
        /*0030*/ 	.string	""
        /*0030*/ 	.string	"ptxas"
        /*0030*/ 	.string	"Cuda compilation tools, release 13.0, V13.0.88"
        /*0030*/ 	.string	"Build cuda_13.0.r13.0/compiler.36424714_0"
        /*0030*/ 	.string	"-v  -suppress-debug-info  -lineinfo  -arch sm_80 "



//--------------------- .note.nv.cuinfo           --------------------------
	.section	.note.nv.cuinfo,"",@"SHT_NOTE"
	.sectionflags	@"SHF_NOTE_NV_CUINFO"
        /*0018*/ 	.short	0x0002
        /*001a*/ 	.short	0x0050
        /*001c*/ 	.short	0x0082
	.zero		2


//--------------------- .nv.info                  --------------------------
	.section	.nv.info,"",@"SHT_CUDA_INFO"
	.align	4


	//----- nvinfo : EIATTR_REGCOUNT
	.align		4
        /*0000*/ 	.byte	0x04, 0x2f
        /*0002*/ 	.short	(.L_2 - .L_1)
	.align		4
.L_1:
        /*0004*/ 	.word	index@(attn_fwd)
        /*0008*/ 	.word	0x000000ff


	//----- nvinfo : EIATTR_FRAME_SIZE
	.align		4
.L_2:
        /*000c*/ 	.byte	0x04, 0x11
        /*000e*/ 	.short	(.L_4 - .L_3)
	.align		4
.L_3:
        /*0010*/ 	.word	index@(attn_fwd)
        /*0014*/ 	.word	0x00000980


	//----- nvinfo : EIATTR_MIN_STACK_SIZE
	.align		4
.L_4:
        /*0018*/ 	.byte	0x04, 0x12
        /*001a*/ 	.short	(.L_6 - .L_5)
	.align		4
.L_5:
        /*001c*/ 	.word	index@(attn_fwd)
        /*0020*/ 	.word	0x00000980
.L_6:


//--------------------- .nv.info.attn_fwd         --------------------------
	.section	.nv.info.attn_fwd,"",@"SHT_CUDA_INFO"
	.sectionflags	@""
	.align	4


	//----- nvinfo : EIATTR_CUDA_API_VERSION
	.align		4
        /*0000*/ 	.byte	0x04, 0x37
        /*0002*/ 	.short	(.L_8 - .L_7)
.L_7:
        /*0004*/ 	.word	0x00000082


	//----- nvinfo : EIATTR_SW2861232_WAR
	.align		4
.L_8:
        /*0008*/ 	.byte	0x01, 0x35
	.zero		2


	//----- nvinfo : EIATTR_PARAM_CBANK
	.align		4
        /*000c*/ 	.byte	0x04, 0x0a
        /*000e*/ 	.short	(.L_10 - .L_9)
	.align		4
.L_9:
        /*0010*/ 	.word	index@(.nv.constant0.attn_fwd)
        /*0014*/ 	.short	0x0160
        /*0016*/ 	.short	0x0088


	//----- nvinfo : EIATTR_CBANK_PARAM_SIZE
	.align		4
.L_10:
        /*0018*/ 	.byte	0x03, 0x19
        /*001a*/ 	.short	0x0088


	//----- nvinfo : EIATTR_KPARAM_INFO
	.align		4
        /*001c*/ 	.byte	0x04, 0x17
        /*001e*/ 	.short	(.L_12 - .L_11)
.L_11:
        /*0020*/ 	.word	0x00000000
        /*0024*/ 	.short	0x0019
        /*0026*/ 	.short	0x0080
        /*0028*/ 	.byte	0x00, 0xf4, 0x21, 0x00


	//----- nvinfo : EIATTR_KPARAM_INFO
	.align		4
.L_12:
        /*002c*/ 	.byte	0x04, 0x17
        /*002e*/ 	.short	(.L_14 - .L_13)
.L_13:
        /*0030*/ 	.word	0x00000000
        /*0034*/ 	.short	0x0018
        /*0036*/ 	.short	0x0078
        /*0038*/ 	.byte	0x00, 0xf4, 0x21, 0x00


	//----- nvinfo : EIATTR_KPARAM_INFO
	.align		4
.L_14:
        /*003c*/ 	.byte	0x04, 0x17
        /*003e*/ 	.short	(.L_16 - .L_15)
.L_15:
        /*0040*/ 	.word	0x00000000
        /*0044*/ 	.short	0x0017
        /*0046*/ 	.short	0x0070
        /*0048*/ 	.byte	0x00, 0xf0, 0x11, 0x00


	//----- nvinfo : EIATTR_KPARAM_INFO
	.align		4
.L_16:
        /*004c*/ 	.byte	0x04, 0x17
        /*004e*/ 	.short	(.L_18 - .L_17)
.L_17:
        /*0050*/ 	.word	0x00000000
        /*0054*/ 	.short	0x0016
        /*0056*/ 	.short	0x006c
        /*0058*/ 	.byte	0x00, 0xf0, 0x11, 0x00


	//----- nvinfo : EIATTR_KPARAM_INFO
	.align		4
.L_18:
        /*005c*/ 	.byte	0x04, 0x17
        /*005e*/ 	.short	(.L_20 - .L_19)
.L_19:
        /*0060*/ 	.word	0x00000000
        /*0064*/ 	.short	0x0015
        /*0066*/ 	.short	0x0068
        /*0068*/ 	.byte	0x00, 0xf0, 0x11, 0x00


	//----- nvinfo : EIATTR_KPARAM_INFO
	.align		4
.L_20:
        /*006c*/ 	.byte	0x04, 0x17
        /*006e*/ 	.short	(.L_22 - .L_21)
.L_21:
        /*0070*/ 	.word	0x00000000
        /*0074*/ 	.short	0x0014
        /*0076*/ 	.short	0x0064
        /*0078*/ 	.byte	0x00, 0xf0, 0x11, 0x00


	//----- nvinfo : EIATTR_KPARAM_INFO
	.align		4
.L_22:
        /*007c*/ 	.byte	0x04, 0x17
        /*007e*/ 	.short	(.L_24 - .L_23)
.L_23:
        /*0080*/ 	.word	0x00000000
        /*0084*/ 	.short	0x0013
        /*0086*/ 	.short	0x0060
        /*0088*/ 	.byte	0x00, 0xf0, 0x11, 0x00


	//----- nvinfo : EIATTR_KPARAM_INFO
	.align		4
.L_24:
        /*008c*/ 	.byte	0x04, 0x17
        /*008e*/ 	.short	(.L_26 - .L_25)
.L_25:
        /*0090*/ 	.word	0x00000000
        /*0094*/ 	.short	0x0012
        /*0096*/ 	.short	0x005c
        /*0098*/ 	.byte	0x00, 0xf0, 0x11, 0x00


	//----- nvinfo : EIATTR_KPARAM_INFO
	.align		4
.L_26:
        /*009c*/ 	.byte	0x04, 0x17
        /*009e*/ 	.short	(.L_28 - .L_27)
.L_27:
        /*00a0*/ 	.word	0x00000000
        /*00a4*/ 	.short	0x0011
        /*00a6*/ 	.short	0x0058
        /*00a8*/ 	.byte	0x00, 0xf0, 0x11, 0x00


	//----- nvinfo : EIATTR_KPARAM_INFO
	.align		4
.L_28:
        /*00ac*/ 	.byte	0x04, 0x17
        /*00ae*/ 	.short	(.L_30 - .L_29)
.L_29:
        /*00b0*/ 	.word	0x00000000
        /*00b4*/ 	.short	0x0010
        /*00b6*/ 	.short	0x0054
        /*00b8*/ 	.byte	0x00, 0xf0, 0x11, 0x00


	//----- nvinfo : EIATTR_KPARAM_INFO
	.align		4
.L_30:
        /*00bc*/ 	.byte	0x04, 0x17
        /*00be*/ 	.short	(.L_32 - .L_31)
.L_31:
        /*00c0*/ 	.word	0x00000000
        /*00c4*/ 	.short	0x000f
        /*00c6*/ 	.short	0x0050
        /*00c8*/ 	.byte	0x00, 0xf0, 0x11, 0x00


	//----- nvinfo : EIATTR_KPARAM_INFO
	.align		4
.L_32:
        /*00cc*/ 	.byte	0x04, 0x17
        /*00ce*/ 	.short	(.L_34 - .L_33)
.L_33:
        /*00d0*/ 	.word	0x00000000
        /*00d4*/ 	.short	0x000e
        /*00d6*/ 	.short	0x004c
        /*00d8*/ 	.byte	0x00, 0xf0, 0x11, 0x00


	//----- nvinfo : EIATTR_KPARAM_INFO
	.align		4
.L_34:
        /*00dc*/ 	.byte	0x04, 0x17
        /*00de*/ 	.short	(.L_36 - .L_35)
.L_35:
        /*00e0*/ 	.word	0x00000000
        /*00e4*/ 	.short	0x000d
        /*00e6*/ 	.short	0x0048
        /*00e8*/ 	.byte	0x00, 0xf0, 0x11, 0x00


	//----- nvinfo : EIATTR_KPARAM_INFO
	.align		4
.L_36:
        /*00ec*/ 	.byte	0x04, 0x17
        /*00ee*/ 	.short	(.L_38 - .L_37)
.L_37:
        /*00f0*/ 	.word	0x00000000
        /*00f4*/ 	.short	0x000c
        /*00f6*/ 	.short	0x0044
        /*00f8*/ 	.byte	0x00, 0xf0, 0x11, 0x00


	//----- nvinfo : EIATTR_KPARAM_INFO
	.align		4
.L_38:
        /*00fc*/ 	.byte	0x04, 0x17
        /*00fe*/ 	.short	(.L_40 - .L_39)
.L_39:
        /*0100*/ 	.word	0x00000000
        /*0104*/ 	.short	0x000b
        /*0106*/ 	.short	0x0040
        /*0108*/ 	.byte	0x00, 0xf0, 0x11, 0x00


	//----- nvinfo : EIATTR_KPARAM_INFO
	.align		4
.L_40:
        /*010c*/ 	.byte	0x04, 0x17
        /*010e*/ 	.short	(.L_42 - .L_41)
.L_41:
        /*0110*/ 	.word	0x00000000
        /*0114*/ 	.short	0x000a
        /*0116*/ 	.short	0x003c
        /*0118*/ 	.byte	0x00, 0xf0, 0x11, 0x00


	//----- nvinfo : EIATTR_KPARAM_INFO
	.align		4
.L_42:
        /*011c*/ 	.byte	0x04, 0x17
        /*011e*/ 	.short	(.L_44 - .L_43)
.L_43:
        /*0120*/ 	.word	0x00000000
        /*0124*/ 	.short	0x0009
        /*0126*/ 	.short	0x0038
        /*0128*/ 	.byte	0x00, 0xf0, 0x11, 0x00


	//----- nvinfo : EIATTR_KPARAM_INFO
	.align		4
.L_44:
        /*012c*/ 	.byte	0x04, 0x17
        /*012e*/ 	.short	(.L_46 - .L_45)
.L_45:
        /*0130*/ 	.word	0x00000000
        /*0134*/ 	.short	0x0008
        /*0136*/ 	.short	0x0034
        /*0138*/ 	.byte	0x00, 0xf0, 0x11, 0x00


	//----- nvinfo : EIATTR_KPARAM_INFO
	.align		4
.L_46:
        /*013c*/ 	.byte	0x04, 0x17
        /*013e*/ 	.short	(.L_48 - .L_47)
.L_47:
        /*0140*/ 	.word	0x00000000
        /*0144*/ 	.short	0x0007
        /*0146*/ 	.short	0x0030
        /*0148*/ 	.byte	0x00, 0xf0, 0x11, 0x00


	//----- nvinfo : EIATTR_KPARAM_INFO
	.align		4
.L_48:
        /*014c*/ 	.byte	0x04, 0x17
        /*014e*/ 	.short	(.L_50 - .L_49)
.L_49:
        /*0150*/ 	.word	0x00000000
        /*0154*/ 	.short	0x0006
        /*0156*/ 	.short	0x002c
        /*0158*/ 	.byte	0x00, 0xf0, 0x11, 0x00


	//----- nvinfo : EIATTR_KPARAM_INFO
	.align		4
.L_50:
        /*015c*/ 	.byte	0x04, 0x17
        /*015e*/ 	.short	(.L_52 - .L_51)
.L_51:
        /*0160*/ 	.word	0x00000000
        /*0164*/ 	.short	0x0005
        /*0166*/ 	.short	0x0028
        /*0168*/ 	.byte	0x00, 0xf0, 0x11, 0x00


	//----- nvinfo : EIATTR_KPARAM_INFO
	.align		4
.L_52:
        /*016c*/ 	.byte	0x04, 0x17
        /*016e*/ 	.short	(.L_54 - .L_53)
.L_53:
        /*0170*/ 	.word	0x00000000
        /*0174*/ 	.short	0x0004
        /*0176*/ 	.short	0x0020
        /*0178*/ 	.byte	0x00, 0xf4, 0x21, 0x00


	//----- nvinfo : EIATTR_KPARAM_INFO
	.align		4
.L_54:
        /*017c*/ 	.byte	0x04, 0x17
        /*017e*/ 	.short	(.L_56 - .L_55)
.L_55:
        /*0180*/ 	.word	0x00000000
        /*0184*/ 	.short	0x0003
        /*0186*/ 	.short	0x0018
        /*0188*/ 	.byte	0x00, 0xf4, 0x21, 0x00


	//----- nvinfo : EIATTR_KPARAM_INFO
	.align		4
.L_56:
        /*018c*/ 	.byte	0x04, 0x17
        /*018e*/ 	.short	(.L_58 - .L_57)
.L_57:
        /*0190*/ 	.word	0x00000000
        /*0194*/ 	.short	0x0002
        /*0196*/ 	.short	0x0010
        /*0198*/ 	.byte	0x00, 0xf4, 0x21, 0x00


	//----- nvinfo : EIATTR_KPARAM_INFO
	.align		4
.L_58:
        /*019c*/ 	.byte	0x04, 0x17
        /*019e*/ 	.short	(.L_60 - .L_59)
.L_59:
        /*01a0*/ 	.word	0x00000000
        /*01a4*/ 	.short	0x0001
        /*01a6*/ 	.short	0x0008
        /*01a8*/ 	.byte	0x00, 0xf4, 0x21, 0x00


	//----- nvinfo : EIATTR_KPARAM_INFO
	.align		4
.L_60:
        /*01ac*/ 	.byte	0x04, 0x17
        /*01ae*/ 	.short	(.L_62 - .L_61)
.L_61:
        /*01b0*/ 	.word	0x00000000
        /*01b4*/ 	.short	0x0000
        /*01b6*/ 	.short	0x0000
        /*01b8*/ 	.byte	0x00, 0xf4, 0x21, 0x00


	//----- nvinfo : EIATTR_MAXREG_COUNT
	.align		4
.L_62:
        /*01bc*/ 	.byte	0x03, 0x1b
        /*01be*/ 	.short	0x00ff


	//----- nvinfo : EIATTR_NUM_BARRIERS
	.align		4
        /*01c0*/ 	.byte	0x02, 0x4c
        /*01c2*/ 	.byte	0x01
	.zero		1


	//----- nvinfo : EIATTR_ANNOTATIONS
	.align		4
        /*01c4*/ 	.byte	0x04, 0x55
        /*01c6*/ 	.short	(.L_64 - .L_63)


	//   ....[0]....
.L_63:
        /*01c8*/ 	.word	0x00000001
        /*01cc*/ 	.byte	0xd0, 0x00, 0x00, 0x00, 0x01, 0x00, 0x00, 0x00, 0x50, 0x28, 0x00, 0x00, 0x01, 0x00, 0x00, 0x00
        /* <DEDUP_REMOVED lines=348> */
        /*179c*/ 	.byte	0xa0, 0x45, 0x01, 0x00


	//----- nvinfo : EIATTR_MERCURY_ISA_VERSION
	.align		4
.L_64:
        /*17a0*/ 	.byte	0x03, 0x5f
        /*17a2*/ 	.short	0x0000


	//----- nvinfo : EIATTR_COOP_GROUP_MASK_REGIDS
	.align		4
        /*17a4*/ 	.byte	0x04, 0x29
        /*17a6*/ 	.short	(.L_66 - .L_65)


	//   ....[0]....
.L_65:
        /*17a8*/ 	.word	0xffffffff


	//   ....[1]....
        /*17ac*/ 	.word	0xffffffff


	//   ....[2]....
        /*17b0*/ 	.word	0xffffffff


	//   ....[3]....
        /*17b4*/ 	.word	0xffffffff


	//   ....[4]....
        /*17b8*/ 	.word	0xffffffff


	//   ....[5]....
        /*17bc*/ 	.word	0xffffffff


	//   ....[6]....
        /*17c0*/ 	.word	0xffffffff


	//   ....[7]....
        /*17c4*/ 	.word	0xffffffff


	//   ....[8]....
        /*17c8*/ 	.word	0xffffffff


	//   ....[9]....
        /*17cc*/ 	.word	0xffffffff


	//   ....[10]....
        /*17d0*/ 	.word	0xffffffff


	//   ....[11]....
        /*17d4*/ 	.word	0xffffffff


	//   ....[12]....
        /*17d8*/ 	.word	0xffffffff


	//   ....[13]....
        /*17dc*/ 	.word	0xffffffff


	//   ....[14]....
        /*17e0*/ 	.word	0xffffffff


	//   ....[15]....
        /*17e4*/ 	.word	0xffffffff


	//   ....[16]....
        /*17e8*/ 	.word	0xffffffff


	//   ....[17]....
        /*17ec*/ 	.word	0xffffffff


	//   ....[18]....
        /*17f0*/ 	.word	0xffffffff


	//   ....[19]....
        /*17f4*/ 	.word	0xffffffff


	//   ....[20]....
        /*17f8*/ 	.word	0xffffffff


	//   ....[21]....
        /*17fc*/ 	.word	0xffffffff


	//   ....[22]....
        /*1800*/ 	.word	0xffffffff


	//   ....[23]....
        /*1804*/ 	.word	0xffffffff


	//   ....[24]....
        /*1808*/ 	.word	0xffffffff


	//   ....[25]....
        /*180c*/ 	.word	0xffffffff


	//   ....[26]....
        /*1810*/ 	.word	0xffffffff


	//   ....[27]....
        /*1814*/ 	.word	0xffffffff


	//   ....[28]....
        /*1818*/ 	.word	0xffffffff


	//   ....[29]....
        /*181c*/ 	.word	0xffffffff


	//   ....[30]....
        /*1820*/ 	.word	0xffffffff


	//   ....[31]....
        /*1824*/ 	.word	0xffffffff


	//   ....[32]....
        /*1828*/ 	.word	0xffffffff


	//   ....[33]....
        /*182c*/ 	.word	0xffffffff


	//   ....[34]....
        /*1830*/ 	.word	0xffffffff


	//   ....[35]....
        /*1834*/ 	.word	0xffffffff


	//   ....[36]....
        /*1838*/ 	.word	0xffffffff


	//   ....[37]....
        /*183c*/ 	.word	0xffffffff


	//   ....[38]....
        /*1840*/ 	.word	0xffffffff


	//   ....[39]....
        /*1844*/ 	.word	0xffffffff


	//   ....[40]....
        /*1848*/ 	.word	0xffffffff


	//   ....[41]....
        /*184c*/ 	.word	0xffffffff


	//   ....[42]....
        /*1850*/ 	.word	0xffffffff


	//   ....[43]....
        /*1854*/ 	.word	0xffffffff


	//----- nvinfo : EIATTR_COOP_GROUP_INSTR_OFFSETS
	.align		4
.L_66:
        /*1858*/ 	.byte	0x04, 0x28
        /*185a*/ 	.short	(.L_68 - .L_67)


	//   ....[0]....
.L_67:
        /*185c*/ 	.word	0x0000a4f0


	//   ....[1]....
        /*1860*/ 	.word	0x0000a510


	//   ....[2]....
        /*1864*/ 	.word	0x0000a520


	//   ....[3]....
        /*1868*/ 	.word	0x0000a530


	//   ....[4]....
        /*186c*/ 	.word	0x0000a540


	//   ....[5]....
        /*1870*/ 	.word	0x0000a550


	//   ....[6]....
        /*1874*/ 	.word	0x0000a5a0


	//   ....[7]....
        /*1878*/ 	.word	0x0000a5c0


	//   ....[8]....
        /*187c*/ 	.word	0x0000a5e0


	//   ....[9]....
        /*1880*/ 	.word	0x0000a5f0


	//   ....[10]....
        /*1884*/ 	.word	0x0000a600


	//   ....[11]....
        /*1888*/ 	.word	0x0000a610


	//   ....[12]....
        /*188c*/ 	.word	0x0000a730


	//   ....[13]....
        /*1890*/ 	.word	0x0000a740


	//   ....[14]....
        /*1894*/ 	.word	0x0000a7c0


	//   ....[15]....
        /*1898*/ 	.word	0x0000a7d0


	//   ....[16]....
        /*189c*/ 	.word	0x0000a940


	//   ....[17]....
        /*18a0*/ 	.word	0x0000a950


	//   ....[18]....
        /*18a4*/ 	.word	0x0000a980


	//   ....[19]....
        /*18a8*/ 	.word	0x0000a990


	//   ....[20]....
        /*18ac*/ 	.word	0x0000a9c0


	//   ....[21]....
        /*18b0*/ 	.word	0x0000a9d0


	//   ....[22]....
        /*18b4*/ 	.word	0x0000aeb0


	//   ....[23]....
        /*18b8*/ 	.word	0x0000aec0


	//   ....[24]....
        /*18bc*/ 	.word	0x0000aed0


	//   ....[25]....
        /*18c0*/ 	.word	0x0000aee0


	//   ....[26]....
        /*18c4*/ 	.word	0x0000aef0


	//   ....[27]....
        /*18c8*/ 	.word	0x0000af00


	//   ....[28]....
        /*18cc*/ 	.word	0x0000af10


	//   ....[29]....
        /*18d0*/ 	.word	0x0000af20


	//   ....[30]....
        /*18d4*/ 	.word	0x0000afb0


	//   ....[31]....
        /*18d8*/ 	.word	0x0000afc0


	//   ....[32]....
        /*18dc*/ 	.word	0x0000afd0


	//   ....[33]....
        /*18e0*/ 	.word	0x0000afe0


	//   ....[34]....
        /*18e4*/ 	.word	0x0000aff0


	//   ....[35]....
        /*18e8*/ 	.word	0x0000b000


	//   ....[36]....
        /*18ec*/ 	.word	0x0000b010


	//   ....[37]....
        /*18f0*/ 	.word	0x0000b020


	//   ....[38]....
        /*18f4*/ 	.word	0x0000b1a0


	//   ....[39]....
        /*18f8*/ 	.word	0x0000b1b0


	//   ....[40]....
        /*18fc*/ 	.word	0x0000b1e0


	//   ....[41]....
        /*1900*/ 	.word	0x0000b1f0


	//   ....[42]....
        /*1904*/ 	.word	0x0000b220


	//   ....[43]....
        /*1908*/ 	.word	0x0000b230


	//----- nvinfo : EIATTR_EXIT_INSTR_OFFSETS
	.align		4
.L_68:
        /*190c*/ 	.byte	0x04, 0x1c
        /*190e*/ 	.short	(.L_70 - .L_69)


	//   ....[0]....
.L_69:
        /*1910*/ 	.word	0x00014590


	//   ....[1]....
        /*1914*/ 	.word	0x00014650


	//----- nvinfo : EIATTR_REQNTID
	.align		4
.L_70:
        /*1918*/ 	.byte	0x04, 0x10
        /*191a*/ 	.short	(.L_72 - .L_71)
.L_71:
        /*191c*/ 	.word	0x00000100
        /*1920*/ 	.word	0x00000001
        /*1924*/ 	.word	0x00000001
.L_72:


//--------------------- .nv.callgraph             --------------------------
	.section	.nv.callgraph,"",@"SHT_CUDA_CALLGRAPH"
	.align	4
	.sectionentsize	8
	.align		4
        /*0000*/ 	.word	0x00000000
	.align		4
        /*0004*/ 	.word	0xffffffff
	.align		4
        /*0008*/ 	.word	0x00000000
	.align		4
        /*000c*/ 	.word	0xfffffffe
	.align		4
        /*0010*/ 	.word	0x00000000
	.align		4
        /*0014*/ 	.word	0xfffffffd
	.align		4
        /*0018*/ 	.word	0x00000000
	.align		4
        /*001c*/ 	.word	0xfffffffc


//--------------------- .nv.rel.action            --------------------------
	.section	.nv.rel.action,"",@"SHT_CUDA_RELOCINFO"
	.align	8
	.sectionentsize	8
        /*0000*/ 	.byte	0x73, 0x00, 0x00, 0x00, 0x00, 0x00, 0x00, 0x00, 0x00, 0x00, 0x00, 0x11, 0x25, 0x00, 0x05, 0x36


//--------------------- .nv.constant4             --------------------------
	.section	.nv.constant4,"a",@progbits
	.align	8
	.align		8
.nv.constant4:
        /*0000*/ 	.dword	_$_str


//--------------------- .nv.constant0.attn_fwd    --------------------------
	.section	.nv.constant0.attn_fwd,"a",@progbits
	.sectionflags	@""
	.align	4
.nv.constant0.attn_fwd:
	.zero		488


//--------------------- .text.attn_fwd            --------------------------
	.section	.text.attn_fwd,"ax",@progbits
	.sectioninfo	@"SHI_REGISTERS=255"
	.align	128
        .global         attn_fwd
        .type           attn_fwd,@function
        .size           attn_fwd,(.L_x_3 - attn_fwd)
        .other          attn_fwd,@"STO_CUDA_ENTRY STV_DEFAULT"
attn_fwd:
.text.attn_fwd:
[----:B------:R-:W-:-:S03]  /*0000*/  MOV R1, c[0x0][0x28] ;  /* 0x00000a0000017a02 */ /* 0x000fc60000000f00 */
[----:B------:R-:W0:Y:S01]  /*0010*/  S2R R200, SR_TID.X ;  /* 0x0000000000c87919 */ /* 0x000e220000002100 */
[----:B------:R-:W-:Y:S01]  /*0020*/  IADD3 R1, R1, -0x980, RZ ;  /* 0xfffff68001017810 */ /* 0x000fe20007ffe0ff */
[----:B------:R-:W-:Y:S01]  /*0030*/  ULDC.64 UR4, c[0x0][0x118] ;  /* 0x0000460000047ab9 */ /* 0x000fe20000000a00 */
[----:B------:R-:W-:Y:S01]  /*0040*/  MOV R5, c[0x0][0x198] ;  /* 0x0000660000057a02 */ /* 0x000fe20000000f00 */
[----:B------:R-:W1:Y:S04]  /*0050*/  S2R R3, SR_CTAID.X ;  /* 0x0000000000037919 */ /* 0x000e680000002500 */
[----:B------:R-:W2:Y:S01]  /*0060*/  S2R R150, SR_CTAID.Y ;  /* 0x0000000000967919 */ /* 0x000ea20000002600 */
[----:B0-----:R-:W-:Y:S02]  /*0070*/  LOP3.LUT R2, R200, 0x3f, RZ, 0xc0, !PT ;  /* 0x0000003fc8027812 */ /* 0x001fe400078ec0ff */
[----:B------:R-:W-:-:S03]  /*0080*/  SHF.R.U32.HI R0, RZ, 0x6, R200 ;  /* 0x00000006ff007819 */ /* 0x000fc600000116c8 */
[----:B-1----:R-:W-:Y:S01]  /*0090*/  IMAD R4, R3, 0x40, R2 ;  /* 0x0000004003047824 */ /* 0x002fe200078e0202 */
[----:B------:R-:W-:Y:S01]  /*00a0*/  SGXT.U32 R152, R0, 0x2 ;  /* 0x000000020098781a */ /* 0x000fe20000000000 */
[----:B--2---:R-:W-:Y:S02]  /*00b0*/  IMAD R0, R150, c[0x0][0x190], RZ ;  /* 0x0000640096007a24 */ /* 0x004fe400078e02ff */
[----:B------:R-:W-:Y:S01]  /*00c0*/  IMAD R3, R4, c[0x0][0x194], RZ ;  /* 0x0000650004037a24 */ /* 0x000fe200078e02ff */
[----:B------:R0:W-:Y:S01]  /*00d0*/  STL [R1+0x47c], R4 ;  /* 0x00047c0401007387 */ /* 0x0001e20000100800 */
[----:B------:R-:W-:-:S03]  /*00e0*/  IMAD R9, R152, c[0x0][0x198], RZ ;  /* 0x0000660098097a24 */ /* 0x000fc600078e02ff */
[----:B------:R-:W-:Y:S01]  /*00f0*/  SHF.L.U32 R7, R3, 0x1, RZ ;  /* 0x0000000103077819 */ /* 0x000fe200000006ff */
[----:B------:R-:W-:Y:S02]  /*0100*/  IMAD R11, R5, 0x4, R9 ;  /* 0x00000004050b7824 */ /* 0x000fe400078e0209 */
[----:B------:R-:W-:-:S04]  /*0110*/  IMAD.HI R3, R3, 0x2, RZ ;  /* 0x0000000203037827 */ /* 0x000fc800078e02ff */
[C---:B0-----:R-:W-:Y:S02]  /*0120*/  IMAD.SHL.U32 R4, R0.reuse, 0x2, RZ ;  /* 0x0000000200047824 */ /* 0x041fe400078e00ff */
[----:B------:R-:W-:-:S03]  /*0130*/  IMAD.HI R0, R0, 0x2, RZ ;  /* 0x0000000200007827 */ /* 0x000fc600078e02ff */
[----:B------:R-:W-:Y:S02]  /*0140*/  IADD3 R4, P0, P1, R7, c[0x0][0x160], R4 ;  /* 0x0000580007047a10 */ /* 0x000fe4000791e004 */
[----:B------:R-:W-:Y:S02]  /*0150*/  LEA R7, R5, R11, 0x2 ;  /* 0x0000000b05077211 */ /* 0x000fe400078e10ff */
[----:B------:R-:W-:Y:S02]  /*0160*/  IADD3.X R0, R3, c[0x0][0x164], R0, P0, P1 ;  /* 0x0000590003007a10 */ /* 0x000fe400007e2400 */
[-C--:B------:R-:W-:Y:S01]  /*0170*/  LEA R12, P1, R7, R4.reuse, 0x1 ;  /* 0x00000004070c7211 */ /* 0x080fe200078208ff */
[----:B------:R-:W-:Y:S01]  /*0180*/  IMAD R15, R5, 0x4, R7 ;  /* 0x00000004050f7824 */ /* 0x000fe200078e0207 */
[----:B------:R-:W-:Y:S02]  /*0190*/  LEA R8, P0, R9, R4, 0x1 ;  /* 0x0000000409087211 */ /* 0x000fe400078008ff */
[----:B------:R-:W-:-:S02]  /*01a0*/  LEA.HI.X.SX32 R13, R7, R0, 0x1, P1 ;  /* 0x00000000070d7211 */ /* 0x000fc400008f0eff */
[----:B------:R-:W-:Y:S02]  /*01b0*/  LEA R17, R5, R15, 0x2 ;  /* 0x0000000f05117211 */ /* 0x000fe400078e10ff */
[----:B------:R-:W-:Y:S01]  /*01c0*/  LEA.HI.X.SX32 R9, R9, R0, 0x1, P0 ;  /* 0x0000000009097211 */ /* 0x000fe200000f0eff */
[----:B------:R0:W2:Y:S01]  /*01d0*/  LDG.E.U16 R7, [R12.64] ;  /* 0x000000040c077981 */ /* 0x0000a2000c1e1500 */
[-C--:B------:R-:W-:Y:S01]  /*01e0*/  LEA R10, P0, R11, R4.reuse, 0x1 ;  /* 0x000000040b0a7211 */ /* 0x080fe200078008ff */
[----:B------:R-:W-:Y:S01]  /*01f0*/  IMAD R19, R5, 0x4, R17 ;  /* 0x0000000405137824 */ /* 0x000fe200078e0211 */
[----:B------:R-:W-:Y:S01]  /*0200*/  LEA R16, P1, R17, R4, 0x1 ;  /* 0x0000000411107211 */ /* 0x000fe200078208ff */
[----:B------:R1:W3:Y:S01]  /*0210*/  LDG.E.U16 R3, [R8.64] ;  /* 0x0000000408037981 */ /* 0x0002e2000c1e1500 */
[----:B------:R-:W-:Y:S02]  /*0220*/  LEA.HI.X.SX32 R11, R11, R0, 0x1, P0 ;  /* 0x000000000b0b7211 */ /* 0x000fe400000f0eff */
[----:B------:R-:W-:-:S02]  /*0230*/  LEA R21, R5, R19, 0x2 ;  /* 0x0000001305157211 */ /* 0x000fc400078e10ff */
[----:B------:R-:W-:Y:S01]  /*0240*/  LEA R14, P0, R15, R4, 0x1 ;  /* 0x000000040f0e7211 */ /* 0x000fe200078008ff */
[----:B------:R4:W5:Y:S02]  /*0250*/  LDG.E.U16 R6, [R10.64] ;  /* 0x000000040a067981 */ /* 0x000964000c1e1500 */
[----:B0-----:R-:W-:Y:S01]  /*0260*/  IMAD R13, R5, 0x4, R21 ;  /* 0x00000004050d7824 */ /* 0x001fe200078e0215 */
[----:B------:R-:W-:-:S04]  /*0270*/  LEA.HI.X.SX32 R15, R15, R0, 0x1, P0 ;  /* 0x000000000f0f7211 */ /* 0x000fc800000f0eff */
[----:B------:R-:W-:Y:S01]  /*0280*/  LEA R25, R5, R13, 0x2 ;  /* 0x0000000d05197211 */ /* 0x000fe200078e10ff */
[----:B-1----:R0:W2:Y:S01]  /*0290*/  LDG.E.U16 R8, [R14.64] ;  /* 0x000000040e087981 */ /* 0x0020a2000c1e1500 */
[----:B------:R-:W-:-:S03]  /*02a0*/  LEA R18, P0, R19, R4, 0x1 ;  /* 0x0000000413127211 */ /* 0x000fc600078008ff */
[----:B------:R-:W-:Y:S01]  /*02b0*/  IMAD R27, R5, 0x4, R25 ;  /* 0x00000004051b7824 */ /* 0x000fe200078e0219 */
[-C--:B------:R-:W-:Y:S02]  /*02c0*/  LEA.HI.X.SX32 R17, R17, R0.reuse, 0x1, P1 ;  /* 0x0000000011117211 */ /* 0x080fe400008f0eff */
[----:B------:R-:W-:Y:S02]  /*02d0*/  LEA.HI.X.SX32 R19, R19, R0, 0x1, P0 ;  /* 0x0000000013137211 */ /* 0x000fe400000f0eff */
[----:B------:R-:W-:Y:S01]  /*02e0*/  LEA R20, P0, R21, R4, 0x1 ;  /* 0x0000000415147211 */ /* 0x000fe200078008ff */
[----:B------:R1:W2:Y:S01]  /*02f0*/  LDG.E.U16 R9, [R16.64] ;  /* 0x0000000410097981 */ /* 0x0002a2000c1e1500 */
[----:B0-----:R-:W-:Y:S02]  /*0300*/  LEA R15, R5, R27, 0x2 ;  /* 0x0000001b050f7211 */ /* 0x001fe400078e10ff */
[----:B------:R-:W-:Y:S01]  /*0310*/  LEA.HI.X.SX32 R21, R21, R0, 0x1, P0 ;  /* 0x0000000015157211 */ /* 0x000fe200000f0eff */
[----:B----4-:R0:W4:Y:S01]  /*0320*/  LDG.E.U16 R10, [R18.64] ;  /* 0x00000004120a7981 */ /* 0x010122000c1e1500 */
[----:B------:R-:W-:-:S02]  /*0330*/  LEA R22, P0, R13, R4, 0x1 ;  /* 0x000000040d167211 */ /* 0x000fc400078008ff */
[----:B------:R-:W-:Y:S01]  /*0340*/  LEA R24, P1, R25, R4, 0x1 ;  /* 0x0000000419187211 */ /* 0x000fe200078208ff */
[----:B------:R0:W2:Y:S01]  /*0350*/  LDG.E.U16 R11, [R20.64] ;  /* 0x00000004140b7981 */ /* 0x0000a2000c1e1500 */
[----:B-1----:R-:W-:Y:S01]  /*0360*/  IMAD R17, R5, 0x4, R15 ;  /* 0x0000000405117824 */ /* 0x002fe200078e020f */
[----:B------:R-:W-:Y:S02]  /*0370*/  LEA.HI.X.SX32 R23, R13, R0, 0x1, P0 ;  /* 0x000000000d177211 */ /* 0x000fe400000f0eff */
[----:B------:R-:W-:Y:S02]  /*0380*/  LEA R26, P0, R27, R4, 0x1 ;  /* 0x000000041b1a7211 */ /* 0x000fe400078008ff */
[----:B------:R-:W-:Y:S01]  /*0390*/  LEA R29, R5, R17, 0x2 ;  /* 0x00000011051d7211 */ /* 0x000fe200078e10ff */
[----:B------:R1:W2:Y:S01]  /*03a0*/  LDG.E.U16 R12, [R22.64] ;  /* 0x00000004160c7981 */ /* 0x0002a2000c1e1500 */
[-C--:B------:R-:W-:Y:S02]  /*03b0*/  LEA.HI.X.SX32 R25, R25, R0.reuse, 0x1, P1 ;  /* 0x0000000019197211 */ /* 0x080fe400008f0eff */
[----:B------:R-:W-:Y:S01]  /*03c0*/  LEA.HI.X.SX32 R27, R27, R0, 0x1, P0 ;  /* 0x000000001b1b7211 */ /* 0x000fe200000f0eff */
[----:B------:R-:W-:Y:S01]  /*03d0*/  IMAD R31, R5, 0x4, R29 ;  /* 0x00000004051f7824 */ /* 0x000fe200078e021d */
[C---:B0-----:R-:W-:Y:S01]  /*03e0*/  LEA R18, P0, R15.reuse, R4, 0x1 ;  /* 0x000000040f127211 */ /* 0x041fe200078008ff */
[----:B------:R0:W2:Y:S03]  /*03f0*/  LDG.E.U16 R13, [R24.64] ;  /* 0x00000004180d7981 */ /* 0x0000a6000c1e1500 */
[----:B------:R-:W-:Y:S01]  /*0400*/  LEA.HI.X.SX32 R19, R15, R0, 0x1, P0 ;  /* 0x000000000f137211 */ /* 0x000fe200000f0eff */
[----:B------:R1:W2:Y:S01]  /*0410*/  LDG.E.U16 R14, [R26.64] ;  /* 0x000000041a0e7981 */ /* 0x0002a2000c1e1500 */
[----:B------:R-:W-:-:S02]  /*0420*/  LEA R20, P0, R17, R4, 0x1 ;  /* 0x0000000411147211 */ /* 0x000fc400078008ff */
[----:B------:R-:W-:Y:S01]  /*0430*/  LEA R28, P1, R29, R4, 0x1 ;  /* 0x000000041d1c7211 */ /* 0x000fe200078208ff */
[----:B------:R1:W2:Y:S01]  /*0440*/  LDG.E.U16 R15, [R18.64] ;  /* 0x00000004120f7981 */ /* 0x0002a2000c1e1500 */
[----:B0-----:R-:W-:Y:S02]  /*0450*/  LEA R25, R5, R31, 0x2 ;  /* 0x0000001f05197211 */ /* 0x001fe400078e10ff */
[----:B------:R-:W-:Y:S02]  /*0460*/  LEA.HI.X.SX32 R21, R17, R0, 0x1, P0 ;  /* 0x0000000011157211 */ /* 0x000fe400000f0eff */
[----:B-1----:R-:W-:Y:S01]  /*0470*/  LEA R22, P0, R31, R4, 0x1 ;  /* 0x000000041f167211 */ /* 0x002fe200078008ff */
[----:B------:R-:W-:Y:S01]  /*0480*/  IMAD R27, R5, 0x4, R25 ;  /* 0x00000004051b7824 */ /* 0x000fe200078e0219 */
[-C--:B------:R-:W-:Y:S01]  /*0490*/  LEA.HI.X.SX32 R29, R29, R0.reuse, 0x1, P1 ;  /* 0x000000001d1d7211 */ /* 0x080fe200008f0eff */
[----:B------:R0:W2:Y:S01]  /*04a0*/  LDG.E.U16 R16, [R20.64] ;  /* 0x0000000414107981 */ /* 0x0000a2000c1e1500 */
[----:B------:R-:W-:-:S02]  /*04b0*/  LEA.HI.X.SX32 R23, R31, R0, 0x1, P0 ;  /* 0x000000001f177211 */ /* 0x000fc400000f0eff */
[C---:B------:R-:W-:Y:S01]  /*04c0*/  LEA R31, R5.reuse, R27, 0x2 ;  /* 0x0000001b051f7211 */ /* 0x040fe200078e10ff */
[----:B------:R1:W2:Y:S04]  /*04d0*/  LDG.E.U16 R17, [R28.64] ;  /* 0x000000041c117981 */ /* 0x0002a8000c1e1500 */
[C---:B------:R-:W-:Y:S01]  /*04e0*/  IMAD R33, R5.reuse, 0x4, R31 ;  /* 0x0000000405217824 */ /* 0x040fe200078e021f */
[----:B------:R0:W2:Y:S04]  /*04f0*/  LDG.E.U16 R18, [R22.64] ;  /* 0x0000000416127981 */ /* 0x0000a8000c1e1500 */
[----:B-1----:R-:W-:-:S02]  /*0500*/  LEA R29, R5, R33, 0x2 ;  /* 0x00000021051d7211 */ /* 0x002fc400078e10ff */
[----:B------:R-:W-:-:S03]  /*0510*/  LEA R24, P0, R25, R4, 0x1 ;  /* 0x0000000419187211 */ /* 0x000fc600078008ff */
[----:B0-----:R-:W-:Y:S01]  /*0520*/  IMAD R23, R5, 0x4, R29 ;  /* 0x0000000405177824 */ /* 0x001fe200078e021d */
[----:B------:R-:W-:Y:S02]  /*0530*/  LEA.HI.X.SX32 R25, R25, R0, 0x1, P0 ;  /* 0x0000000019197211 */ /* 0x000fe400000f0eff */
[----:B------:R-:W-:Y:S02]  /*0540*/  LEA R26, P0, R27, R4, 0x1 ;  /* 0x000000041b1a7211 */ /* 0x000fe400078008ff */
[----:B------:R-:W-:Y:S01]  /*0550*/  LEA R37, R5, R23, 0x2 ;  /* 0x0000001705257211 */ /* 0x000fe200078e10ff */
[----:B------:R0:W2:Y:S01]  /*0560*/  LDG.E.U16 R19, [R24.64] ;  /* 0x0000000418137981 */ /* 0x0000a2000c1e1500 */
[----:B------:R-:W-:Y:S02]  /*0570*/  LEA.HI.X.SX32 R27, R27, R0, 0x1, P0 ;  /* 0x000000001b1b7211 */ /* 0x000fe400000f0eff */
[----:B------:R-:W-:-:S03]  /*0580*/  LEA R32, P0, R33, R4, 0x1 ;  /* 0x0000000421207211 */ /* 0x000fc600078008ff */
[----:B------:R1:W2:Y:S01]  /*0590*/  LDG.E.U16 R20, [R26.64] ;  /* 0x000000041a147981 */ /* 0x0002a2000c1e1500 */
[----:B0-----:R-:W-:Y:S01]  /*05a0*/  IMAD R25, R5, 0x4, R37 ;  /* 0x0000000405197824 */ /* 0x001fe200078e0225 */
[----:B------:R-:W-:-:S04]  /*05b0*/  LEA.HI.X.SX32 R33, R33, R0, 0x1, P0 ;  /* 0x0000000021217211 */ /* 0x000fc800000f0eff */
[----:B-1----:R-:W-:Y:S01]  /*05c0*/  LEA R27, R5, R25, 0x2 ;  /* 0x00000019051b7211 */ /* 0x002fe200078e10ff */
[----:B------:R0:W2:Y:S01]  /*05d0*/  LDG.E.U16 R22, [R32.64] ;  /* 0x0000000420167981 */ /* 0x0000a2000c1e1500 */
[-C--:B------:R-:W-:Y:S02]  /*05e0*/  LEA R28, P0, R29, R4.reuse, 0x1 ;  /* 0x000000041d1c7211 */ /* 0x080fe400078008ff */
[----:B------:R-:W-:Y:S02]  /*05f0*/  LEA R30, P1, R31, R4, 0x1 ;  /* 0x000000041f1e7211 */ /* 0x000fe400078208ff */
[-C--:B------:R-:W-:Y:S01]  /*0600*/  LEA.HI.X.SX32 R29, R29, R0.reuse, 0x1, P0 ;  /* 0x000000001d1d7211 */ /* 0x080fe200000f0eff */
[----:B0-----:R-:W-:Y:S01]  /*0610*/  IMAD R33, R5, 0x4, R27 ;  /* 0x0000000405217824 */ /* 0x001fe200078e021b */
[----:B------:R-:W-:Y:S02]  /*0620*/  LEA.HI.X.SX32 R31, R31, R0, 0x1, P1 ;  /* 0x000000001f1f7211 */ /* 0x000fe400008f0eff */
[----:B------:R-:W-:-:S02]  /*0630*/  LEA R34, P0, R23, R4, 0x1 ;  /* 0x0000000417227211 */ /* 0x000fc400078008ff */
[----:B------:R-:W-:Y:S01]  /*0640*/  LEA R36, P1, R37, R4, 0x1 ;  /* 0x0000000425247211 */ /* 0x000fe200078208ff */
[----:B------:R0:W2:Y:S01]  /*0650*/  LDG.E.U16 R21, [R30.64] ;  /* 0x000000041e157981 */ /* 0x0000a2000c1e1500 */
[----:B------:R-:W-:Y:S02]  /*0660*/  LEA R41, R5, R33, 0x2 ;  /* 0x0000002105297211 */ /* 0x000fe400078e10ff */
[-C--:B------:R-:W-:Y:S02]  /*0670*/  LEA.HI.X.SX32 R35, R23, R0.reuse, 0x1, P0 ;  /* 0x0000000017237211 */ /* 0x080fe400000f0eff */
[----:B------:R1:W2:Y:S01]  /*0680*/  LDG.E.U16 R23, [R28.64] ;  /* 0x000000041c177981 */ /* 0x0002a2000c1e1500 */
[----:B------:R-:W-:Y:S02]  /*0690*/  LEA.HI.X.SX32 R37, R37, R0, 0x1, P1 ;  /* 0x0000000025257211 */ /* 0x000fe400008f0eff */
[C---:B------:R-:W-:Y:S01]  /*06a0*/  LEA R38, P0, R25.reuse, R4, 0x1 ;  /* 0x0000000419267211 */ /* 0x040fe200078008ff */
[----:B------:R0:W2:Y:S03]  /*06b0*/  LDG.E.U16 R24, [R34.64] ;  /* 0x0000000422187981 */ /* 0x0000a6000c1e1500 */
[----:B------:R-:W-:-:S02]  /*06c0*/  LEA.HI.X.SX32 R39, R25, R0, 0x1, P0 ;  /* 0x0000000019277211 */ /* 0x000fc400000f0eff */
[----:B------:R0:W2:Y:S01]  /*06d0*/  LDG.E.U16 R25, [R36.64] ;  /* 0x0000000424197981 */ /* 0x0000a2000c1e1500 */
[----:B-1----:R-:W-:Y:S01]  /*06e0*/  IMAD R29, R5, 0x4, R41 ;  /* 0x00000004051d7824 */ /* 0x002fe200078e0229 */
[----:B0-----:R-:W-:Y:S02]  /*06f0*/  LEA R30, P0, R27, R4, 0x1 ;  /* 0x000000041b1e7211 */ /* 0x001fe400078008ff */
[----:B------:R0:W2:Y:S02]  /*0700*/  LDG.E.U16 R26, [R38.64] ;  /* 0x00000004261a7981 */ /* 0x0000a4000c1e1500 */
[----:B------:R-:W-:Y:S02]  /*0710*/  LEA R37, R5, R29, 0x2 ;  /* 0x0000001d05257211 */ /* 0x000fe400078e10ff */
[----:B------:R-:W-:-:S03]  /*0720*/  LEA.HI.X.SX32 R31, R27, R0, 0x1, P0 ;  /* 0x000000001b1f7211 */ /* 0x000fc600000f0eff */
[----:B0-----:R-:W-:Y:S01]  /*0730*/  IMAD R39, R5, 0x4, R37 ;  /* 0x0000000405277824 */ /* 0x001fe200078e0225 */
[-C--:B------:R-:W-:Y:S01]  /*0740*/  LEA R32, P0, R33, R4.reuse, 0x1 ;  /* 0x0000000421207211 */ /* 0x080fe200078008ff */
[----:B------:R0:W2:Y:S01]  /*0750*/  LDG.E.U16 R27, [R30.64] ;  /* 0x000000041e1b7981 */ /* 0x0000a2000c1e1500 */
[----:B------:R-:W-:Y:S02]  /*0760*/  LEA R40, P1, R41, R4, 0x1 ;  /* 0x0000000429287211 */ /* 0x000fe400078208ff */
[----:B------:R-:W-:Y:S02]  /*0770*/  LEA R43, R5, R39, 0x2 ;  /* 0x00000027052b7211 */ /* 0x000fe400078e10ff */
[-C--:B------:R-:W-:Y:S02]  /*0780*/  LEA.HI.X.SX32 R33, R33, R0.reuse, 0x1, P0 ;  /* 0x0000000021217211 */ /* 0x080fe400000f0eff */
[----:B------:R-:W-:Y:S01]  /*0790*/  LEA.HI.X.SX32 R41, R41, R0, 0x1, P1 ;  /* 0x0000000029297211 */ /* 0x000fe200008f0eff */
[----:B------:R-:W-:Y:S01]  /*07a0*/  IMAD R45, R5, 0x4, R43 ;  /* 0x00000004052d7824 */ /* 0x000fe200078e022b */
[C---:B------:R-:W-:Y:S01]  /*07b0*/  LEA R34, P0, R29.reuse, R4, 0x1 ;  /* 0x000000041d227211 */ /* 0x040fe200078008ff */
[----:B------:R1:W2:Y:S03]  /*07c0*/  LDG.E.U16 R28, [R32.64] ;  /* 0x00000004201c7981 */ /* 0x0002a6000c1e1500 */
[----:B------:R-:W-:-:S02]  /*07d0*/  LEA.HI.X.SX32 R35, R29, R0, 0x1, P0 ;  /* 0x000000001d237211 */ /* 0x000fc400000f0eff */
[----:B------:R1:W2:Y:S01]  /*07e0*/  LDG.E.U16 R29, [R40.64] ;  /* 0x00000004281d7981 */ /* 0x0002a2000c1e1500 */
[----:B------:R-:W-:-:S03]  /*07f0*/  LEA R36, P0, R37, R4, 0x1 ;  /* 0x0000000425247211 */ /* 0x000fc600078008ff */
[----:B0-----:R0:W2:Y:S01]  /*0800*/  LDG.E.U16 R30, [R34.64] ;  /* 0x00000004221e7981 */ /* 0x0010a2000c1e1500 */
[----:B-1----:R-:W-:-:S05]  /*0810*/  LEA R41, R5, R45, 0x2 ;  /* 0x0000002d05297211 */ /* 0x002fca00078e10ff */
        /* <DEDUP_REMOVED lines=79> */
[----:B---3--:R-:W-:Y:S02]  /*0d10*/  LEA R61, R5, R53, 0x2 ;  /* 0x00000035053d7211 */ /* 0x008fe400078e10ff */
[----:B------:R-:W-:-:S03]  /*0d20*/  LEA.HI.X.SX32 R55, R51, R0, 0x1, P0 ;  /* 0x0000000033377211 */ /* 0x000fc600000f0eff */
[----:B0-----:R-:W-:Y:S01]  /*0d30*/  IMAD R63, R5, 0x4, R61 ;  /* 0x00000004053f7824 */ /* 0x001fe200078e023d */
[-C--:B------:R-:W-:Y:S01]  /*0d40*/  LEA R56, P0, R57, R4.reuse, 0x1 ;  /* 0x0000000439387211 */ /* 0x080fe200078008ff */
[----:B------:R0:W3:Y:S01]  /*0d50*/  LDG.E.U16 R51, [R54.64] ;  /* 0x0000000436337981 */ /* 0x0000e2000c1e1500 */
        /* <DEDUP_REMOVED lines=40> */
[----:B-1----:R-:W-:-:S03]  /*0fe0*/  IMAD R65, R5, 0x4, R77 ;  /* 0x0000000405417824 */ /* 0x002fc600078e024d */
[----:B------:R1:W2:Y:S02]  /*0ff0*/  LDG.E.U16 R62, [R74.64] ;  /* 0x000000044a3e7981 */ /* 0x0002a4000c1e1500 */
[----:B0-----:R-:W-:-:S05]  /*1000*/  LEA R73, R5, R65, 0x2 ;  /* 0x0000004105497211 */ /* 0x001fca00078e10ff */
[----:B-1----:R-:W-:-:S05]  /*1010*/  IMAD R75, R5, 0x4, R73 ;  /* 0x00000004054b7824 */ /* 0x002fca00078e0249 */
[----:B------:R-:W-:Y:S02]  /*1020*/  LEA R79, R5, R75, 0x2 ;  /* 0x0000004b054f7211 */ /* 0x000fe400078e10ff */
[----:B------:R-:W-:-:S03]  /*1030*/  LEA R66, P0, R63, R4, 0x1 ;  /* 0x000000043f427211 */ /* 0x000fc600078008ff */
[----:B------:R-:W-:Y:S01]  /*1040*/  IMAD R81, R5, 0x4, R79 ;  /* 0x0000000405517824 */ /* 0x000fe200078e024f */
[----:B------:R-:W-:Y:S02]  /*1050*/  LEA.HI.X.SX32 R67, R63, R0, 0x1, P0 ;  /* 0x000000003f437211 */ /* 0x000fe400000f0eff */
[----:B------:R-:W-:Y:S02]  /*1060*/  LEA R68, P0, R69, R4, 0x1 ;  /* 0x0000000445447211 */ /* 0x000fe400078008ff */
[----:B------:R-:W-:Y:S01]  /*1070*/  LEA R83, R5, R81, 0x2 ;  /* 0x0000005105537211 */ /* 0x000fe200078e10ff */
[----:B------:R0:W2:Y:S01]  /*1080*/  LDG.E.U16 R63, [R66.64] ;  /* 0x00000004423f7981 */ /* 0x0000a2000c1e1500 */
[----:B------:R-:W-:Y:S02]  /*1090*/  LEA.HI.X.SX32 R69, R69, R0, 0x1, P0 ;  /* 0x0000000045457211 */ /* 0x000fe400000f0eff */
[-C--:B------:R-:W-:Y:S01]  /*10a0*/  LEA R70, P0, R65, R4.reuse, 0x1 ;  /* 0x0000000441467211 */ /* 0x080fe200078008ff */
[----:B------:R-:W-:Y:S01]  /*10b0*/  IMAD R85, R5, 0x4, R83 ;  /* 0x0000000405557824 */ /* 0x000fe200078e0253 */
[----:B------:R-:W-:Y:S01]  /*10c0*/  LEA R76, P1, R77, R4, 0x1 ;  /* 0x000000044d4c7211 */ /* 0x000fe200078208ff */
[----:B------:R1:W2:Y:S01]  /*10d0*/  LDG.E.U16 R64, [R68.64] ;  /* 0x0000000444407981 */ /* 0x0002a2000c1e1500 */
[----:B------:R-:W-:-:S02]  /*10e0*/  LEA.HI.X.SX32 R71, R65, R0, 0x1, P0 ;  /* 0x0000000041477211 */ /* 0x000fc400000f0eff */
[----:B------:R-:W-:Y:S02]  /*10f0*/  LEA R72, P0, R73, R4, 0x1 ;  /* 0x0000000449487211 */ /* 0x000fe400078008ff */
[----:B------:R-:W-:Y:S01]  /*1100*/  LEA R87, R5, R85, 0x2 ;  /* 0x0000005505577211 */ /* 0x000fe200078e10ff */
[----:B0-----:R0:W2:Y:S01]  /*1110*/  LDG.E.U16 R66, [R70.64] ;  /* 0x0000000446427981 */ /* 0x0010a2000c1e1500 */
[-C--:B------:R-:W-:Y:S02]  /*1120*/  LEA.HI.X.SX32 R77, R77, R0.reuse, 0x1, P1 ;  /* 0x000000004d4d7211 */ /* 0x080fe400008f0eff */
[----:B------:R-:W-:Y:S01]  /*1130*/  LEA.HI.X.SX32 R73, R73, R0, 0x1, P0 ;  /* 0x0000000049497211 */ /* 0x000fe200000f0eff */
[----:B------:R-:W-:Y:S01]  /*1140*/  IMAD R89, R5, 0x4, R87 ;  /* 0x0000000405597824 */ /* 0x000fe200078e0257 */
[C---:B------:R-:W-:Y:S01]  /*1150*/  LEA R74, P0, R75.reuse, R4, 0x1 ;  /* 0x000000044b4a7211 */ /* 0x040fe200078008ff */
[----:B------:R0:W2:Y:S03]  /*1160*/  LDG.E.U16 R65, [R76.64] ;  /* 0x000000044c417981 */ /* 0x0000a6000c1e1500 */
[----:B------:R-:W-:Y:S01]  /*1170*/  LEA.HI.X.SX32 R75, R75, R0, 0x1, P0 ;  /* 0x000000004b4b7211 */ /* 0x000fe200000f0eff */
[----:B------:R4:W2:Y:S01]  /*1180*/  LDG.E.U16 R67, [R72.64] ;  /* 0x0000000448437981 */ /* 0x0008a2000c1e1500 */
[----:B------:R-:W-:-:S02]  /*1190*/  LEA R91, R5, R89, 0x2 ;  /* 0x00000059055b7211 */ /* 0x000fc400078e10ff */
[-C--:B------:R-:W-:Y:S01]  /*11a0*/  LEA R78, P1, R79, R4.reuse, 0x1 ;  /* 0x000000044f4e7211 */ /* 0x080fe200078208ff */
[----:B-1----:R1:W2:Y:S01]  /*11b0*/  LDG.E.U16 R68, [R74.64] ;  /* 0x000000044a447981 */ /* 0x0022a2000c1e1500 */
[----:B0-----:R-:W-:Y:S01]  /*11c0*/  LEA R76, P0, R81, R4, 0x1 ;  /* 0x00000004514c7211 */ /* 0x001fe200078008ff */
[----:B------:R-:W-:-:S03]  /*11d0*/  IMAD R93, R5, 0x4, R91 ;  /* 0x00000004055d7824 */ /* 0x000fc600078e025b */
[----:B------:R-:W-:Y:S02]  /*11e0*/  LEA.HI.X.SX32 R77, R81, R0, 0x1, P0 ;  /* 0x00000000514d7211 */ /* 0x000fe400000f0eff */
[----:B------:R-:W-:Y:S02]  /*11f0*/  LEA R80, P0, R83, R4, 0x1 ;  /* 0x0000000453507211 */ /* 0x000fe400078008ff */
[-C--:B------:R-:W-:Y:S01]  /*1200*/  LEA.HI.X.SX32 R79, R79, R0.reuse, 0x1, P1 ;  /* 0x000000004f4f7211 */ /* 0x080fe200008f0eff */
[----:B------:R0:W2:Y:S01]  /*1210*/  LDG.E.U16 R70, [R76.64] ;  /* 0x000000044c467981 */ /* 0x0000a2000c1e1500 */
[----:B------:R-:W-:Y:S02]  /*1220*/  LEA.HI.X.SX32 R81, R83, R0, 0x1, P0 ;  /* 0x0000000053517211 */ /* 0x000fe400000f0eff */
[----:B------:R-:W-:Y:S01]  /*1230*/  LEA R82, P0, R85, R4, 0x1 ;  /* 0x0000000455527211 */ /* 0x000fe200078008ff */
[----:B------:R0:W2:Y:S01]  /*1240*/  LDG.E.U16 R69, [R78.64] ;  /* 0x000000044e457981 */ /* 0x0000a2000c1e1500 */
[----:B------:R-:W-:-:S02]  /*1250*/  LEA R95, R5, R93, 0x2 ;  /* 0x0000005d055f7211 */ /* 0x000fc400078e10ff */
[----:B------:R-:W-:Y:S01]  /*1260*/  LEA.HI.X.SX32 R83, R85, R0, 0x1, P0 ;  /* 0x0000000055537211 */ /* 0x000fe200000f0eff */
[----:B------:R1:W2:Y:S02]  /*1270*/  LDG.E.U16 R71, [R80.64] ;  /* 0x0000000450477981 */ /* 0x0002a4000c1e1500 */
[----:B------:R-:W-:Y:S01]  /*1280*/  IMAD R97, R5, 0x4, R95 ;  /* 0x0000000405617824 */ /* 0x000fe200078e025f */
[-C--:B------:R-:W-:Y:S01]  /*1290*/  LEA R84, P1, R87, R4.reuse, 0x1 ;  /* 0x0000000457547211 */ /* 0x080fe200078208ff */
[----:B----4-:R4:W2:Y:S01]  /*12a0*/  LDG.E.U16 R72, [R82.64] ;  /* 0x0000000452487981 */ /* 0x0108a2000c1e1500 */
[----:B0-----:R-:W-:Y:S02]  /*12b0*/  LEA R78, P0, R89, R4, 0x1 ;  /* 0x00000004594e7211 */ /* 0x001fe400078008ff */
[----:B------:R-:W-:Y:S02]  /*12c0*/  LEA R99, R5, R97, 0x2 ;  /* 0x0000006105637211 */ /* 0x000fe400078e10ff */
[----:B------:R-:W-:-:S02]  /*12d0*/  LEA.HI.X.SX32 R79, R89, R0, 0x1, P0 ;  /* 0x00000000594f7211 */ /* 0x000fc400000f0eff */
[----:B------:R-:W-:Y:S02]  /*12e0*/  LEA R86, P0, R91, R4, 0x1 ;  /* 0x000000045b567211 */ /* 0x000fe400078008ff */
[-C--:B------:R-:W-:Y:S01]  /*12f0*/  LEA.HI.X.SX32 R85, R87, R0.reuse, 0x1, P1 ;  /* 0x0000000057557211 */ /* 0x080fe200008f0eff */
[----:B-1----:R0:W2:Y:S01]  /*1300*/  LDG.E.U16 R74, [R78.64] ;  /* 0x000000044e4a7981 */ /* 0x0020a2000c1e1500 */
[----:B------:R-:W-:Y:S01]  /*1310*/  LEA.HI.X.SX32 R87, R91, R0, 0x1, P0 ;  /* 0x000000005b577211 */ /* 0x000fe200000f0eff */
[----:B------:R-:W-:Y:S01]  /*1320*/  IMAD R91, R5, 0x4, R99 ;  /* 0x00000004055b7824 */ /* 0x000fe200078e0263 */
[----:B------:R-:W-:Y:S01]  /*1330*/  LEA R80, P0, R93, R4, 0x1 ;  /* 0x000000045d507211 */ /* 0x000fe200078008ff */
[----:B------:R1:W2:Y:S03]  /*1340*/  LDG.E.U16 R73, [R84.64] ;  /* 0x0000000454497981 */ /* 0x0002a6000c1e1500 */
[----:B------:R-:W-:Y:S01]  /*1350*/  LEA R101, R5, R91, 0x2 ;  /* 0x0000005b05657211 */ /* 0x000fe200078e10ff */
[----:B------:R0:W2:Y:S01]  /*1360*/  LDG.E.U16 R75, [R86.64] ;  /* 0x00000004564b7981 */ /* 0x0000a2000c1e1500 */
[----:B------:R-:W-:-:S02]  /*1370*/  LEA.HI.X.SX32 R81, R93, R0, 0x1, P0 ;  /* 0x000000005d517211 */ /* 0x000fc400000f0eff */
[-C--:B------:R-:W-:Y:S01]  /*1380*/  LEA R88, P1, R95, R4.reuse, 0x1 ;  /* 0x000000045f587211 */ /* 0x080fe200078208ff */
[----:B------:R-:W-:Y:S01]  /*1390*/  IMAD R93, R5, 0x4, R101 ;  /* 0x00000004055d7824 */ /* 0x000fe200078e0265 */
[----:B----4-:R-:W-:Y:S01]  /*13a0*/  LEA R82, P0, R97, R4, 0x1 ;  /* 0x0000000461527211 */ /* 0x010fe200078008ff */
[----:B------:R4:W2:Y:S01]  /*13b0*/  LDG.E.U16 R76, [R80.64] ;  /* 0x00000004504c7981 */ /* 0x0008a2000c1e1500 */
[-C--:B------:R-:W-:Y:S02]  /*13c0*/  LEA.HI.X.SX32 R89, R95, R0.reuse, 0x1, P1 ;  /* 0x000000005f597211 */ /* 0x080fe400008f0eff */
[----:B------:R-:W-:Y:S02]  /*13d0*/  LEA R95, R5, R93, 0x2 ;  /* 0x0000005d055f7211 */ /* 0x000fe400078e10ff */
[----:B------:R-:W-:Y:S01]  /*13e0*/  LEA.HI.X.SX32 R83, R97, R0, 0x1, P0 ;  /* 0x0000000061537211 */ /* 0x000fe200000f0eff */
[----:B------:R4:W2:Y:S02]  /*13f0*/  LDG.E.U16 R77, [R88.64] ;  /* 0x00000004584d7981 */ /* 0x0008a4000c1e1500 */
[----:B------:R-:W-:Y:S01]  /*1400*/  IMAD R97, R5, 0x4, R95 ;  /* 0x0000000405617824 */ /* 0x000fe200078e025f */
[----:B-1----:R-:W-:Y:S01]  /*1410*/  LEA R84, P0, R99, R4, 0x1 ;  /* 0x0000000463547211 */ /* 0x002fe200078008ff */
[----:B0-----:R0:W2:Y:S03]  /*1420*/  LDG.E.U16 R78, [R82.64] ;  /* 0x00000004524e7981 */ /* 0x0010a6000c1e1500 */
[----:B------:R-:W-:-:S02]  /*1430*/  LEA R103, R5, R97, 0x2 ;  /* 0x0000006105677211 */ /* 0x000fc400078e10ff */
[----:B------:R-:W-:-:S03]  /*1440*/  LEA.HI.X.SX32 R85, R99, R0, 0x1, P0 ;  /* 0x0000000063557211 */ /* 0x000fc600000f0eff */
[----:B------:R-:W-:Y:S01]  /*1450*/  IMAD R99, R5, 0x4, R103 ;  /* 0x0000000405637824 */ /* 0x000fe200078e0267 */
[-C--:B------:R-:W-:Y:S01]  /*1460*/  LEA R86, P0, R91, R4.reuse, 0x1 ;  /* 0x000000045b567211 */ /* 0x080fe200078008ff */
[----:B------:R1:W2:Y:S01]  /*1470*/  LDG.E.U16 R79, [R84.64] ;  /* 0x00000004544f7981 */ /* 0x0002a2000c1e1500 */
[----:B------:R-:W-:Y:S02]  /*1480*/  LEA R90, P1, R101, R4, 0x1 ;  /* 0x00000004655a7211 */ /* 0x000fe400078208ff */
[----:B------:R-:W-:Y:S02]  /*1490*/  LEA R105, R5, R99, 0x2 ;  /* 0x0000006305697211 */ /* 0x000fe400078e10ff */
[-C--:B------:R-:W-:Y:S02]  /*14a0*/  LEA.HI.X.SX32 R87, R91, R0.reuse, 0x1, P0 ;  /* 0x000000005b577211 */ /* 0x080fe400000f0eff */
[----:B------:R-:W-:Y:S01]  /*14b0*/  LEA.HI.X.SX32 R91, R101, R0, 0x1, P1 ;  /* 0x00000000655b7211 */ /* 0x000fe200008f0eff */
[----:B------:R-:W-:Y:S01]  /*14c0*/  IMAD R101, R5, 0x4, R105 ;  /* 0x0000000405657824 */ /* 0x000fe200078e0269 */
[----:B----4-:R-:W-:Y:S01]  /*14d0*/  LEA R88, P0, R93, R4, 0x1 ;  /* 0x000000045d587211 */ /* 0x010fe200078008ff */
[----:B------:R4:W2:Y:S03]  /*14e0*/  LDG.E.U16 R80, [R86.64] ;  /* 0x0000000456507981 */ /* 0x0008a6000c1e1500 */
[C---:B------:R-:W-:Y:S01]  /*14f0*/  LEA R107, R5.reuse, R101, 0x2 ;  /* 0x00000065056b7211 */ /* 0x040fe200078e10ff */
[----:B------:R0:W2:Y:S04]  /*1500*/  LDG.E.U16 R81, [R90.64] ;  /* 0x000000045a517981 */ /* 0x0000a8000c1e1500 */
[----:B------:R-:W-:Y:S01]  /*1510*/  IMAD R109, R5, 0x4, R107 ;  /* 0x00000004056d7824 */ /* 0x000fe200078e026b */
[----:B------:R-:W-:-:S04]  /*1520*/  LEA.HI.X.SX32 R89, R93, R0, 0x1, P0 ;  /* 0x000000005d597211 */ /* 0x000fc800000f0eff */
[----:B------:R-:W-:Y:S01]  /*1530*/  LEA R111, R5, R109, 0x2 ;  /* 0x0000006d056f7211 */ /* 0x000fe200078e10ff */
[----:B0-----:R0:W2:Y:S01]  /*1540*/  LDG.E.U16 R82, [R88.64] ;  /* 0x0000000458527981 */ /* 0x0010a2000c1e1500 */
[----:B------:R-:W-:-:S03]  /*1550*/  LEA R92, P0, R95, R4, 0x1 ;  /* 0x000000045f5c7211 */ /* 0x000fc600078008ff */
[----:B------:R-:W-:Y:S01]  /*1560*/  IMAD R113, R5, 0x4, R111 ;  /* 0x0000000405717824 */ /* 0x000fe200078e026f */
[----:B------:R-:W-:Y:S02]  /*1570*/  LEA.HI.X.SX32 R93, R95, R0, 0x1, P0 ;  /* 0x000000005f5d7211 */ /* 0x000fe400000f0eff */
[----:B-1----:R-:W-:Y:S02]  /*1580*/  LEA R84, P0, R97, R4, 0x1 ;  /* 0x0000000461547211 */ /* 0x002fe400078008ff */
[----:B------:R-:W-:Y:S01]  /*1590*/  LEA R115, R5, R113, 0x2 ;  /* 0x0000007105737211 */ /* 0x000fe200078e10ff */
[----:B------:R1:W2:Y:S01]  /*15a0*/  LDG.E.U16 R83, [R92.64] ;  /* 0x000000045c537981 */ /* 0x0002a2000c1e1500 */
[----:B------:R-:W-:Y:S02]  /*15b0*/  LEA.HI.X.SX32 R85, R97, R0, 0x1, P0 ;  /* 0x0000000061557211 */ /* 0x000fe400000f0eff */
[-C--:B------:R-:W-:Y:S01]  /*15c0*/  LEA R90, P0, R99, R4.reuse, 0x1 ;  /* 0x00000004635a7211 */ /* 0x080fe200078008ff */
[----:B------:R-:W-:Y:S01]  /*15d0*/  IMAD R117, R5, 0x4, R115 ;  /* 0x0000000405757824 */ /* 0x000fe200078e0273 */
[----:B----4-:R-:W-:Y:S01]  /*15e0*/  LEA R86, P1, R103, R4, 0x1 ;  /* 0x0000000467567211 */ /* 0x010fe200078208ff */
[----:B------:R4:W2:Y:S01]  /*15f0*/  LDG.E.U16 R96, [R84.64] ;  /* 0x0000000454607981 */ /* 0x0008a2000c1e1500 */
[----:B------:R-:W-:-:S02]  /*1600*/  LEA.HI.X.SX32 R91, R99, R0, 0x1, P0 ;  /* 0x00000000635b7211 */ /* 0x000fc400000f0eff */
[----:B0-----:R-:W-:Y:S02]  /*1610*/  LEA R88, P0, R105, R4, 0x1 ;  /* 0x0000000469587211 */ /* 0x001fe400078008ff */
[----:B------:R-:W-:Y:S01]  /*1620*/  LEA R99, R5, R117, 0x2 ;  /* 0x0000007505637211 */ /* 0x000fe200078e10ff */
[----:B------:R0:W2:Y:S01]  /*1630*/  LDG.E.U16 R100, [R90.64] ;  /* 0x000000045a647981 */ /* 0x0000a2000c1e1500 */
[----:B------:R-:W-:-:S03]  /*1640*/  LEA.HI.X.SX32 R89, R105, R0, 0x1, P0 ;  /* 0x0000000069597211 */ /* 0x000fc600000f0eff */
[----:B------:R-:W-:-:S05]  /*1650*/  IMAD R105, R5, 0x4, R99 ;  /* 0x0000000405697824 */ /* 0x000fca00078e0263 */
[----:B------:R-:W-:-:S05]  /*1660*/  LEA R119, R5, R105, 0x2 ;  /* 0x0000006905777211 */ /* 0x000fca00078e10ff */
[----:B------:R-:W-:-:S05]  /*1670*/  IMAD R121, R5, 0x4, R119 ;  /* 0x0000000405797824 */ /* 0x000fca00078e0277 */
[----:B------:R-:W-:Y:S02]  /*1680*/  LEA R123, R5, R121, 0x2 ;  /* 0x00000079057b7211 */ /* 0x000fe400078e10ff */
[----:B-1----:R-:W-:-:S03]  /*1690*/  LEA R92, P0, R101, R4, 0x1 ;  /* 0x00000004655c7211 */ /* 0x002fc600078008ff */
[----:B------:R-:W-:Y:S01]  /*16a0*/  IMAD R125, R5, 0x4, R123 ;  /* 0x00000004057d7824 */ /* 0x000fe200078e027b */
[-C--:B------:R-:W-:Y:S02]  /*16b0*/  LEA.HI.X.SX32 R87, R103, R0.reuse, 0x1, P1 ;  /* 0x0000000067577211 */ /* 0x080fe400008f0eff */
[----:B------:R-:W-:Y:S02]  /*16c0*/  LEA.HI.X.SX32 R93, R101, R0, 0x1, P0 ;  /* 0x00000000655d7211 */ /* 0x000fe400000f0eff */
[----:B----4-:R-:W-:Y:S01]  /*16d0*/  LEA R84, P0, R109, R4, 0x1 ;  /* 0x000000046d547211 */ /* 0x010fe200078008ff */
[----:B------:R1:W4:Y:S01]  /*16e0*/  LDG.E.U16 R97, [R86.64] ;  /* 0x0000000456617981 */ /* 0x000322000c1e1500 */
[----:B------:R-:W-:Y:S02]  /*16f0*/  LEA R127, R5, R125, 0x2 ;  /* 0x0000007d057f7211 */ /* 0x000fe400078e10ff */
[----:B------:R-:W-:Y:S01]  /*1700*/  LEA.HI.X.SX32 R85, R109, R0, 0x1, P0 ;  /* 0x000000006d557211 */ /* 0x000fe200000f0eff */
[----:B------:R0:W3:Y:S02]  /*1710*/  LDG.E.U16 R101, [R88.64] ;  /* 0x0000000458657981 */ /* 0x0000e4000c1e1500 */
[----:B------:R-:W-:Y:S01]  /*1720*/  IMAD R129, R5, 0x4, R127 ;  /* 0x0000000405817824 */ /* 0x000fe200078e027f */
[-C--:B------:R-:W-:Y:S01]  /*1730*/  LEA R94, P1, R107, R4.reuse, 0x1 ;  /* 0x000000046b5e7211 */ /* 0x080fe200078208ff */
[----:B------:R5:W3:Y:S01]  /*1740*/  LDG.E.U16 R106, [R84.64] ;  /* 0x00000004546a7981 */ /* 0x000ae2000c1e1500 */
[----:B-1----:R-:W-:-:S02]  /*1750*/  LEA R86, P0, R111, R4, 0x1 ;  /* 0x000000046f567211 */ /* 0x002fc400078008ff */
[----:B------:R-:W-:Y:S01]  /*1760*/  LEA R131, R5, R129, 0x2 ;  /* 0x0000008105837211 */ /* 0x000fe200078e10ff */
[----:B------:R1:W3:Y:S01]  /*1770*/  LDG.E.U16 R102, [R92.64] ;  /* 0x000000045c667981 */ /* 0x0002e2000c1e1500 */
[----:B------:R-:W-:Y:S02]  /*1780*/  LEA.HI.X.SX32 R87, R111, R0, 0x1, P0 ;  /* 0x000000006f577211 */ /* 0x000fe400000f0eff */
[----:B0-----:R-:W-:Y:S02]  /*1790*/  LEA R88, P0, R113, R4, 0x1 ;  /* 0x0000000471587211 */ /* 0x001fe400078008ff */
[-C--:B------:R-:W-:Y:S02]  /*17a0*/  LEA.HI.X.SX32 R95, R107, R0.reuse, 0x1, P1 ;  /* 0x000000006b5f7211 */ /* 0x080fe400008f0eff */
[----:B------:R-:W-:Y:S01]  /*17b0*/  LEA.HI.X.SX32 R89, R113, R0, 0x1, P0 ;  /* 0x0000000071597211 */ /* 0x000fe200000f0eff */
[----:B------:R-:W-:Y:S01]  /*17c0*/  IMAD R113, R5, 0x4, R131 ;  /* 0x0000000405717824 */ /* 0x000fe200078e0283 */
[-C--:B------:R-:W-:Y:S01]  /*17d0*/  LEA R90, P1, R115, R4.reuse, 0x1 ;  /* 0x00000004735a7211 */ /* 0x080fe200078208ff */
[----:B------:R0:W3:Y:S01]  /*17e0*/  LDG.E.U16 R103, [R94.64] ;  /* 0x000000045e677981 */ /* 0x0000e2000c1e1500 */
[----:B------:R-:W-:-:S02]  /*17f0*/  LEA R110, P0, R117, R4, 0x1 ;  /* 0x00000004756e7211 */ /* 0x000fc400078008ff */
[-C--:B------:R-:W-:Y:S01]  /*1800*/  LEA.HI.X.SX32 R91, R115, R0.reuse, 0x1, P1 ;  /* 0x00000000735b7211 */ /* 0x080fe200008f0eff */
[----:B------:R1:W3:Y:S04]  /*1810*/  LDG.E.U16 R107, [R86.64] ;  /* 0x00000004566b7981 */ /* 0x0002e8000c1e1500 */
[----:B------:R1:W3:Y:S01]  /*1820*/  LDG.E.U16 R108, [R88.64] ;  /* 0x00000004586c7981 */ /* 0x0002e2000c1e1500 */
[----:B0-----:R-:W-:Y:S02]  /*1830*/  LEA R95, R5, R113, 0x2 ;  /* 0x00000071055f7211 */ /* 0x001fe400078e10ff */
[----:B------:R-:W-:Y:S01]  /*1840*/  LEA.HI.X.SX32 R111, R117, R0, 0x1, P0 ;  /* 0x00000000756f7211 */ /* 0x000fe200000f0eff */
[----:B------:R0:W3:Y:S02]  /*1850*/  LDG.E.U16 R109, [R90.64] ;  /* 0x000000045a6d7981 */ /* 0x0000e4000c1e1500 */
[----:B------:R-:W-:Y:S01]  /*1860*/  IMAD R115, R5, 0x4, R95 ;  /* 0x0000000405737824 */ /* 0x000fe200078e025f */
[----:B-----5:R-:W-:Y:S01]  /*1870*/  LEA R84, P0, R99, R4, 0x1 ;  /* 0x0000000463547211 */ /* 0x020fe200078008ff */
[----:B------:R5:W3:Y:S03]  /*1880*/  LDG.E.U16 R110, [R110.64] ;  /* 0x000000046e6e7981 */ /* 0x000ae6000c1e1500 */
[----:B------:R-:W-:-:S02]  /*1890*/  LEA R117, R5, R115, 0x2 ;  /* 0x0000007305757211 */ /* 0x000fc400078e10ff */
[----:B------:R-:W-:Y:S02]  /*18a0*/  LEA.HI.X.SX32 R85, R99, R0, 0x1, P0 ;  /* 0x0000000063557211 */ /* 0x000fe400000f0eff */
[-C--:B-1----:R-:W-:Y:S01]  /*18b0*/  LEA R86, P0, R105, R4.reuse, 0x1 ;  /* 0x0000000469567211 */ /* 0x082fe200078008ff */
[----:B------:R-:W-:Y:S01]  /*18c0*/  IMAD R133, R5, 0x4, R117 ;  /* 0x0000000405857824 */ /* 0x000fe200078e0275 */
[----:B------:R-:W-:Y:S01]  /*18d0*/  LEA R88, P1, R119, R4, 0x1 ;  /* 0x0000000477587211 */ /* 0x000fe200078208ff */
[----:B------:R1:W3:Y:S01]  /*18e0*/  LDG.E.U16 R145, [R84.64] ;  /* 0x0000000454917981 */ /* 0x0002e2000c1e1500 */
[-C--:B------:R-:W-:Y:S02]  /*18f0*/  LEA.HI.X.SX32 R87, R105, R0.reuse, 0x1, P0 ;  /* 0x0000000069577211 */ /* 0x080fe400000f0eff */
[----:B------:R-:W-:Y:S02]  /*1900*/  LEA R105, R5, R133, 0x2 ;  /* 0x0000008505697211 */ /* 0x000fe400078e10ff */
[----:B------:R-:W-:Y:S01]  /*1910*/  LEA.HI.X.SX32 R89, R119, R0, 0x1, P1 ;  /* 0x0000000077597211 */ /* 0x000fe200008f0eff */
[----:B------:R1:W3:Y:S02]  /*1920*/  LDG.E.U16 R112, [R86.64] ;  /* 0x0000000456707981 */ /* 0x0002e4000c1e1500 */
[----:B------:R-:W-:Y:S01]  /*1930*/  IMAD R119, R5, 0x4, R105 ;  /* 0x0000000405777824 */ /* 0x000fe200078e0269 */
[----:B0-----:R-:W-:Y:S01]  /*1940*/  LEA R90, P0, R121, R4, 0x1 ;  /* 0x00000004795a7211 */ /* 0x001fe200078008ff */
[----:B------:R0:W3:Y:S03]  /*1950*/  LDG.E.U16 R147, [R88.64] ;  /* 0x0000000458937981 */ /* 0x0000e6000c1e1500 */
[----:B-----5:R-:W-:-:S02]  /*1960*/  LEA R111, R5, R119, 0x2 ;  /* 0x00000077056f7211 */ /* 0x020fc400078e10ff */
[----:B------:R-:W-:Y:S02]  /*1970*/  LEA.HI.X.SX32 R91, R121, R0, 0x1, P0 ;  /* 0x00000000795b7211 */ /* 0x000fe400000f0eff */
[-C--:B------:R-:W-:Y:S01]  /*1980*/  LEA R92, P0, R123, R4.reuse, 0x1 ;  /* 0x000000047b5c7211 */ /* 0x080fe200078008ff */
[----:B------:R-:W-:Y:S01]  /*1990*/  IMAD R121, R5, 0x4, R111 ;  /* 0x0000000405797824 */ /* 0x000fe200078e026f */
[----:B------:R-:W-:Y:S01]  /*19a0*/  LEA R98, P1, R131, R4, 0x1 ;  /* 0x0000000483627211 */ /* 0x000fe200078208ff */
[----:B------:R5:W3:Y:S01]  /*19b0*/  LDG.E.U16 R114, [R90.64] ;  /* 0x000000045a727981 */ /* 0x000ae2000c1e1500 */
[----:B------:R-:W-:Y:S02]  /*19c0*/  LEA.HI.X.SX32 R93, R123, R0, 0x1, P0 ;  /* 0x000000007b5d7211 */ /* 0x000fe400000f0eff */
[----:B-1----:R-:W-:Y:S02]  /*19d0*/  LEA R84, P0, R127, R4, 0x1 ;  /* 0x000000047f547211 */ /* 0x002fe400078008ff */
[----:B------:R-:W-:Y:S01]  /*19e0*/  LEA R123, R5, R121, 0x2 ;  /* 0x00000079057b7211 */ /* 0x000fe200078e10ff */
[----:B------:R1:W3:Y:S01]  /*19f0*/  LDG.E.U16 R149, [R92.64] ;  /* 0x000000045c957981 */ /* 0x0002e2000c1e1500 */
[----:B------:R-:W-:-:S03]  /*1a00*/  LEA.HI.X.SX32 R85, R127, R0, 0x1, P0 ;  /* 0x000000007f557211 */ /* 0x000fc600000f0eff */
[----:B------:R-:W-:Y:S01]  /*1a10*/  IMAD R127, R5, 0x4, R123 ;  /* 0x00000004057f7824 */ /* 0x000fe200078e027b */
[----:B------:R-:W-:Y:S01]  /*1a20*/  LEA.HI.X.SX32 R99, R131, R0, 0x1, P1 ;  /* 0x0000000083637211 */ /* 0x000fe200008f0eff */
[----:B------:R1:W4:Y:S03]  /*1a30*/  LDG.E.U16 R151, [R84.64] ;  /* 0x0000000454977981 */ /* 0x000326000c1e1500 */
[----:B------:R-:W-:Y:S01]  /*1a40*/  LEA R87, R5, R127, 0x2 ;  /* 0x0000007f05577211 */ /* 0x000fe200078e10ff */
[----:B------:R1:W4:Y:S01]  /*1a50*/  LDG.E.U16 R153, [R98.64] ;  /* 0x0000000462997981 */ /* 0x000322000c1e1500 */
[----:B0-----:R-:W-:-:S03]  /*1a60*/  LEA R88, P0, R95, R4, 0x1 ;  /* 0x000000045f587211 */ /* 0x001fc600078008ff */
[----:B------:R-:W-:Y:S01]  /*1a70*/  IMAD R131, R5, 0x4, R87 ;  /* 0x0000000405837824 */ /* 0x000fe200078e0257 */
[----:B------:R-:W-:Y:S02]  /*1a80*/  LEA.HI.X.SX32 R89, R95, R0, 0x1, P0 ;  /* 0x000000005f597211 */ /* 0x000fe400000f0eff */
[----:B------:R-:W-:Y:S02]  /*1a90*/  LEA R94, P0, R117, R4, 0x1 ;  /* 0x00000004755e7211 */ /* 0x000fe400078008ff */
[----:B------:R-:W-:Y:S01]  /*1aa0*/  LEA R135, R5, R131, 0x2 ;  /* 0x0000008305877211 */ /* 0x000fe200078e10ff */
[----:B------:R0:W4:Y:S01]  /*1ab0*/  LDG.E.U16 R155, [R88.64] ;  /* 0x00000004589b7981 */ /* 0x000122000c1e1500 */
[----:B------:R-:W-:Y:S02]  /*1ac0*/  LEA.HI.X.SX32 R95, R117, R0, 0x1, P0 ;  /* 0x00000000755f7211 */ /* 0x000fe400000f0eff */
[-C--:B-----5:R-:W-:Y:S01]  /*1ad0*/  LEA R90, P1, R105, R4.reuse, 0x1 ;  /* 0x00000004695a7211 */ /* 0x0a0fe200078208ff */
[----:B------:R-:W-:Y:S01]  /*1ae0*/  IMAD R117, R5, 0x4, R135 ;  /* 0x0000000405757824 */ /* 0x000fe200078e0287 */
[----:B-1----:R-:W-:Y:S01]  /*1af0*/  LEA R84, P0, R111, R4, 0x1 ;  /* 0x000000046f547211 */ /* 0x002fe200078008ff */
[----:B------:R1:W5:Y:S01]  /*1b00*/  LDG.E.U16 R157, [R94.64] ;  /* 0x000000045e9d7981 */ /* 0x000362000c1e1500 */
[----:B------:R-:W-:-:S02]  /*1b10*/  LEA.HI.X.SX32 R91, R105, R0, 0x1, P1 ;  /* 0x00000000695b7211 */ /* 0x000fc400008f0eff */
[----:B------:R-:W-:Y:S02]  /*1b20*/  LEA R105, R5, R117, 0x2 ;  /* 0x0000007505697211 */ /* 0x000fe400078e10ff */
[----:B------:R-:W-:Y:S01]  /*1b30*/  LEA.HI.X.SX32 R85, R111, R0, 0x1, P0 ;  /* 0x000000006f557211 */ /* 0x000fe200000f0eff */
[----:B------:R0:W4:Y:S02]  /*1b40*/  LDG.E.U16 R159, [R90.64] ;  /* 0x000000045a9f7981 */ /* 0x000124000c1e1500 */
[----:B------:R-:W-:Y:S01]  /*1b50*/  IMAD R111, R5, 0x4, R105 ;  /* 0x00000004056f7824 */ /* 0x000fe200078e0269 */
[----:B------:R-:W-:Y:S01]  /*1b60*/  LEA R92, P0, R123, R4, 0x1 ;  /* 0x000000047b5c7211 */ /* 0x000fe200078008ff */
[----:B------:R1:W4:Y:S03]  /*1b70*/  LDG.E.U16 R161, [R84.64] ;  /* 0x0000000454a17981 */ /* 0x000326000c1e1500 */
[----:B------:R-:W-:-:S02]  /*1b80*/  LEA R99, R5, R111, 0x2 ;  /* 0x0000006f05637211 */ /* 0x000fc400078e10ff */
[----:B------:R-:W-:-:S03]  /*1b90*/  LEA.HI.X.SX32 R93, R123, R0, 0x1, P0 ;  /* 0x000000007b5d7211 */ /* 0x000fc600000f0eff */
[----:B------:R-:W-:Y:S01]  /*1ba0*/  IMAD R123, R5, 0x4, R99 ;  /* 0x00000004057b7824 */ /* 0x000fe200078e0263 */
[----:B0-----:R-:W-:Y:S01]  /*1bb0*/  LEA R88, P0, R135, R4, 0x1 ;  /* 0x0000000487587211 */ /* 0x001fe200078008ff */
[----:B------:R0:W4:Y:S03]  /*1bc0*/  LDG.E.U16 R163, [R92.64] ;  /* 0x000000045ca37981 */ /* 0x000126000c1e1500 */
[----:B------:R-:W-:Y:S02]  /*1bd0*/  LEA R137, R5, R123, 0x2 ;  /* 0x0000007b05897211 */ /* 0x000fe400078e10ff */
[----:B------:R-:W-:-:S03]  /*1be0*/  LEA.HI.X.SX32 R89, R135, R0, 0x1, P0 ;  /* 0x0000000087597211 */ /* 0x000fc600000f0eff */
[----:B------:R-:W-:Y:S01]  /*1bf0*/  IMAD R135, R5, 0x4, R137 ;  /* 0x0000000405877824 */ /* 0x000fe200078e0289 */
[-C--:B------:R-:W-:Y:S01]  /*1c00*/  LEA R86, P1, R87, R4.reuse, 0x1 ;  /* 0x0000000457567211 */ /* 0x080fe200078208ff */
[----:B------:R0:W4:Y:S01]  /*1c10*/  LDG.E.U16 R167, [R88.64] ;  /* 0x0000000458a77981 */ /* 0x000122000c1e1500 */
[----:B-1----:R-:W-:Y:S02]  /*1c20*/  LEA R94, P0, R105, R4, 0x1 ;  /* 0x00000004695e7211 */ /* 0x002fe400078008ff */
[----:B------:R-:W-:Y:S02]  /*1c30*/  LEA R139, R5, R135, 0x2 ;  /* 0x00000087058b7211 */ /* 0x000fe400078e10ff */
[-C--:B------:R-:W-:Y:S02]  /*1c40*/  LEA.HI.X.SX32 R87, R87, R0.reuse, 0x1, P1 ;  /* 0x0000000057577211 */ /* 0x080fe400008f0eff */
[----:B------:R-:W-:Y:S01]  /*1c50*/  LEA.HI.X.SX32 R95, R105, R0, 0x1, P0 ;  /* 0x00000000695f7211 */ /* 0x000fe200000f0eff */
[----:B------:R-:W-:Y:S01]  /*1c60*/  IMAD R105, R5, 0x4, R139 ;  /* 0x0000000405697824 */ /* 0x000fe200078e028b */
[-C--:B------:R-:W-:Y:S01]  /*1c70*/  LEA R90, P1, R99, R4.reuse, 0x1 ;  /* 0x00000004635a7211 */ /* 0x080fe200078208ff */
[----:B------:R1:W4:Y:S01]  /*1c80*/  LDG.E.U16 R165, [R86.64] ;  /* 0x0000000456a57981 */ /* 0x000322000c1e1500 */
[----:B------:R-:W-:-:S02]  /*1c90*/  LEA R84, P0, R137, R4, 0x1 ;  /* 0x0000000489547211 */ /* 0x000fc400078008ff */
[-C--:B------:R-:W-:Y:S01]  /*1ca0*/  LEA.HI.X.SX32 R91, R99, R0.reuse, 0x1, P1 ;  /* 0x00000000635b7211 */ /* 0x080fe200008f0eff */
[----:B------:R1:W4:Y:S01]  /*1cb0*/  LDG.E.U16 R169, [R94.64] ;  /* 0x000000045ea97981 */ /* 0x000322000c1e1500 */
[----:B------:R-:W-:Y:S02]  /*1cc0*/  LEA R99, R5, R105, 0x2 ;  /* 0x0000006905637211 */ /* 0x000fe400078e10ff */
[----:B------:R-:W-:Y:S01]  /*1cd0*/  LEA.HI.X.SX32 R85, R137, R0, 0x1, P0 ;  /* 0x0000000089557211 */ /* 0x000fe200000f0eff */
[----:B------:R1:W5:Y:S02]  /*1ce0*/  LDG.E.U16 R171, [R90.64] ;  /* 0x000000045aab7981 */ /* 0x000364000c1e1500 */
[----:B------:R-:W-:Y:S01]  /*1cf0*/  IMAD R137, R5, 0x4, R99 ;  /* 0x0000000405897824 */ /* 0x000fe200078e0263 */
[----:B0-----:R-:W-:Y:S01]  /*1d00*/  LEA R92, P0, R139, R4, 0x1 ;  /* 0x000000048b5c7211 */ /* 0x001fe200078008ff */
[----:B------:R0:W5:Y:S03]  /*1d10*/  LDG.E.U16 R173, [R84.64] ;  /* 0x0000000454ad7981 */ /* 0x000166000c1e1500 */
[----:B------:R-:W-:-:S02]  /*1d20*/  LEA R141, R5, R137, 0x2 ;  /* 0x00000089058d7211 */ /* 0x000fc400078e10ff */
[----:B------:R-:W-:-:S03]  /*1d30*/  LEA.HI.X.SX32 R93, R139, R0, 0x1, P0 ;  /* 0x000000008b5d7211 */ /* 0x000fc600000f0eff */
[----:B------:R-:W-:Y:S01]  /*1d40*/  IMAD R139, R5, 0x4, R141 ;  /* 0x00000004058b7824 */ /* 0x000fe200078e028d */
[----:B-1----:R-:W-:Y:S01]  /*1d50*/  LEA R86, P1, R99, R4, 0x1 ;  /* 0x0000000463567211 */ /* 0x002fe200078208ff */
[----:B------:R1:W5:Y:S03]  /*1d60*/  LDG.E.U16 R175, [R92.64] ;  /* 0x000000045caf7981 */ /* 0x000366000c1e1500 */
[----:B------:R-:W-:Y:S02]  /*1d70*/  LEA R143, R5, R139, 0x2 ;  /* 0x0000008b058f7211 */ /* 0x000fe400078e10ff */
[----:B------:R-:W-:Y:S02]  /*1d80*/  LEA.HI.X.SX32 R87, R99, R0, 0x1, P1 ;  /* 0x0000000063577211 */ /* 0x000fe400008f0eff */
[-C--:B------:R-:W-:Y:S02]  /*1d90*/  LEA R88, P0, R141, R4.reuse, 0x1 ;  /* 0x000000048d587211 */ /* 0x080fe400078008ff */
[----:B------:R-:W-:-:S02]  /*1da0*/  LEA R94, P1, R143, R4, 0x1 ;  /* 0x000000048f5e7211 */ /* 0x000fc400078208ff */
[----:B------:R-:W-:Y:S02]  /*1db0*/  LEA.HI.X.SX32 R89, R141, R0, 0x1, P0 ;  /* 0x000000008d597211 */ /* 0x000fe400000f0eff */
[----:B------:R-:W-:Y:S01]  /*1dc0*/  LEA R90, P0, R125, R4, 0x1 ;  /* 0x000000047d5a7211 */ /* 0x000fe200078008ff */
[----:B------:R1:W5:Y:S01]  /*1dd0*/  LDG.E.U16 R141, [R86.64] ;  /* 0x00000004568d7981 */ /* 0x000362000c1e1500 */
[-C--:B------:R-:W-:Y:S02]  /*1de0*/  LEA.HI.X.SX32 R95, R143, R0.reuse, 0x1, P1 ;  /* 0x000000008f5f7211 */ /* 0x080fe400008f0eff */
[----:B------:R-:W-:Y:S01]  /*1df0*/  LEA.HI.X.SX32 R91, R125, R0, 0x1, P0 ;  /* 0x000000007d5b7211 */ /* 0x000fe200000f0eff */
[----:B------:R1:W5:Y:S04]  /*1e00*/  LDG.E.U16 R177, [R88.64] ;  /* 0x0000000458b17981 */ /* 0x000368000c1e1500 */
[----:B------:R1:W5:Y:S01]  /*1e10*/  LDG.E.U16 R125, [R94.64] ;  /* 0x000000045e7d7981 */ /* 0x000362000c1e1500 */
[-C--:B0-----:R-:W-:Y:S01]  /*1e20*/  LEA R84, P1, R129, R4.reuse, 0x1 ;  /* 0x0000000481547211 */ /* 0x081fe200078208ff */
[----:B------:R-:W-:Y:S01]  /*1e30*/  IMAD R5, R5, 0x4, R143 ;  /* 0x0000000405057824 */ /* 0x000fe200078e028f */
[----:B------:R-:W-:Y:S01]  /*1e40*/  LEA R98, P0, R113, R4, 0x1 ;  /* 0x0000000471627211 */ /* 0x000fe200078008ff */
[----:B------:R0:W5:Y:S01]  /*1e50*/  LDG.E.U16 R116, [R90.64] ;  /* 0x000000045a747981 */ /* 0x000162000c1e1500 */
[----:B------:R-:W-:-:S02]  /*1e60*/  LEA.HI.X.SX32 R85, R129, R0, 0x1, P1 ;  /* 0x0000000081557211 */ /* 0x000fc400008f0eff */
[----:B-1----:R-:W-:-:S04]  /*1e70*/  LEA R92, P1, R115, R4, 0x1 ;  /* 0x00000004735c7211 */ /* 0x002fc800078208ff */
[----:B------:R-:W-:Y:S02]  /*1e80*/  LEA.HI.X.SX32 R93, R115, R0, 0x1, P1 ;  /* 0x00000000735d7211 */ /* 0x000fe400008f0eff */
[----:B------:R-:W-:Y:S02]  /*1e90*/  LEA R94, P1, R121, R4, 0x1 ;  /* 0x00000004795e7211 */ /* 0x000fe400078208ff */
[-C--:B------:R-:W-:Y:S01]  /*1ea0*/  LEA.HI.X.SX32 R99, R113, R0.reuse, 0x1, P0 ;  /* 0x0000000071637211 */ /* 0x080fe200000f0eff */
[----:B------:R1:W5:Y:S01]  /*1eb0*/  LDG.E.U16 R118, [R92.64] ;  /* 0x000000045c767981 */ /* 0x000362000c1e1500 */
[----:B------:R-:W-:-:S03]  /*1ec0*/  LEA.HI.X.SX32 R95, R121, R0, 0x1, P1 ;  /* 0x00000000795f7211 */ /* 0x000fc600008f0eff */
[----:B------:R0:W5:Y:S01]  /*1ed0*/  LDG.E.U16 R113, [R84.64] ;  /* 0x0000000454717981 */ /* 0x000162000c1e1500 */
[----:B------:R-:W-:-:S03]  /*1ee0*/  LEA R86, P0, R133, R4, 0x1 ;  /* 0x0000000485567211 */ /* 0x000fc600078008ff */
[----:B------:R1:W5:Y:S04]  /*1ef0*/  LDG.E.U16 R115, [R98.64] ;  /* 0x0000000462737981 */ /* 0x000368000c1e1500 */
[----:B------:R1:W5:Y:S01]  /*1f00*/  LDG.E.U16 R121, [R94.64] ;  /* 0x000000045e797981 */ /* 0x000362000c1e1500 */
[----:B0-----:R-:W-:Y:S02]  /*1f10*/  LEA R84, P1, R5, R4, 0x1 ;  /* 0x0000000405547211 */ /* 0x001fe400078208ff */
[-C--:B------:R-:W-:Y:S02]  /*1f20*/  LEA.HI.X.SX32 R87, R133, R0.reuse, 0x1, P0 ;  /* 0x0000000085577211 */ /* 0x080fe400000f0eff */
[----:B------:R-:W-:Y:S02]  /*1f30*/  LEA.HI.X.SX32 R85, R5, R0, 0x1, P1 ;  /* 0x0000000005557211 */ /* 0x000fe400008f0eff */
[----:B------:R-:W-:-:S03]  /*1f40*/  LEA R88, P0, R119, R4, 0x1 ;  /* 0x0000000477587211 */ /* 0x000fc600078008ff */
[----:B------:R0:W5:Y:S01]  /*1f50*/  LDG.E.U16 R124, [R84.64] ;  /* 0x00000004547c7981 */ /* 0x000162000c1e1500 */
[----:B------:R-:W-:Y:S02]  /*1f60*/  LEA.HI.X.SX32 R89, R119, R0, 0x1, P0 ;  /* 0x0000000077597211 */ /* 0x000fe400000f0eff */
[-C--:B------:R-:W-:Y:S01]  /*1f70*/  LEA R90, P0, R127, R4.reuse, 0x1 ;  /* 0x000000047f5a7211 */ /* 0x080fe200078008ff */
[----:B------:R0:W5:Y:S01]  /*1f80*/  LDG.E.U16 R119, [R86.64] ;  /* 0x0000000456777981 */ /* 0x000162000c1e1500 */
[----:B-1----:R-:W-:Y:S02]  /*1f90*/  LEA R92, P1, R131, R4, 0x1 ;  /* 0x00000004835c7211 */ /* 0x002fe400078208ff */
[-C--:B------:R-:W-:Y:S01]  /*1fa0*/  LEA.HI.X.SX32 R91, R127, R0.reuse, 0x1, P0 ;  /* 0x000000007f5b7211 */ /* 0x080fe200000f0eff */
[----:B------:R1:W5:Y:S01]  /*1fb0*/  LDG.E.U16 R120, [R88.64] ;  /* 0x0000000458787981 */ /* 0x000362000c1e1500 */
[----:B------:R-:W-:Y:S02]  /*1fc0*/  LEA.HI.X.SX32 R93, R131, R0, 0x1, P1 ;  /* 0x00000000835d7211 */ /* 0x000fe400008f0eff */
[-C--:B0-----:R-:W-:Y:S01]  /*1fd0*/  LEA R86, P0, R117, R4.reuse, 0x1 ;  /* 0x0000000475567211 */ /* 0x081fe200078008ff */
[----:B------:R0:W5:Y:S01]  /*1fe0*/  LDG.E.U16 R122, [R90.64] ;  /* 0x000000045a7a7981 */ /* 0x000162000c1e1500 */
[----:B------:R-:W-:-:S02]  /*1ff0*/  LEA R98, P1, R111, R4, 0x1 ;  /* 0x000000046f627211 */ /* 0x000fc400078208ff */
[----:B------:R-:W-:Y:S01]  /*2000*/  LEA.HI.X.SX32 R87, R117, R0, 0x1, P0 ;  /* 0x0000000075577211 */ /* 0x000fe200000f0eff */
[----:B------:R-:W5:Y:S01]  /*2010*/  LDG.E.U16 R92, [R92.64] ;  /* 0x000000045c5c7981 */ /* 0x000f62000c1e1500 */
[----:B-1----:R-:W-:Y:S02]  /*2020*/  LEA R88, P0, R123, R4, 0x1 ;  /* 0x000000047b587211 */ /* 0x002fe400078008ff */
[-C--:B------:R-:W-:Y:S01]  /*2030*/  LEA.HI.X.SX32 R99, R111, R0.reuse, 0x1, P1 ;  /* 0x000000006f637211 */ /* 0x080fe200008f0eff */
[----:B------:R-:W5:Y:S01]  /*2040*/  LDG.E.U16 R86, [R86.64] ;  /* 0x0000000456567981 */ /* 0x000f62000c1e1500 */
[----:B------:R-:W-:Y:S02]  /*2050*/  LEA.HI.X.SX32 R89, R123, R0, 0x1, P0 ;  /* 0x000000007b597211 */ /* 0x000fe400000f0eff */
[-C--:B------:R-:W-:Y:S01]  /*2060*/  LEA R84, P0, R135, R4.reuse, 0x1 ;  /* 0x0000000487547211 */ /* 0x080fe200078008ff */
[----:B------:R-:W5:Y:S01]  /*2070*/  LDG.E.U16 R98, [R98.64] ;  /* 0x0000000462627981 */ /* 0x000f62000c1e1500 */
[----:B------:R-:W-:-:S02]  /*2080*/  LEA R94, P1, R105, R4, 0x1 ;  /* 0x00000004695e7211 */ /* 0x000fc400078208ff */
[----:B------:R-:W-:Y:S01]  /*2090*/  LEA.HI.X.SX32 R85, R135, R0, 0x1, P0 ;  /* 0x0000000087557211 */ /* 0x000fe200000f0eff */
[----:B------:R-:W5:Y:S01]  /*20a0*/  LDG.E.U16 R88, [R88.64] ;  /* 0x0000000458587981 */ /* 0x000f62000c1e1500 */
[----:B0-----:R-:W-:Y:S02]  /*20b0*/  LEA R90, P0, R137, R4, 0x1 ;  /* 0x00000004895a7211 */ /* 0x001fe400078008ff */
[----:B------:R-:W-:Y:S01]  /*20c0*/  LEA.HI.X.SX32 R95, R105, R0, 0x1, P1 ;  /* 0x00000000695f7211 */ /* 0x000fe200008f0eff */
[----:B------:R-:W5:Y:S01]  /*20d0*/  LDG.E.U16 R84, [R84.64] ;  /* 0x0000000454547981 */ /* 0x000f62000c1e1500 */
[----:B------:R-:W-:Y:S02]  /*20e0*/  LEA R104, P1, R139, R4, 0x1 ;  /* 0x000000048b687211 */ /* 0x000fe400078208ff */
[-C--:B------:R-:W-:Y:S01]  /*20f0*/  LEA.HI.X.SX32 R91, R137, R0.reuse, 0x1, P0 ;  /* 0x00000000895b7211 */ /* 0x080fe200000f0eff */
[----:B------:R-:W5:Y:S01]  /*2100*/  LDG.E.U16 R94, [R94.64] ;  /* 0x000000045e5e7981 */ /* 0x000f62000c1e1500 */
[----:B------:R-:W-:-:S03]  /*2110*/  LEA.HI.X.SX32 R105, R139, R0, 0x1, P1 ;  /* 0x000000008b697211 */ /* 0x000fc600008f0eff */
[----:B------:R-:W5:Y:S04]  /*2120*/  LDG.E.U16 R90, [R90.64] ;  /* 0x000000045a5a7981 */ /* 0x000f68000c1e1500 */
[----:B------:R-:W5:Y:S01]  /*2130*/  LDG.E.U16 R104, [R104.64] ;  /* 0x0000000468687981 */ /* 0x000f62000c1e1500 */
[C---:B------:R-:W-:Y:S02]  /*2140*/  LOP3.LUT R0, R200.reuse, 0xc0, RZ, 0xc0, !PT ;  /* 0x000000c0c8007812 */ /* 0x040fe400078ec0ff */
[----:B------:R-:W-:Y:S02]  /*2150*/  LOP3.LUT R148, R200, 0xff, RZ, 0xc0, !PT ;  /* 0x000000ffc8947812 */ /* 0x000fe400078ec0ff */
[----:B------:R-:W-:Y:S02]  /*2160*/  SHF.R.U32.HI R0, RZ, 0x2, R0 ;  /* 0x00000002ff007819 */ /* 0x000fe40000011600 */
[----:B------:R-:W-:-:S04]  /*2170*/  SHF.L.U32 R5, R148, 0x1, RZ ;  /* 0x0000000194057819 */ /* 0x000fc800000006ff */
[----:B------:R-:W-:-:S04]  /*2180*/  LOP3.LUT R0, R5, R0, RZ, 0x3c, !PT ;  /* 0x0000000005007212 */ /* 0x000fc800078e3cff */
[----:B------:R-:W-:Y:S01]  /*2190*/  LOP3.LUT R126, R0, 0x40, RZ, 0x3c, !PT ;  /* 0x00000040007e7812 */ /* 0x000fe200078e3cff */
[----:B------:R0:W-:Y:S04]  /*21a0*/  STS.U16 [R0], R3 ;  /* 0x0000000300007388 */ /* 0x0001e80000000400 */
[----:B--2---:R-:W-:Y:S04]  /*21b0*/  STS.U16 [R0+0x400], R7 ;  /* 0x0004000700007388 */ /* 0x004fe80000000400 */
[----:B------:R-:W-:Y:S04]  /*21c0*/  STS.U16 [R0+0x800], R9 ;  /* 0x0008000900007388 */ /* 0x000fe80000000400 */
        /* <DEDUP_REMOVED lines=20> */
[----:B---3--:R-:W-:Y:S04]  /*2310*/  STS.U16 [R0+0x5c00], R51 ;  /* 0x005c003300007388 */ /* 0x008fe80000000400 */
        /* <DEDUP_REMOVED lines=16> */
[----:B----4-:R-:W-:Y:S04]  /*2420*/  STS.U16 [R0+0xa000], R97 ;  /* 0x00a0006100007388 */ /* 0x010fe80000000400 */
        /* <DEDUP_REMOVED lines=10> */
[----:B-----5:R-:W-:Y:S04]  /*24d0*/  STS.U16 [R0+0xcc00], R157 ;  /* 0x00cc009d00007388 */ /* 0x020fe80000000400 */
        /* <DEDUP_REMOVED lines=12> */
[----:B------:R1:W-:Y:S04]  /*25a0*/  STS.U16 [R126+0x200], R6 ;  /* 0x000200067e007388 */ /* 0x0003e80000000400 */
        /* <DEDUP_REMOVED lines=24> */
[----:B------:R-:W-:Y:S01]  /*2730*/  STS.U16 [R126+0x6600], R56 ;  /* 0x006600387e007388 */ /* 0x000fe20000000400 */
[----:B------:R-:W-:-:S03]  /*2740*/  IMAD.MOV.U32 R4, RZ, RZ, c[0x0][0x1d0] ;  /* 0x00007400ff047624 */ /* 0x000fc600078e00ff */
[----:B------:R-:W-:Y:S04]  /*2750*/  STS.U16 [R126+0x6a00], R58 ;  /* 0x006a003a7e007388 */ /* 0x000fe80000000400 */
[----:B------:R-:W-:Y:S04]  /*2760*/  STS.U16 [R126+0x6e00], R60 ;  /* 0x006e003c7e007388 */ /* 0x000fe80000000400 */
[----:B------:R-:W-:Y:S01]  /*2770*/  STS.U16 [R126+0x7200], R62 ;  /* 0x0072003e7e007388 */ /* 0x000fe20000000400 */
[----:B0-----:R-:W-:-:S03]  /*2780*/  MOV R3, 0x3f800000 ;  /* 0x3f80000000037802 */ /* 0x001fc60000000f00 */
[----:B------:R-:W-:Y:S04]  /*2790*/  STS.U16 [R126+0x7600], R64 ;  /* 0x007600407e007388 */ /* 0x000fe80000000400 */
[----:B------:R-:W-:Y:S01]  /*27a0*/  STS.U16 [R126+0xfe00], R124 ;  /* 0x00fe007c7e007388 */ /* 0x000fe20000000400 */
[----:B------:R-:W-:-:S03]  /*27b0*/  ISETP.GE.AND P0, PT, R4, 0x1, PT ;  /* 0x000000010400780c */ /* 0x000fc60003f06270 */
[----:B------:R-:W-:Y:S01]  /*27c0*/  STS.U16 [R126+0x7a00], R66 ;  /* 0x007a00427e007388 */ /* 0x000fe20000000400 */
[----:B-1----:R-:W-:-:S03]  /*27d0*/  IMAD.MOV.U32 R6, RZ, RZ, 0x3f800000 ;  /* 0x3f800000ff067424 */ /* 0x002fc600078e00ff */
[----:B------:R-:W-:Y:S01]  /*27e0*/  STS.U16 [R126+0x7e00], R68 ;  /* 0x007e00447e007388 */ /* 0x000fe20000000400 */
[----:B------:R-:W-:-:S03]  /*27f0*/  MOV R4, 0x3f800000 ;  /* 0x3f80000000047802 */ /* 0x000fc60000000f00 */
[----:B------:R-:W-:Y:S04]  /*2800*/  STS.U16 [R126+0x8200], R70 ;  /* 0x008200467e007388 */ /* 0x000fe80000000400 */
[----:B------:R-:W-:Y:S04]  /*2810*/  STS.U16 [R126+0x8600], R72 ;  /* 0x008600487e007388 */ /* 0x000fe80000000400 */
[----:B------:R-:W-:Y:S04]  /*2820*/  STS.U16 [R126+0x8a00], R74 ;  /* 0x008a004a7e007388 */ /* 0x000fe80000000400 */
[----:B------:R-:W-:Y:S04]  /*2830*/  STS.U16 [R126+0x8e00], R76 ;  /* 0x008e004c7e007388 */ /* 0x000fe80000000400 */
[----:B------:R-:W-:Y:S04]  /*2840*/  STS.U16 [R126+0x9200], R78 ;  /* 0x0092004e7e007388 */ /* 0x000fe80000000400 */
[----:B------:R-:W-:Y:S04]  /*2850*/  STL [R1+0x20], R3 ;  /* 0x0000200301007387 */ /* 0x000fe80000100800 */
[----:B------:R-:W-:Y:S04]  /*2860*/  STS.U16 [R126+0x9600], R80 ;  /* 0x009600507e007388 */ /* 0x000fe80000000400 */
[----:B------:R-:W-:Y:S04]  /*2870*/  STL [R1+0x1c], R3 ;  /* 0x00001c0301007387 */ /* 0x000fe80000100800 */
[----:B------:R-:W-:Y:S04]  /*2880*/  STS.U16 [R126+0x9a00], R82 ;  /* 0x009a00527e007388 */ /* 0x000fe80000000400 */
[----:B------:R-:W-:Y:S04]  /*2890*/  STL [R1+0x24], R6 ;  /* 0x0000240601007387 */ /* 0x000fe80000100800 */
[----:B------:R0:W-:Y:S04]  /*28a0*/  STS.U16 [R126+0x9e00], R96 ;  /* 0x009e00607e007388 */ /* 0x0001e80000000400 */
[----:B------:R-:W-:Y:S04]  /*28b0*/  STL [R1+0x38], R4 ;  /* 0x0000380401007387 */ /* 0x000fe80000100800 */
[----:B------:R-:W-:Y:S04]  /*28c0*/  STS.U16 [R126+0xa200], R100 ;  /* 0x00a200647e007388 */ /* 0x000fe80000000400 */
        /* <DEDUP_REMOVED lines=22> */
[----:B------:R-:W-:Y:S01]  /*2a30*/  STS.U16 [R126+0xee00], R84 ;  /* 0x00ee00547e007388 */ /* 0x000fe20000000400 */
[----:B------:R-:W-:-:S03]  /*2a40*/  IMAD.MOV.U32 R251, RZ, RZ, -0x800000 ;  /* 0xff800000fffb7424 */ /* 0x000fc600078e00ff */
[----:B------:R-:W-:Y:S01]  /*2a50*/  STS.U16 [R126+0xf200], R94 ;  /* 0x00f2005e7e007388 */ /* 0x000fe20000000400 */
[----:B------:R-:W-:Y:S01]  /*2a60*/  MOV R250, 0xff800000 ;  /* 0xff80000000fa7802 */ /* 0x000fe20000000f00 */
[----:B------:R-:W-:Y:S02]  /*2a70*/  IMAD.MOV.U32 R244, RZ, RZ, -0x800000 ;  /* 0xff800000fff47424 */ /* 0x000fe400078e00ff */
[----:B------:R-:W-:Y:S01]  /*2a80*/  STS.U16 [R126+0xf600], R90 ;  /* 0x00f6005a7e007388 */ /* 0x000fe20000000400 */
[----:B------:R-:W-:Y:S01]  /*2a90*/  MOV R243, 0xff800000 ;  /* 0xff80000000f37802 */ /* 0x000fe20000000f00 */
[----:B------:R-:W-:Y:S01]  /*2aa0*/  IMAD.MOV.U32 R239, RZ, RZ, -0x800000 ;  /* 0xff800000ffef7424 */ /* 0x000fe200078e00ff */
[----:B------:R-:W-:Y:S01]  /*2ab0*/  MOV R238, 0xff800000 ;  /* 0xff80000000ee7802 */ /* 0x000fe20000000f00 */
[----:B------:R2:W-:Y:S01]  /*2ac0*/  STS.U16 [R126+0xfa00], R104 ;  /* 0x00fa00687e007388 */ /* 0x0005e20000000400 */
[----:B------:R-:W-:Y:S01]  /*2ad0*/  IMAD.MOV.U32 R237, RZ, RZ, -0x800000 ;  /* 0xff800000ffed7424 */ /* 0x000fe200078e00ff */
[----:B------:R-:W-:Y:S01]  /*2ae0*/  MOV R236, 0xff800000 ;  /* 0xff80000000ec7802 */ /* 0x000fe20000000f00 */
[----:B0-----:R-:W-:Y:S01]  /*2af0*/  CS2R R96, SRZ ;  /* 0x0000000000607805 */ /* 0x001fe2000001ff00 */
[----:B-1----:R-:W-:Y:S01]  /*2b00*/  CS2R R98, SRZ ;  /* 0x0000000000627805 */ /* 0x002fe2000001ff00 */
[----:B------:R-:W-:Y:S01]  /*2b10*/  CS2R R100, SRZ ;  /* 0x0000000000647805 */ /* 0x000fe2000001ff00 */
        /* <DEDUP_REMOVED lines=25> */
[----:B--2---:R-:W-:Y:S01]  /*2cb0*/  CS2R R104, SRZ ;  /* 0x0000000000687805 */ /* 0x004fe2000001ff00 */
        /* <DEDUP_REMOVED lines=35> */
[----:B------:R-:W-:Y:S01]  /*2ef0*/  IMAD.SHL.U32 R4, R200, 0x4, RZ ;  /* 0x00000004c8047824 */ /* 0x000fe200078e00ff */
[----:B------:R-:W-:Y:S05]  /*2f00*/  @!P0 BRA `(.L_x_0) ;  /* 0x0000bdc000008947 */ /* 0x000fea0003800000 */
[----:B------:R-:W-:Y:S01]  /*2f10*/  MOV R10, c[0x0][0x1b8] ;  /* 0x00006e00000a7a02 */ /* 0x000fe20000000f00 */
[----:B------:R-:W-:Y:S01]  /*2f20*/  IMAD R9, R152, c[0x0][0x1b8], RZ ;  /* 0x00006e0098097a24 */ /* 0x000fe200078e02ff */
[----:B------:R-:W-:Y:S01]  /*2f30*/  LOP3.LUT R8, R4, 0x7c, RZ, 0xc0, !PT ;  /* 0x0000007c04087812 */ /* 0x000fe200078ec0ff */
[----:B------:R-:W-:Y:S01]  /*2f40*/  IMAD R3, R2, c[0x0][0x1b4], RZ ;  /* 0x00006d0002037a24 */ /* 0x000fe200078e02ff */
[----:B------:R-:W-:Y:S01]  /*2f50*/  LOP3.LUT R12, R200, 0x1c, RZ, 0xc0, !PT ;  /* 0x0000001cc80c7812 */ /* 0x000fe200078ec0ff */
[----:B------:R-:W-:Y:S01]  /*2f60*/  IMAD R13, R10, 0x4, R9 ;  /* 0x000000040a0d7824 */ /* 0x000fe200078e0209 */
[----:B------:R-:W-:Y:S01]  /*2f70*/  SHF.R.U32.HI R6, RZ, 0x3, R148 ;  /* 0x00000003ff067819 */ /* 0x000fe20000011694 */
[----:B------:R-:W-:Y:S01]  /*2f80*/  IMAD R2, R150, c[0x0][0x1b0], RZ ;  /* 0x00006c0096027a24 */ /* 0x000fe200078e02ff */
[C---:B------:R-:W-:Y:S01]  /*2f90*/  SHF.L.U32 R4, R3.reuse, 0x1, RZ ;  /* 0x0000000103047819 */ /* 0x040fe200000006ff */
[----:B------:R-:W-:Y:S01]  /*2fa0*/  IMAD.HI R3, R3, 0x2, RZ ;  /* 0x0000000203037827 */ /* 0x000fe200078e02ff */
[----:B------:R-:W-:Y:S01]  /*2fb0*/  LEA R15, R10, R13, 0x2 ;  /* 0x0000000d0a0f7211 */ /* 0x000fe200078e10ff */
[----:B------:R-:W-:Y:S01]  /*2fc0*/  CS2R R108, SRZ ;  /* 0x00000000006c7805 */ /* 0x000fe2000001ff00 */
[C---:B------:R-:W-:Y:S01]  /*2fd0*/  SHF.L.U32 R11, R2.reuse, 0x1, RZ ;  /* 0x00000001020b7819 */ /* 0x040fe200000006ff */
[----:B------:R-:W-:Y:S01]  /*2fe0*/  IMAD.HI R2, R2, 0x2, RZ ;  /* 0x0000000202027827 */ /* 0x000fe200078e02ff */
[----:B------:R-:W-:Y:S01]  /*2ff0*/  LOP3.LUT R7, R6, 0x1c, RZ, 0xc0, !PT ;  /* 0x0000001c06077812 */ /* 0x000fe200078ec0ff */
[----:B------:R-:W-:Y:S01]  /*3000*/  CS2R R110, SRZ ;  /* 0x00000000006e7805 */ /* 0x000fe2000001ff00 */
[----:B------:R-:W-:Y:S01]  /*3010*/  IADD3 R11, P0, P1, R4, c[0x0][0x170], R11 ;  /* 0x00005c00040b7a10 */ /* 0x000fe2000791e00b */
[----:B------:R-:W-:Y:S01]  /*3020*/  IMAD R17, R10, 0x4, R15 ;  /* 0x000000040a117824 */ /* 0x000fe200078e020f */
[----:B------:R-:W-:Y:S01]  /*3030*/  LOP3.LUT R97, R200, 0xe0, RZ, 0xc0, !PT ;  /* 0x000000e0c8617812 */ /* 0x000fe200078ec0ff */
[----:B------:R-:W-:Y:S01]  /*3040*/  IMAD.SHL.U32 R226, R12, 0x8, RZ ;  /* 0x000000080ce27824 */ /* 0x000fe200078e00ff */
[----:B------:R-:W-:Y:S01]  /*3050*/  IADD3.X R2, R3, c[0x0][0x174], R2, P0, P1 ;  /* 0x00005d0003027a10 */ /* 0x000fe200007e2402 */
[----:B------:R-:W-:Y:S01]  /*3060*/  IMAD R3, R150, c[0x0][0x1a0], RZ ;  /* 0x0000680096037a24 */ /* 0x000fe200078e02ff */
[----:B------:R-:W-:Y:S01]  /*3070*/  LEA R19, R10, R17, 0x2 ;  /* 0x000000110a137211 */ /* 0x000fe200078e10ff */
[----:B------:R-:W-:Y:S01]  /*3080*/  IMAD R4, R148, c[0x0][0x1a8], RZ ;  /* 0x00006a0094047a24 */ /* 0x000fe200078e02ff */
[----:B------:R-:W-:Y:S01]  /*3090*/  IADD3 R226, R226, R7, RZ ;  /* 0x00000007e2e27210 */ /* 0x000fe20007ffe0ff */
[----:B------:R-:W-:Y:S01]  /*30a0*/  IMAD.SHL.U32 R93, R200, 0x80, RZ ;  /* 0x00000080c85d7824 */ /* 0x000fe200078e00ff */
[C---:B------:R-:W-:Y:S01]  /*30b0*/  LEA R6, P0, R3.reuse, c[0x0][0x168], 0x1 ;  /* 0x00005a0003067a11 */ /* 0x040fe200078008ff */
[C---:B------:R-:W-:Y:S01]  /*30c0*/  IMAD R21, R10.reuse, 0x4, R19 ;  /* 0x000000040a157824 */ /* 0x040fe200078e0213 */
[----:B------:R-:W-:Y:S01]  /*30d0*/  MOV R7, c[0x0][0x1a8] ;  /* 0x00006a0000077a02 */ /* 0x000fe20000000f00 */
[----:B------:R-:W-:Y:S01]  /*30e0*/  CS2R R172, SRZ ;  /* 0x0000000000ac7805 */ /* 0x000fe2000001ff00 */
[----:B------:R-:W-:Y:S01]  /*30f0*/  LEA.HI.X.SX32 R3, R3, c[0x0][0x16c], 0x1, P0 ;  /* 0x00005b0003037a11 */ /* 0x000fe200000f0eff */
[----:B------:R-:W-:Y:S01]  /*3100*/  CS2R R174, SRZ ;  /* 0x0000000000ae7805 */ /* 0x000fe2000001ff00 */
[----:B------:R-:W-:Y:S01]  /*3110*/  LEA R23, R10, R21, 0x2 ;  /* 0x000000150a177211 */ /* 0x000fe200078e10ff */
[----:B------:R-:W-:Y:S01]  /*3120*/  CS2R R120, SRZ ;  /* 0x0000000000787805 */ /* 0x000fe2000001ff00 */
[----:B------:R-:W-:Y:S01]  /*3130*/  LEA R224, P0, R4, R6, 0x1 ;  /* 0x0000000604e07211 */ /* 0x000fe200078008ff */
[----:B------:R-:W-:Y:S01]  /*3140*/  CS2R R122, SRZ ;  /* 0x00000000007a7805 */ /* 0x000fe2000001ff00 */
[----:B------:R-:W-:Y:S01]  /*3150*/  LEA R8, R12, R8, 0x5 ;  /* 0x000000080c087211 */ /* 0x000fe200078e28ff */
[C---:B------:R-:W-:Y:S01]  /*3160*/  IMAD R25, R10.reuse, 0x4, R23 ;  /* 0x000000040a197824 */ /* 0x040fe200078e0217 */
[----:B------:R-:W-:Y:S01]  /*3170*/  SHF.R.U32.HI R229, RZ, 0x1, R97 ;  /* 0x00000001ffe57819 */ /* 0x000fe20000011661 */
[----:B------:R-:W-:Y:S01]  /*3180*/  CS2R R128, SRZ ;  /* 0x0000000000807805 */ /* 0x000fe2000001ff00 */
[----:B------:R-:W-:Y:S01]  /*3190*/  LEA R7, R7, R4, 0x8 ;  /* 0x0000000407077211 */ /* 0x000fe200078e40ff */
[----:B------:R-:W-:Y:S01]  /*31a0*/  CS2R R130, SRZ ;  /* 0x0000000000827805 */ /* 0x000fe2000001ff00 */
[----:B------:R-:W-:Y:S01]  /*31b0*/  LEA R27, R10, R25, 0x2 ;  /* 0x000000190a1b7211 */ /* 0x000fe200078e10ff */
[----:B------:R-:W-:Y:S01]  /*31c0*/  CS2R R132, SRZ ;  /* 0x0000000000847805 */ /* 0x000fe2000001ff00 */
[----:B------:R-:W-:Y:S01]  /*31d0*/  LEA.HI.X.SX32 R225, R4, R3, 0x1, P0 ;  /* 0x0000000304e17211 */ /* 0x000fe200000f0eff */
[----:B------:R-:W-:Y:S01]  /*31e0*/  CS2R R134, SRZ ;  /* 0x0000000000867805 */ /* 0x000fe2000001ff00 */
[----:B------:R-:W-:Y:S01]  /*31f0*/  LOP3.LUT R227, R200, 0x7, RZ, 0xc0, !PT ;  /* 0x00000007c8e37812 */ /* 0x000fe200078ec0ff */
[----:B------:R-:W-:Y:S01]  /*3200*/  IMAD R29, R10, 0x4, R27 ;  /* 0x000000040a1d7824 */ /* 0x000fe200078e021b */
[----:B------:R-:W-:Y:S01]  /*3210*/  LEA R102, P0, R9, R11, 0x1 ;  /* 0x0000000b09667211 */ /* 0x000fe200078008ff */
[----:B------:R-:W-:Y:S01]  /*3220*/  CS2R R136, SRZ ;  /* 0x0000000000887805 */ /* 0x000fe2000001ff00 */
[----:B------:R-:W-:Y:S01]  /*3230*/  LOP3.LUT R229, R8, R229, RZ, 0x3c, !PT ;  /* 0x000000e508e57212 */ /* 0x000fe200078e3cff */
[----:B------:R-:W-:Y:S01]  /*3240*/  CS2R R138, SRZ ;  /* 0x00000000008a7805 */ /* 0x000fe2000001ff00 */
[C---:B------:R-:W-:Y:S01]  /*3250*/  LEA R31, R10.reuse, R29, 0x2 ;  /* 0x0000001d0a1f7211 */ /* 0x040fe200078e10ff */
[----:B------:R-:W-:Y:S01]  /*3260*/  CS2R R140, SRZ ;  /* 0x00000000008c7805 */ /* 0x000fe2000001ff00 */
[----:B------:R-:W-:Y:S01]  /*3270*/  LEA R6, P1, R7, R6, 0x1 ;  /* 0x0000000607067211 */ /* 0x000fe200078208ff */
[----:B------:R-:W-:Y:S01]  /*3280*/  CS2R R142, SRZ ;  /* 0x00000000008e7805 */ /* 0x000fe2000001ff00 */
[----:B------:R-:W-:Y:S01]  /*3290*/  SHF.L.U32 R8, R227, 0x4, RZ ;  /* 0x00000004e3087819 */ /* 0x000fe200000006ff */
[----:B------:R-:W-:Y:S01]  /*32a0*/  IMAD R33, R10, 0x4, R31 ;  /* 0x000000040a217824 */ /* 0x000fe200078e021f */
[----:B------:R-:W-:Y:S01]  /*32b0*/  LEA.HI.X.SX32 R103, R9, R2, 0x1, P0 ;  /* 0x0000000209677211 */ /* 0x000fe200000f0eff */
[----:B------:R-:W-:Y:S01]  /*32c0*/  CS2R R144, SRZ ;  /* 0x0000000000907805 */ /* 0x000fe2000001ff00 */
[----:B------:R-:W-:Y:S01]  /*32d0*/  LEA.HI.X.SX32 R7, R7, R3, 0x1, P1 ;  /* 0x0000000307077211 */ /* 0x000fe200008f0eff */
[----:B------:R-:W-:Y:S01]  /*32e0*/  IMAD.SHL.U32 R3, R200, 0x2, RZ ;  /* 0x00000002c8037824 */ /* 0x000fe200078e00ff */
[----:B------:R-:W-:Y:S01]  /*32f0*/  LEA R35, R10, R33, 0x2 ;  /* 0x000000210a237211 */ /* 0x000fe200078e10ff */
[----:B------:R0:W-:Y:S01]  /*3300*/  STL.64 [R1+0x440], R102 ;  /* 0x0004406601007387 */ /* 0x0001e20000100a00 */
[----:B------:R-:W-:Y:S01]  /*3310*/  LOP3.LUT R230, R8, 0x780, R93, 0xf8, !PT ;  /* 0x0000078008e67812 */ /* 0x000fe200078ef85d */
[----:B------:R-:W-:Y:S01]  /*3320*/  IMAD R4, R227, 0x80, R8 ;  /* 0x00000080e3047824 */ /* 0x000fe200078e0208 */
[-C--:B------:R-:W-:Y:S01]  /*3330*/  LEA R106, P1, R13, R11.reuse, 0x1 ;  /* 0x0000000b0d6a7211 */ /* 0x080fe200078208ff */
[C---:B------:R-:W-:Y:S01]  /*3340*/  IMAD R37, R10.reuse, 0x4, R35 ;  /* 0x000000040a257824 */ /* 0x040fe200078e0223 */
[----:B------:R-:W-:Y:S01]  /*3350*/  LEA R104, P2, R15, R11, 0x1 ;  /* 0x0000000b0f687211 */ /* 0x000fe200078408ff */
[----:B------:R-:W-:Y:S01]  /*3360*/  CS2R R146, SRZ ;  /* 0x0000000000927805 */ /* 0x000fe2000001ff00 */
[----:B------:R-:W-:Y:S01]  /*3370*/  LEA R12, R97, R8, 0x8 ;  /* 0x00000008610c7211 */ /* 0x000fe200078e40ff */
[----:B------:R-:W-:Y:S01]  /*3380*/  CS2R R124, SRZ ;  /* 0x00000000007c7805 */ /* 0x000fe2000001ff00 */
[C---:B------:R-:W-:Y:S01]  /*3390*/  LEA R39, R10.reuse, R37, 0x2 ;  /* 0x000000250a277211 */ /* 0x040fe200078e10ff */
[----:B------:R-:W-:Y:S01]  /*33a0*/  CS2R R126, SRZ ;  /* 0x00000000007e7805 */ /* 0x000fe2000001ff00 */
[-C--:B------:R-:W-:Y:S01]  /*33b0*/  LEA.HI.X.SX32 R107, R13, R2.reuse, 0x1, P1 ;  /* 0x000000020d6b7211 */ /* 0x080fe200008f0eff */
[----:B------:R-:W-:Y:S01]  /*33c0*/  CS2R R188, SRZ ;  /* 0x0000000000bc7805 */ /* 0x000fe2000001ff00 */
[----:B0-----:R-:W-:Y:S01]  /*33d0*/  LEA R102, P0, R17, R11, 0x1 ;  /* 0x0000000b11667211 */ /* 0x001fe200078008ff */
[----:B------:R-:W-:Y:S01]  /*33e0*/  IMAD R41, R10, 0x4, R39 ;  /* 0x000000040a297824 */ /* 0x000fe200078e0227 */
[----:B------:R-:W-:Y:S01]  /*33f0*/  LOP3.LUT R8, R8, 0x30, R3, 0x78, !PT ;  /* 0x0000003008087812 */ /* 0x000fe200078e7803 */
[----:B------:R0:W-:Y:S01]  /*3400*/  STL.64 [R1+0x438], R106 ;  /* 0x0004386a01007387 */ /* 0x0001e20000100a00 */
[-C--:B------:R-:W-:Y:S01]  /*3410*/  LEA.HI.X.SX32 R105, R15, R2.reuse, 0x1, P2 ;  /* 0x000000020f697211 */ /* 0x080fe200010f0eff */
[----:B------:R-:W-:Y:S01]  /*3420*/  CS2R R190, SRZ ;  /* 0x0000000000be7805 */ /* 0x000fe2000001ff00 */
[C---:B------:R-:W-:Y:S01]  /*3430*/  LEA R43, R10.reuse, R41, 0x2 ;  /* 0x000000290a2b7211 */ /* 0x040fe200078e10ff */
[----:B------:R-:W-:Y:S01]  /*3440*/  CS2R R192, SRZ ;  /* 0x0000000000c07805 */ /* 0x000fe2000001ff00 */
[----:B------:R-:W-:Y:S01]  /*3450*/  LEA.HI.X.SX32 R103, R17, R2, 0x1, P0 ;  /* 0x0000000211677211 */ /* 0x000fe200000f0eff */
[----:B------:R1:W-:Y:S01]  /*3460*/  STL.64 [R1+0x430], R104 ;  /* 0x0004306801007387 */ /* 0x0003e20000100a00 */
[----:B------:R-:W-:Y:S01]  /*3470*/  LEA R8, R97, R8, 0x5 ;  /* 0x0000000861087211 */ /* 0x000fe200078e28ff */
[----:B------:R-:W-:Y:S01]  /*3480*/  IMAD R45, R10, 0x4, R43 ;  /* 0x000000040a2d7824 */ /* 0x000fe200078e022b */
[--C-:B------:R-:W-:Y:S01]  /*3490*/  LOP3.LUT R12, R12, 0x30, R3.reuse, 0x78, !PT ;  /* 0x000000300c0c7812 */ /* 0x100fe200078e7803 */
[----:B------:R2:W-:Y:S01]  /*34a0*/  STL.64 [R1+0x428], R102 ;  /* 0x0004286601007387 */ /* 0x0005e20000100a00 */
[----:B------:R-:W-:Y:S01]  /*34b0*/  LOP3.LUT R4, R4, 0x10, R3, 0x78, !PT ;  /* 0x0000001004047812 */ /* 0x000fe200078e7803 */
[----:B------:R-:W-:Y:S01]  /*34c0*/  CS2R R194, SRZ ;  /* 0x0000000000c27805 */ /* 0x000fe2000001ff00 */
[C---:B------:R-:W-:Y:S01]  /*34d0*/  LEA R47, R10.reuse, R45, 0x2 ;  /* 0x0000002d0a2f7211 */ /* 0x040fe200078e10ff */
[----:B------:R-:W-:Y:S01]  /*34e0*/  CS2R R196, SRZ ;  /* 0x0000000000c47805 */ /* 0x000fe2000001ff00 */
[----:B0-----:R-:W-:Y:S01]  /*34f0*/  LEA R106, P0, R19, R11, 0x1 ;  /* 0x0000000b136a7211 */ /* 0x001fe200078008ff */
[----:B------:R-:W-:Y:S01]  /*3500*/  CS2R R198, SRZ ;  /* 0x0000000000c67805 */ /* 0x000fe2000001ff00 */
[C---:B------:R-:W-:Y:S01]  /*3510*/  LEA R49, R10.reuse, R47, 0x2 ;  /* 0x0000002f0a317211 */ /* 0x040fe200078e10ff */
[----:B------:R-:W-:Y:S01]  /*3520*/  CS2R R112, SRZ ;  /* 0x0000000000707805 */ /* 0x000fe2000001ff00 */
[-C--:B-1----:R-:W-:Y:S01]  /*3530*/  LEA R104, P1, R21, R11.reuse, 0x1 ;  /* 0x0000000b15687211 */ /* 0x082fe200078208ff */
[----:B------:R-:W-:Y:S01]  /*3540*/  CS2R R114, SRZ ;  /* 0x0000000000727805 */ /* 0x000fe2000001ff00 */
[----:B------:R-:W-:Y:S01]  /*3550*/  LEA.HI.X.SX32 R107, R19, R2, 0x1, P0 ;  /* 0x00000002136b7211 */ /* 0x000fe200000f0eff */
[----:B------:R-:W-:Y:S01]  /*3560*/  IMAD R51, R10, 0x4, R49 ;  /* 0x000000040a337824 */ /* 0x000fe200078e0231 */
[----:B--2---:R-:W-:-:S02]  /*3570*/  LEA R102, P2, R23, R11, 0x1 ;  /* 0x0000000b17667211 */ /* 0x004fc400078408ff */
[-C--:B------:R-:W-:Y:S01]  /*3580*/  LEA.HI.X.SX32 R105, R21, R2.reuse, 0x1, P1 ;  /* 0x0000000215697211 */ /* 0x080fe200008f0eff */
[----:B------:R0:W-:Y:S01]  /*3590*/  STL.64 [R1+0x420], R106 ;  /* 0x0004206a01007387 */ /* 0x0001e20000100a00 */
[C---:B------:R-:W-:Y:S02]  /*35a0*/  LEA R53, R10.reuse, R51, 0x2 ;  /* 0x000000330a357211 */ /* 0x040fe400078e10ff */
[----:B------:R-:W-:Y:S01]  /*35b0*/  LEA.HI.X.SX32 R103, R23, R2, 0x1, P2 ;  /* 0x0000000217677211 */ /* 0x000fe200010f0eff */
[----:B------:R1:W-:Y:S01]  /*35c0*/  STL.64 [R1+0x418], R104 ;  /* 0x0004186801007387 */ /* 0x0003e20000100a00 */
[C---:B------:R-:W-:Y:S02]  /*35d0*/  LEA R55, R10.reuse, R53, 0x2 ;  /* 0x000000350a377211 */ /* 0x040fe400078e10ff */
[-C--:B------:R-:W-:Y:S01]  /*35e0*/  LEA R20, P2, R29, R11.reuse, 0x1 ;  /* 0x0000000b1d147211 */ /* 0x080fe200078408ff */
[----:B------:R2:W-:Y:S01]  /*35f0*/  STL.64 [R1+0x410], R102 ;  /* 0x0004106601007387 */ /* 0x0005e20000100a00 */
[----:B------:R-:W-:Y:S01]  /*3600*/  LEA R228, R227, R12, 0xa ;  /* 0x0000000ce3e47211 */ /* 0x000fe200078e50ff */
[----:B------:R-:W-:Y:S01]  /*3610*/  IMAD R57, R10, 0x4, R55 ;  /* 0x000000040a397824 */ /* 0x000fe200078e0237 */
[----:B------:R-:W-:Y:S01]  /*3620*/  LEA.HI.X.SX32 R21, R29, R2, 0x1, P2 ;  /* 0x000000021d157211 */ /* 0x000fe200010f0eff */
[----:B0-----:R-:W-:Y:S01]  /*3630*/  CS2R R106, SRZ ;  /* 0x00000000006a7805 */ /* 0x001fe2000001ff00 */
[----:B------:R-:W-:-:S02]  /*3640*/  LEA R24, P2, R35, R11, 0x1 ;  /* 0x0000000b23187211 */ /* 0x000fc400078408ff */
[C---:B------:R-:W-:Y:S01]  /*3650*/  LEA R59, R10.reuse, R57, 0x2 ;  /* 0x000000390a3b7211 */ /* 0x040fe200078e10ff */
[----:B------:R-:W-:Y:S01]  /*3660*/  STL.64 [R1+0x3f8], R20 ;  /* 0x0003f81401007387 */ /* 0x000fe20000100a00 */
[----:B-1----:R-:W-:Y:S02]  /*3670*/  LEA R104, P0, R25, R11, 0x1 ;  /* 0x0000000b19687211 */ /* 0x002fe400078008ff */
[C---:B------:R-:W-:Y:S02]  /*3680*/  LEA R61, R10.reuse, R59, 0x2 ;  /* 0x0000003b0a3d7211 */ /* 0x040fe400078e10ff */
[----:B--2---:R-:W-:Y:S02]  /*3690*/  LEA R102, P1, R27, R11, 0x1 ;  /* 0x0000000b1b667211 */ /* 0x004fe400078208ff */
[-C--:B------:R-:W-:Y:S01]  /*36a0*/  LEA.HI.X.SX32 R105, R25, R2.reuse, 0x1, P0 ;  /* 0x0000000219697211 */ /* 0x080fe200000f0eff */
[----:B------:R-:W-:Y:S01]  /*36b0*/  IMAD R63, R10, 0x4, R61 ;  /* 0x000000040a3f7824 */ /* 0x000fe200078e023d */
[----:B------:R-:W-:-:S02]  /*36c0*/  LEA.HI.X.SX32 R103, R27, R2, 0x1, P1 ;  /* 0x000000021b677211 */ /* 0x000fc400008f0eff */
[----:B------:R-:W-:Y:S01]  /*36d0*/  LEA R26, P1, R33, R11, 0x1 ;  /* 0x0000000b211a7211 */ /* 0x000fe200078208ff */
[----:B------:R0:W-:Y:S01]  /*36e0*/  STL.64 [R1+0x408], R104 ;  /* 0x0004086801007387 */ /* 0x0001e20000100a00 */
[C---:B------:R-:W-:Y:S02]  /*36f0*/  LEA R65, R10.reuse, R63, 0x2 ;  /* 0x0000003f0a417211 */ /* 0x040fe400078e10ff */
[-C--:B------:R-:W-:Y:S01]  /*3700*/  LEA.HI.X.SX32 R25, R35, R2.reuse, 0x1, P2 ;  /* 0x0000000223197211 */ /* 0x080fe200010f0eff */
[----:B------:R1:W-:Y:S01]  /*3710*/  STL.64 [R1+0x400], R102 ;  /* 0x0004006601007387 */ /* 0x0003e20000100a00 */
[C---:B------:R-:W-:Y:S02]  /*3720*/  LEA R67, R10.reuse, R65, 0x2 ;  /* 0x000000410a437211 */ /* 0x040fe400078e10ff */
[-C--:B------:R-:W-:Y:S01]  /*3730*/  LEA R28, P2, R41, R11.reuse, 0x1 ;  /* 0x0000000b291c7211 */ /* 0x080fe200078408ff */
[----:B------:R-:W-:Y:S01]  /*3740*/  STL.64 [R1+0x3e0], R24 ;  /* 0x0003e01801007387 */ /* 0x000fe20000100a00 */
[-C--:B------:R-:W-:Y:S01]  /*3750*/  LEA.HI.X.SX32 R27, R33, R2.reuse, 0x1, P1 ;  /* 0x00000002211b7211 */ /* 0x080fe200008f0eff */
[----:B------:R-:W-:Y:S01]  /*3760*/  IMAD R69, R10, 0x4, R67 ;  /* 0x000000040a457824 */ /* 0x000fe200078e0243 */
[----:B------:R-:W-:Y:S01]  /*3770*/  LEA.HI.X.SX32 R29, R41, R2, 0x1, P2 ;  /* 0x00000002291d7211 */ /* 0x000fe200010f0eff */
[----:B0-----:R-:W-:Y:S01]  /*3780*/  CS2R R104, SRZ ;  /* 0x0000000000687805 */ /* 0x001fe2000001ff00 */
[----:B------:R-:W-:-:S02]  /*3790*/  LEA R30, P1, R39, R11, 0x1 ;  /* 0x0000000b271e7211 */ /* 0x000fc400078208ff */
[C---:B------:R-:W-:Y:S02]  /*37a0*/  LEA R71, R10.reuse, R69, 0x2 ;  /* 0x000000450a477211 */ /* 0x040fe400078e10ff */
[C---:B-1----:R-:W-:Y:S02]  /*37b0*/  LEA R102, P0, R31.reuse, R11, 0x1 ;  /* 0x0000000b1f667211 */ /* 0x042fe400078008ff */
[C---:B------:R-:W-:Y:S02]  /*37c0*/  LEA R73, R10.reuse, R71, 0x2 ;  /* 0x000000470a497211 */ /* 0x040fe400078e10ff */
[-C--:B------:R-:W-:Y:S02]  /*37d0*/  LEA.HI.X.SX32 R103, R31, R2.reuse, 0x1, P0 ;  /* 0x000000021f677211 */ /* 0x080fe400000f0eff */
[-C--:B------:R-:W-:Y:S01]  /*37e0*/  LEA R32, P0, R37, R11.reuse, 0x1 ;  /* 0x0000000b25207211 */ /* 0x080fe200078008ff */
[C---:B------:R-:W-:Y:S01]  /*37f0*/  IMAD R75, R10.reuse, 0x4, R73 ;  /* 0x000000040a4b7824 */ /* 0x040fe200078e0249 */
[-C--:B------:R-:W-:Y:S01]  /*3800*/  LEA.HI.X.SX32 R31, R39, R2.reuse, 0x1, P1 ;  /* 0x00000002271f7211 */ /* 0x080fe200008f0eff */
[----:B------:R0:W-:Y:S01]  /*3810*/  STL.64 [R1+0x3f0], R102 ;  /* 0x0003f06601007387 */ /* 0x0001e20000100a00 */
[----:B------:R-:W-:Y:S01]  /*3820*/  LEA.HI.X.SX32 R33, R37, R2, 0x1, P0 ;  /* 0x0000000225217211 */ /* 0x000fe200000f0eff */
[----:B------:R-:W-:Y:S01]  /*3830*/  IMAD R77, R10, 0x4, R75 ;  /* 0x000000040a4d7824 */ /* 0x000fe200078e024b */
[-C--:B------:R-:W-:Y:S01]  /*3840*/  LEA R36, P0, R43, R11.reuse, 0x1 ;  /* 0x0000000b2b247211 */ /* 0x080fe200078008ff */
[----:B------:R-:W-:Y:S01]  /*3850*/  STL.64 [R1+0x3e8], R26 ;  /* 0x0003e81a01007387 */ /* 0x000fe20000100a00 */
[----:B------:R-:W-:-:S02]  /*3860*/  LEA R34, P1, R45, R11, 0x1 ;  /* 0x0000000b2d227211 */ /* 0x000fc400078208ff */
[C---:B------:R-:W-:Y:S01]  /*3870*/  LEA R79, R10.reuse, R77, 0x2 ;  /* 0x0000004d0a4f7211 */ /* 0x040fe200078e10ff */
[----:B------:R-:W-:Y:S01]  /*3880*/  STL.64 [R1+0x3c8], R28 ;  /* 0x0003c81c01007387 */ /* 0x000fe20000100a00 */
[-C--:B------:R-:W-:Y:S02]  /*3890*/  LEA.HI.X.SX32 R37, R43, R2.reuse, 0x1, P0 ;  /* 0x000000022b257211 */ /* 0x080fe400000f0eff */
[C---:B------:R-:W-:Y:S01]  /*38a0*/  LEA R81, R10.reuse, R79, 0x2 ;  /* 0x0000004f0a517211 */ /* 0x040fe200078e10ff */
[----:B------:R1:W-:Y:S01]  /*38b0*/  STL.64 [R1+0x3d8], R32 ;  /* 0x0003d82001007387 */ /* 0x0003e20000100a00 */
[----:B------:R-:W-:Y:S01]  /*38c0*/  LEA R40, P0, R49, R11, 0x1 ;  /* 0x0000000b31287211 */ /* 0x000fe200078008ff */
[----:B0-----:R-:W-:Y:S01]  /*38d0*/  CS2R R102, SRZ ;  /* 0x0000000000667805 */ /* 0x001fe2000001ff00 */
[-C--:B------:R-:W-:Y:S01]  /*38e0*/  LEA.HI.X.SX32 R35, R45, R2.reuse, 0x1, P1 ;  /* 0x000000022d237211 */ /* 0x080fe200008f0eff */
[----:B------:R-:W-:Y:S01]  /*38f0*/  IMAD R83, R10, 0x4, R81 ;  /* 0x000000040a537824 */ /* 0x000fe200078e0251 */
[----:B------:R-:W-:Y:S01]  /*3900*/  STL.64 [R1+0x3d0], R30 ;  /* 0x0003d01e01007387 */ /* 0x000fe20000100a00 */
[----:B------:R-:W-:-:S02]  /*3910*/  LEA.HI.X.SX32 R41, R49, R2, 0x1, P0 ;  /* 0x0000000231297211 */ /* 0x000fc400000f0eff */
[----:B------:R-:W-:Y:S02]  /*3920*/  LEA R38, P1, R51, R11, 0x1 ;  /* 0x0000000b33267211 */ /* 0x000fe400078208ff */
[C---:B------:R-:W-:Y:S02]  /*3930*/  LEA R85, R10.reuse, R83, 0x2 ;  /* 0x000000530a557211 */ /* 0x040fe400078e10ff */
[C---:B-1----:R-:W-:Y:S02]  /*3940*/  LEA R32, P2, R47.reuse, R11, 0x1 ;  /* 0x0000000b2f207211 */ /* 0x042fe400078408ff */
[C---:B------:R-:W-:Y:S02]  /*3950*/  LEA R87, R10.reuse, R85, 0x2 ;  /* 0x000000550a577211 */ /* 0x040fe400078e10ff */
[-C--:B------:R-:W-:Y:S02]  /*3960*/  LEA.HI.X.SX32 R33, R47, R2.reuse, 0x1, P2 ;  /* 0x000000022f217211 */ /* 0x080fe400010f0eff */
[----:B------:R-:W-:Y:S01]  /*3970*/  LEA R44, P0, R55, R11, 0x1 ;  /* 0x0000000b372c7211 */ /* 0x000fe200078008ff */
[----:B------:R-:W-:Y:S01]  /*3980*/  IMAD R89, R10, 0x4, R87 ;  /* 0x000000040a597824 */ /* 0x000fe200078e0257 */
[-C--:B------:R-:W-:Y:S01]  /*3990*/  LEA.HI.X.SX32 R39, R51, R2.reuse, 0x1, P1 ;  /* 0x0000000233277211 */ /* 0x080fe200008f0eff */
[----:B------:R-:W-:Y:S01]  /*39a0*/  STL.64 [R1+0x3b0], R32 ;  /* 0x0003b02001007387 */ /* 0x000fe20000100a00 */
[----:B------:R-:W-:-:S02]  /*39b0*/  LEA.HI.X.SX32 R45, R55, R2, 0x1, P0 ;  /* 0x00000002372d7211 */ /* 0x000fc400000f0eff */
[C---:B------:R-:W-:Y:S01]  /*39c0*/  LEA R91, R10.reuse, R89, 0x2 ;  /* 0x000000590a5b7211 */ /* 0x040fe200078e10ff */
[----:B------:R0:W-:Y:S01]  /*39d0*/  STL.64 [R1+0x3c0], R36 ;  /* 0x0003c02401007387 */ /* 0x0001e20000100a00 */
[----:B------:R-:W-:Y:S02]  /*39e0*/  LEA R42, P1, R57, R11, 0x1 ;  /* 0x0000000b392a7211 */ /* 0x000fe400078208ff */
[C---:B------:R-:W-:Y:S01]  /*39f0*/  LEA R93, R10.reuse, R91, 0x2 ;  /* 0x0000005b0a5d7211 */ /* 0x040fe200078e10ff */
[----:B------:R-:W-:Y:S01]  /*3a00*/  STL.64 [R1+0x3b8], R34 ;  /* 0x0003b82201007387 */ /* 0x000fe20000100a00 */
[----:B------:R-:W-:Y:S02]  /*3a10*/  LEA R48, P0, R61, R11, 0x1 ;  /* 0x0000000b3d307211 */ /* 0x000fe400078008ff */
[----:B------:R-:W-:Y:S02]  /*3a20*/  LEA R95, R10, R93, 0x2 ;  /* 0x0000005d0a5f7211 */ /* 0x000fe400078e10ff */
[----:B------:R-:W-:-:S02]  /*3a30*/  LEA.HI.X.SX32 R43, R57, R2, 0x1, P1 ;  /* 0x00000002392b7211 */ /* 0x000fc400008f0eff */
[-C--:B------:R-:W-:Y:S01]  /*3a40*/  LEA.HI.X.SX32 R49, R61, R2.reuse, 0x1, P0 ;  /* 0x000000023d317211 */ /* 0x080fe200000f0eff */
[C---:B------:R-:W-:Y:S01]  /*3a50*/  IMAD R97, R10.reuse, 0x4, R95 ;  /* 0x000000040a617824 */ /* 0x040fe200078e025f */
[-C--:B0-----:R-:W-:Y:S02]  /*3a60*/  LEA R36, P2, R53, R11.reuse, 0x1 ;  /* 0x0000000b35247211 */ /* 0x081fe400078408ff */
[-C--:B------:R-:W-:Y:S01]  /*3a70*/  LEA R46, P1, R63, R11.reuse, 0x1 ;  /* 0x0000000b3f2e7211 */ /* 0x080fe200078208ff */
[C---:B------:R-:W-:Y:S01]  /*3a80*/  IMAD R99, R10.reuse, 0x4, R97 ;  /* 0x000000040a637824 */ /* 0x040fe200078e0261 */
[-C--:B------:R-:W-:Y:S02]  /*3a90*/  LEA.HI.X.SX32 R37, R53, R2.reuse, 0x1, P2 ;  /* 0x0000000235257211 */ /* 0x080fe400010f0eff */
[----:B------:R-:W-:Y:S02]  /*3aa0*/  LEA R52, P0, R67, R11, 0x1 ;  /* 0x0000000b43347211 */ /* 0x000fe400078008ff */
[----:B------:R-:W-:Y:S01]  /*3ab0*/  LEA R101, R10, R99, 0x2 ;  /* 0x000000630a657211 */ /* 0x000fe200078e10ff */
[----:B------:R-:W-:Y:S01]  /*3ac0*/  STL.64 [R1+0x398], R36 ;  /* 0x0003982401007387 */ /* 0x000fe20000100a00 */
[----:B------:R-:W-:-:S02]  /*3ad0*/  LEA.HI.X.SX32 R47, R63, R2, 0x1, P1 ;  /* 0x000000023f2f7211 */ /* 0x000fc400008f0eff */
[-C--:B------:R-:W-:Y:S01]  /*3ae0*/  LEA.HI.X.SX32 R53, R67, R2.reuse, 0x1, P0 ;  /* 0x0000000243357211 */ /* 0x080fe200000f0eff */
[C---:B------:R-:W-:Y:S01]  /*3af0*/  IMAD R9, R10.reuse, 0x4, R101 ;  /* 0x000000040a097824 */ /* 0x040fe200078e0265 */
[----:B------:R0:W-:Y:S01]  /*3b00*/  STL.64 [R1+0x3a8], R40 ;  /* 0x0003a82801007387 */ /* 0x0001e20000100a00 */
[-C--:B------:R-:W-:Y:S02]  /*3b10*/  LEA R50, P1, R69, R11.reuse, 0x1 ;  /* 0x0000000b45327211 */ /* 0x080fe400078208ff */
[----:B------:R-:W-:Y:S01]  /*3b20*/  LEA R56, P0, R73, R11, 0x1 ;  /* 0x0000000b49387211 */ /* 0x000fe200078008ff */
[----:B------:R-:W-:Y:S01]  /*3b30*/  STL.64 [R1+0x3a0], R38 ;  /* 0x0003a02601007387 */ /* 0x000fe20000100a00 */
[C---:B------:R-:W-:Y:S02]  /*3b40*/  LEA R13, R10.reuse, R9, 0x2 ;  /* 0x000000090a0d7211 */ /* 0x040fe400078e10ff */
[----:B------:R-:W-:Y:S02]  /*3b50*/  LEA.HI.X.SX32 R51, R69, R2, 0x1, P1 ;  /* 0x0000000245337211 */ /* 0x000fe400008f0eff */
[----:B------:R-:W-:-:S02]  /*3b60*/  LEA R15, R10, R13, 0x2 ;  /* 0x0000000d0a0f7211 */ /* 0x000fc400078e10ff */
[-C--:B------:R-:W-:Y:S02]  /*3b70*/  LEA.HI.X.SX32 R57, R73, R2.reuse, 0x1, P0 ;  /* 0x0000000249397211 */ /* 0x080fe400000f0eff */
[-C--:B0-----:R-:W-:Y:S01]  /*3b80*/  LEA R40, P2, R59, R11.reuse, 0x1 ;  /* 0x0000000b3b287211 */ /* 0x081fe200078408ff */
[C---:B------:R-:W-:Y:S01]  /*3b90*/  IMAD R17, R10.reuse, 0x4, R15 ;  /* 0x000000040a117824 */ /* 0x040fe200078e020f */
[----:B------:R-:W-:Y:S02]  /*3ba0*/  LEA R54, P1, R75, R11, 0x1 ;  /* 0x0000000b4b367211 */ /* 0x000fe400078208ff */
[----:B------:R-:W-:Y:S02]  /*3bb0*/  LEA.HI.X.SX32 R41, R59, R2, 0x1, P2 ;  /* 0x000000023b297211 */ /* 0x000fe400010f0eff */
[C---:B------:R-:W-:Y:S02]  /*3bc0*/  LEA R19, R10.reuse, R17, 0x2 ;  /* 0x000000110a137211 */ /* 0x040fe400078e10ff */
[----:B------:R-:W-:Y:S01]  /*3bd0*/  LEA R60, P0, R79, R11, 0x1 ;  /* 0x0000000b4f3c7211 */ /* 0x000fe200078008ff */
[----:B------:R-:W-:Y:S01]  /*3be0*/  STL.64 [R1+0x380], R40 ;  /* 0x0003802801007387 */ /* 0x000fe20000100a00 */
[----:B------:R-:W-:-:S02]  /*3bf0*/  LEA R21, R10, R19, 0x2 ;  /* 0x000000130a157211 */ /* 0x000fc400078e10ff */
[-C--:B------:R-:W-:Y:S01]  /*3c00*/  LEA.HI.X.SX32 R55, R75, R2.reuse, 0x1, P1 ;  /* 0x000000024b377211 */ /* 0x080fe200008f0eff */
[----:B------:R0:W-:Y:S01]  /*3c10*/  STL.64 [R1+0x390], R44 ;  /* 0x0003902c01007387 */ /* 0x0001e20000100a00 */
[-C--:B------:R-:W-:Y:S01]  /*3c20*/  LEA.HI.X.SX32 R61, R79, R2.reuse, 0x1, P0 ;  /* 0x000000024f3d7211 */ /* 0x080fe200000f0eff */
[C---:B------:R-:W-:Y:S01]  /*3c30*/  IMAD R23, R10.reuse, 0x4, R21 ;  /* 0x000000040a177824 */ /* 0x040fe200078e0215 */
[-C--:B------:R-:W-:Y:S01]  /*3c40*/  LEA R58, P1, R81, R11.reuse, 0x1 ;  /* 0x0000000b513a7211 */ /* 0x080fe200078208ff */
[----:B------:R-:W-:Y:S01]  /*3c50*/  STL.64 [R1+0x388], R42 ;  /* 0x0003882a01007387 */ /* 0x000fe20000100a00 */
[----:B------:R-:W-:Y:S02]  /*3c60*/  LEA R64, P0, R85, R11, 0x1 ;  /* 0x0000000b55407211 */ /* 0x000fe400078008ff */
[----:B------:R-:W-:Y:S02]  /*3c70*/  LEA R25, R10, R23, 0x2 ;  /* 0x000000170a197211 */ /* 0x000fe400078e10ff */
[----:B------:R-:W-:-:S02]  /*3c80*/  LEA.HI.X.SX32 R59, R81, R2, 0x1, P1 ;  /* 0x00000002513b7211 */ /* 0x000fc400008f0eff */
[C---:B------:R-:W-:Y:S01]  /*3c90*/  LEA R27, R10.reuse, R25, 0x2 ;  /* 0x000000190a1b7211 */ /* 0x040fe200078e10ff */
[----:B------:R-:W-:Y:S01]  /*3ca0*/  CS2R R80, SRZ ;  /* 0x0000000000507805 */ /* 0x000fe2000001ff00 */
[-C--:B0-----:R-:W-:Y:S02]  /*3cb0*/  LEA R44, P2, R65, R11.reuse, 0x1 ;  /* 0x0000000b412c7211 */ /* 0x081fe400078408ff */
[----:B------:R-:W-:Y:S01]  /*3cc0*/  LEA R62, P1, R87, R11, 0x1 ;  /* 0x0000000b573e7211 */ /* 0x000fe200078208ff */
[C---:B------:R-:W-:Y:S01]  /*3cd0*/  IMAD R29, R10.reuse, 0x4, R27 ;  /* 0x000000040a1d7824 */ /* 0x040fe200078e021b */
[-C--:B------:R-:W-:Y:S02]  /*3ce0*/  LEA.HI.X.SX32 R45, R65, R2.reuse, 0x1, P2 ;  /* 0x00000002412d7211 */ /* 0x080fe400010f0eff */
[-C--:B------:R-:W-:Y:S02]  /*3cf0*/  LEA.HI.X.SX32 R65, R85, R2.reuse, 0x1, P0 ;  /* 0x0000000255417211 */ /* 0x080fe400000f0eff */
[C---:B------:R-:W-:Y:S01]  /*3d00*/  LEA R31, R10.reuse, R29, 0x2 ;  /* 0x0000001d0a1f7211 */ /* 0x040fe200078e10ff */
[----:B------:R-:W-:Y:S01]  /*3d10*/  STL.64 [R1+0x368], R44 ;  /* 0x0003682c01007387 */ /* 0x000fe20000100a00 */
[----:B------:R-:W-:Y:S01]  /*3d20*/  LEA R68, P0, R91, R11, 0x1 ;  /* 0x0000000b5b447211 */ /* 0x000fe200078008ff */
[----:B------:R-:W-:Y:S01]  /*3d30*/  CS2R R84, SRZ ;  /* 0x0000000000547805 */ /* 0x000fe2000001ff00 */
[----:B------:R-:W-:Y:S01]  /*3d40*/  LEA R33, R10, R31, 0x2 ;  /* 0x0000001f0a217211 */ /* 0x000fe200078e10ff */
[----:B------:R0:W-:Y:S01]  /*3d50*/  STL.64 [R1+0x378], R48 ;  /* 0x0003783001007387 */ /* 0x0001e20000100a00 */
[----:B------:R-:W-:-:S02]  /*3d60*/  LEA.HI.X.SX32 R63, R87, R2, 0x1, P1 ;  /* 0x00000002573f7211 */ /* 0x000fc400008f0eff */
[----:B------:R-:W-:Y:S01]  /*3d70*/  LEA.HI.X.SX32 R69, R91, R2, 0x1, P0 ;  /* 0x000000025b457211 */ /* 0x000fe200000f0eff */
[C---:B------:R-:W-:Y:S01]  /*3d80*/  IMAD R35, R10.reuse, 0x4, R33 ;  /* 0x000000040a237824 */ /* 0x040fe200078e0221 */
[----:B------:R1:W-:Y:S01]  /*3d90*/  STL.64 [R1+0x370], R46 ;  /* 0x0003702e01007387 */ /* 0x0003e20000100a00 */
[-C--:B------:R-:W-:Y:S01]  /*3da0*/  LEA R66, P1, R93, R11.reuse, 0x1 ;  /* 0x0000000b5d427211 */ /* 0x080fe200078208ff */
[----:B------:R-:W-:Y:S01]  /*3db0*/  CS2R R86, SRZ ;  /* 0x0000000000567805 */ /* 0x000fe2000001ff00 */
[----:B------:R-:W-:Y:S01]  /*3dc0*/  LEA R72, P0, R97, R11, 0x1 ;  /* 0x0000000b61487211 */ /* 0x000fe200078008ff */
[----:B------:R-:W-:Y:S01]  /*3dd0*/  CS2R R90, SRZ ;  /* 0x00000000005a7805 */ /* 0x000fe2000001ff00 */
[C---:B------:R-:W-:Y:S02]  /*3de0*/  LEA R37, R10.reuse, R35, 0x2 ;  /* 0x000000230a257211 */ /* 0x040fe400078e10ff */
[----:B0-----:R-:W-:Y:S02]  /*3df0*/  LEA R48, P2, R71, R11, 0x1 ;  /* 0x0000000b47307211 */ /* 0x001fe400078408ff */
[----:B------:R-:W-:-:S02]  /*3e00*/  LEA R39, R10, R37, 0x2 ;  /* 0x000000250a277211 */ /* 0x000fc400078e10ff */
[-C--:B------:R-:W-:Y:S02]  /*3e10*/  LEA.HI.X.SX32 R49, R71, R2.reuse, 0x1, P2 ;  /* 0x0000000247317211 */ /* 0x080fe400010f0eff */
[-C--:B------:R-:W-:Y:S01]  /*3e20*/  LEA.HI.X.SX32 R67, R93, R2.reuse, 0x1, P1 ;  /* 0x000000025d437211 */ /* 0x080fe200008f0eff */
[C---:B------:R-:W-:Y:S01]  /*3e30*/  IMAD R41, R10.reuse, 0x4, R39 ;  /* 0x000000040a297824 */ /* 0x040fe200078e0227 */
[----:B------:R-:W-:Y:S01]  /*3e40*/  LEA R70, P1, R99, R11, 0x1 ;  /* 0x0000000b63467211 */ /* 0x000fe200078208ff */
[----:B------:R-:W-:Y:S01]  /*3e50*/  STL.64 [R1+0x350], R48 ;  /* 0x0003503001007387 */ /* 0x000fe20000100a00 */
[-C--:B------:R-:W-:Y:S01]  /*3e60*/  LEA.HI.X.SX32 R73, R97, R2.reuse, 0x1, P0 ;  /* 0x0000000261497211 */ /* 0x080fe200000f0eff */
[----:B------:R-:W-:Y:S01]  /*3e70*/  CS2R R92, SRZ ;  /* 0x00000000005c7805 */ /* 0x000fe2000001ff00 */
[C---:B------:R-:W-:Y:S01]  /*3e80*/  LEA R43, R10.reuse, R41, 0x2 ;  /* 0x000000290a2b7211 */ /* 0x040fe200078e10ff */
[----:B------:R0:W-:Y:S01]  /*3e90*/  STL.64 [R1+0x360], R52 ;  /* 0x0003603401007387 */ /* 0x0001e20000100a00 */
[----:B------:R-:W-:Y:S01]  /*3ea0*/  LEA.HI.X.SX32 R71, R99, R2, 0x1, P1 ;  /* 0x0000000263477211 */ /* 0x000fe200008f0eff */
[----:B------:R-:W-:Y:S01]  /*3eb0*/  CS2R R96, SRZ ;  /* 0x0000000000607805 */ /* 0x000fe2000001ff00 */
[C---:B------:R-:W-:Y:S01]  /*3ec0*/  LEA R45, R10.reuse, R43, 0x2 ;  /* 0x0000002b0a2d7211 */ /* 0x040fe200078e10ff */
[----:B------:R2:W-:Y:S01]  /*3ed0*/  STL.64 [R1+0x358], R50 ;  /* 0x0003583201007387 */ /* 0x0005e20000100a00 */
[-C--:B------:R-:W-:Y:S01]  /*3ee0*/  LEA R76, P0, R9, R11.reuse, 0x1 ;  /* 0x0000000b094c7211 */ /* 0x080fe200078008ff */
[----:B------:R-:W-:Y:S01]  /*3ef0*/  CS2R R98, SRZ ;  /* 0x0000000000627805 */ /* 0x000fe2000001ff00 */
[----:B------:R-:W-:Y:S01]  /*3f00*/  LEA R74, P1, R13, R11, 0x1 ;  /* 0x0000000b0d4a7211 */ /* 0x000fe200078208ff */
[----:B-1----:R-:W-:Y:S01]  /*3f10*/  IMAD R47, R10, 0x4, R45 ;  /* 0x000000040a2f7824 */ /* 0x002fe200078e022d */
[----:B------:R-:W-:-:S02]  /*3f20*/  LEA R227, R227, R8, 0x7 ;  /* 0x00000008e3e37211 */ /* 0x000fc400078e38ff */
[-C--:B------:R-:W-:Y:S02]  /*3f30*/  LEA.HI.X.SX32 R75, R13, R2.reuse, 0x1, P1 ;  /* 0x000000020d4b7211 */ /* 0x080fe400008f0eff */
[C---:B0-----:R-:W-:Y:S02]  /*3f40*/  LEA R52, P2, R77.reuse, R11, 0x1 ;  /* 0x0000000b4d347211 */ /* 0x041fe400078408ff */
[C---:B------:R-:W-:Y:S02]  /*3f50*/  LEA R49, R10.reuse, R47, 0x2 ;  /* 0x0000002f0a317211 */ /* 0x040fe400078e10ff */
[-C--:B------:R-:W-:Y:S02]  /*3f60*/  LEA.HI.X.SX32 R53, R77, R2.reuse, 0x1, P2 ;  /* 0x000000024d357211 */ /* 0x080fe400010f0eff */
[----:B--2---:R-:W-:Y:S02]  /*3f70*/  LEA R51, R10, R49, 0x2 ;  /* 0x000000310a337211 */ /* 0x004fe400078e10ff */
[----:B------:R-:W-:Y:S01]  /*3f80*/  LEA.HI.X.SX32 R77, R9, R2, 0x1, P0 ;  /* 0x00000002094d7211 */ /* 0x000fe200000f0eff */
[----:B------:R0:W-:Y:S01]  /*3f90*/  STL.64 [R1+0x338], R52 ;  /* 0x0003383401007387 */ /* 0x0001e20000100a00 */
[----:B------:R-:W-:-:S02]  /*3fa0*/  LOP3.LUT R3, R200, 0x10, RZ, 0xc0, !PT ;  /* 0x00000010c8037812 */ /* 0x000fc400078ec0ff */
[----:B------:R-:W-:Y:S01]  /*3fb0*/  LOP3.LUT R230, R230, 0x10, R200, 0x78, !PT ;  /* 0x00000010e6e67812 */ /* 0x000fe200078e78c8 */
[----:B------:R1:W-:Y:S01]  /*3fc0*/  STL.64 [R1+0x348], R56 ;  /* 0x0003483801007387 */ /* 0x0003e20000100a00 */
[----:B------:R-:W-:Y:S02]  /*3fd0*/  LEA R3, R3, R4, 0x6 ;  /* 0x0000000403037211 */ /* 0x000fe400078e30ff */
[C---:B------:R-:W-:Y:S01]  /*3fe0*/  LOP3.LUT R203, R230.reuse, 0x20, RZ, 0x3c, !PT ;  /* 0x00000020e6cb7812 */ /* 0x040fe200078e3cff */
[----:B------:R2:W-:Y:S01]  /*3ff0*/  STL.64 [R1+0x340], R54 ;  /* 0x0003403601007387 */ /* 0x0005e20000100a00 */
[C---:B------:R-:W-:Y:S02]  /*4000*/  LOP3.LUT R202, R230.reuse, 0x40, RZ, 0x3c, !PT ;  /* 0x00000040e6ca7812 */ /* 0x040fe400078e3cff */
[----:B------:R-:W-:Y:S01]  /*4010*/  LOP3.LUT R201, R230, 0x60, RZ, 0x3c, !PT ;  /* 0x00000060e6c97812 */ /* 0x000fe200078e3cff */
[----:B0-----:R-:W-:Y:S01]  /*4020*/  IMAD R53, R10, 0x4, R51 ;  /* 0x000000040a357824 */ /* 0x001fe200078e0233 */
[----:B-1----:R-:W-:-:S04]  /*4030*/  LEA R56, P2, R83, R11, 0x1 ;  /* 0x0000000b53387211 */ /* 0x002fc800078408ff */
[----:B------:R-:W-:Y:S02]  /*4040*/  LEA.HI.X.SX32 R57, R83, R2, 0x1, P2 ;  /* 0x0000000253397211 */ /* 0x000fe400010f0eff */
[C---:B--2---:R-:W-:Y:S01]  /*4050*/  LEA R55, R10.reuse, R53, 0x2 ;  /* 0x000000350a377211 */ /* 0x044fe200078e10ff */
[----:B------:R-:W-:Y:S02]  /*4060*/  CS2R R82, SRZ ;  /* 0x0000000000527805 */ /* 0x000fe4000001ff00 */
[----:B------:R0:W-:Y:S04]  /*4070*/  STL.64 [R1+0x320], R56 ;  /* 0x0003203801007387 */ /* 0x0001e80000100a00 */
[----:B------:R1:W-:Y:S04]  /*4080*/  STL.64 [R1+0x330], R60 ;  /* 0x0003303c01007387 */ /* 0x0003e80000100a00 */
[----:B------:R2:W-:Y:S01]  /*4090*/  STL.64 [R1+0x328], R58 ;  /* 0x0003283a01007387 */ /* 0x0005e20000100a00 */
[----:B0-----:R-:W-:-:S02]  /*40a0*/  LEA R57, R10, R55, 0x2 ;  /* 0x000000370a397211 */ /* 0x001fc400078e10ff */
[----:B-1----:R-:W-:-:S04]  /*40b0*/  LEA R60, P2, R89, R11, 0x1 ;  /* 0x0000000b593c7211 */ /* 0x002fc800078408ff */
[----:B------:R-:W-:Y:S01]  /*40c0*/  LEA.HI.X.SX32 R61, R89, R2, 0x1, P2 ;  /* 0x00000002593d7211 */ /* 0x000fe200010f0eff */
[----:B--2---:R-:W-:Y:S01]  /*40d0*/  IMAD R59, R10, 0x4, R57 ;  /* 0x000000040a3b7824 */ /* 0x004fe200078e0239 */
[----:B------:R-:W-:Y:S01]  /*40e0*/  MOV R58, c[0x0][0x1a4] ;  /* 0x00006900003a7a02 */ /* 0x000fe20000000f00 */
[----:B------:R-:W-:Y:S02]  /*40f0*/  CS2R R88, SRZ ;  /* 0x0000000000587805 */ /* 0x000fe4000001ff00 */
[----:B------:R0:W-:Y:S01]  /*4100*/  STL.64 [R1+0x300], R60 ;  /* 0x0003003c01007387 */ /* 0x0001e20000100a00 */
[C---:B------:R-:W-:Y:S01]  /*4110*/  SHF.L.U32 R153, R58.reuse, 0x5, RZ ;  /* 0x000000053a997819 */ /* 0x040fe200000006ff */
[C---:B------:R-:W-:Y:S02]  /*4120*/  IMAD.WIDE R206, R58.reuse, 0x2, R224 ;  /* 0x000000023ace7825 */ /* 0x040fe400078e02e0 */
[----:B------:R1:W-:Y:S02]  /*4130*/  STL.64 [R1+0x318], R64 ;  /* 0x0003184001007387 */ /* 0x0003e40000100a00 */
[----:B------:R-:W-:-:S02]  /*4140*/  IMAD.WIDE R202, R58, 0x2, R6 ;  /* 0x000000023aca7825 */ /* 0x000fc400078e0206 */
[----:B------:R2:W-:Y:S02]  /*4150*/  STL.64 [R1+0x310], R62 ;  /* 0x0003103e01007387 */ /* 0x0005e40000100a00 */
[----:B------:R-:W-:Y:S01]  /*4160*/  IMAD R78, R58, 0x15, RZ ;  /* 0x000000153a4e7824 */ /* 0x000fe200078e02ff */
[----:B0-----:R-:W-:Y:S01]  /*4170*/  LEA R61, R10, R59, 0x2 ;  /* 0x0000003b0a3d7211 */ /* 0x001fe200078e10ff */
[C---:B------:R-:W-:Y:S02]  /*4180*/  IMAD R60, R58.reuse, 0x3, RZ ;  /* 0x000000033a3c7824 */ /* 0x040fe400078e02ff */
[C---:B------:R-:W-:Y:S01]  /*4190*/  IMAD R79, R58.reuse, 0x16, RZ ;  /* 0x000000163a4f7824 */ /* 0x040fe200078e02ff */
[C---:B-1----:R-:W-:Y:S01]  /*41a0*/  LEA R64, P2, R95.reuse, R11, 0x1 ;  /* 0x0000000b5f407211 */ /* 0x042fe200078408ff */
[C---:B------:R-:W-:Y:S02]  /*41b0*/  IMAD R116, R58.reuse, 0x17, RZ ;  /* 0x000000173a747824 */ /* 0x040fe400078e02ff */
[C---:B------:R-:W-:Y:S01]  /*41c0*/  IMAD R117, R58.reuse, 0x18, RZ ;  /* 0x000000183a757824 */ /* 0x040fe200078e02ff */
[----:B------:R-:W-:Y:S01]  /*41d0*/  LEA.HI.X.SX32 R65, R95, R2, 0x1, P2 ;  /* 0x000000025f417211 */ /* 0x000fe200010f0eff */
[----:B--2---:R-:W-:Y:S01]  /*41e0*/  IMAD R62, R58, 0x5, RZ ;  /* 0x000000053a3e7824 */ /* 0x004fe200078e02ff */
[----:B------:R-:W-:Y:S01]  /*41f0*/  LEA R63, R10, R61, 0x2 ;  /* 0x0000003d0a3f7211 */ /* 0x000fe200078e10ff */
[C---:B------:R-:W-:Y:S01]  /*4200*/  IMAD R118, R58.reuse, 0x19, RZ ;  /* 0x000000193a767824 */ /* 0x040fe200078e02ff */
[----:B------:R-:W-:Y:S01]  /*4210*/  CS2R R94, SRZ ;  /* 0x00000000005e7805 */ /* 0x000fe2000001ff00 */
[----:B------:R0:W-:Y:S01]  /*4220*/  STL.64 [R1+0x2e8], R64 ;  /* 0x0002e84001007387 */ /* 0x0001e20000100a00 */
[----:B------:R-:W-:-:S02]  /*4230*/  IMAD R119, R58, 0x1a, RZ ;  /* 0x0000001a3a777824 */ /* 0x000fc400078e02ff */
[C---:B------:R-:W-:Y:S01]  /*4240*/  IMAD R148, R58.reuse, 0x1b, RZ ;  /* 0x0000001b3a947824 */ /* 0x040fe200078e02ff */
[----:B------:R1:W-:Y:S01]  /*4250*/  STL.64 [R1+0x2f8], R68 ;  /* 0x0002f84401007387 */ /* 0x0003e20000100a00 */
[C---:B------:R-:W-:Y:S02]  /*4260*/  IMAD R149, R58.reuse, 0x1c, RZ ;  /* 0x0000001c3a957824 */ /* 0x040fe400078e02ff */
[C---:B------:R-:W-:Y:S01]  /*4270*/  IMAD R150, R58.reuse, 0x1d, RZ ;  /* 0x0000001d3a967824 */ /* 0x040fe200078e02ff */
[----:B------:R2:W-:Y:S01]  /*4280*/  STL.64 [R1+0x2f0], R66 ;  /* 0x0002f04201007387 */ /* 0x0005e20000100a00 */
[C---:B------:R-:W-:Y:S02]  /*4290*/  IMAD R151, R58.reuse, 0x1e, RZ ;  /* 0x0000001e3a977824 */ /* 0x040fe400078e02ff */
[----:B------:R-:W-:Y:S02]  /*42a0*/  IMAD R152, R58, 0x1f, RZ ;  /* 0x0000001f3a987824 */ /* 0x000fe400078e02ff */
[----:B0-----:R-:W-:-:S02]  /*42b0*/  IMAD R65, R10, 0x4, R63 ;  /* 0x000000040a417824 */ /* 0x001fc400078e023f */
        /* <DEDUP_REMOVED lines=17> */
[----:B------:R-:W-:Y:S01]  /*43d0*/  IMAD R162, R58, 0x29, RZ ;  /* 0x000000293aa27824 */ /* 0x000fe200078e02ff */
[----:B0-----:R-:W-:Y:S01]  /*43e0*/  LEA R69, R10, R67, 0x2 ;  /* 0x000000430a457211 */ /* 0x001fe200078e10ff */
[----:B------:R0:W-:Y:S01]  /*43f0*/  STL.64 [R1+0x2c8], R76 ;  /* 0x0002c84c01007387 */ /* 0x0001e20000100a00 */
[----:B------:R-:W-:Y:S01]  /*4400*/  IMAD R68, R58, 0xb, RZ ;  /* 0x0000000b3a447824 */ /* 0x000fe200078e02ff */
[----:B-1----:R-:W-:-:S02]  /*4410*/  LEA R72, P2, R15, R11, 0x1 ;  /* 0x0000000b0f487211 */ /* 0x002fc400078408ff */
[----:B------:R1:W-:Y:S01]  /*4420*/  STL.64 [R1+0x2c0], R74 ;  /* 0x0002c04a01007387 */ /* 0x0003e20000100a00 */
[----:B------:R-:W-:Y:S01]  /*4430*/  IMAD R163, R58, 0x2a, RZ ;  /* 0x0000002a3aa37824 */ /* 0x000fe200078e02ff */
[-C--:B------:R-:W-:Y:S01]  /*4440*/  LEA.HI.X.SX32 R73, R15, R2.reuse, 0x1, P2 ;  /* 0x000000020f497211 */ /* 0x080fe200010f0eff */
[----:B--2---:R-:W-:Y:S01]  /*4450*/  IMAD R71, R10, 0x4, R69 ;  /* 0x000000040a477824 */ /* 0x004fe200078e0245 */
[C---:B------:R-:W-:Y:S01]  /*4460*/  LEA R8, P2, R21.reuse, R11, 0x1 ;  /* 0x0000000b15087211 */ /* 0x040fe200078408ff */
[----:B------:R-:W-:Y:S02]  /*4470*/  IMAD R70, R58, 0xd, RZ ;  /* 0x0000000d3a467824 */ /* 0x000fe400078e02ff */
[----:B------:R2:W-:Y:S01]  /*4480*/  STL.64 [R1+0x2b8], R72 ;  /* 0x0002b84801007387 */ /* 0x0005e20000100a00 */
[----:B------:R-:W-:Y:S01]  /*4490*/  LEA R13, R10, R71, 0x2 ;  /* 0x000000470a0d7211 */ /* 0x000fe200078e10ff */
[C---:B0-----:R-:W-:Y:S01]  /*44a0*/  IMAD R76, R58.reuse, 0x13, RZ ;  /* 0x000000133a4c7824 */ /* 0x041fe200078e02ff */
[-C--:B------:R-:W-:Y:S01]  /*44b0*/  LEA.HI.X.SX32 R9, R21, R2.reuse, 0x1, P2 ;  /* 0x0000000215097211 */ /* 0x080fe200010f0eff */
[C---:B------:R-:W-:Y:S01]  /*44c0*/  IMAD R77, R58.reuse, 0x14, RZ ;  /* 0x000000143a4d7824 */ /* 0x040fe200078e02ff */
[C---:B-1----:R-:W-:Y:S01]  /*44d0*/  LEA R74, P0, R17.reuse, R11, 0x1 ;  /* 0x0000000b114a7211 */ /* 0x042fe200078008ff */
[----:B------:R-:W-:Y:S01]  /*44e0*/  IMAD R164, R58, 0x2b, RZ ;  /* 0x0000002b3aa47824 */ /* 0x000fe200078e02ff */
[----:B------:R-:W-:Y:S01]  /*44f0*/  LEA R15, R10, R13, 0x2 ;  /* 0x0000000d0a0f7211 */ /* 0x000fe200078e10ff */
[C---:B------:R-:W-:Y:S01]  /*4500*/  IMAD R165, R58.reuse, 0x2c, RZ ;  /* 0x0000002c3aa57824 */ /* 0x040fe200078e02ff */
[----:B------:R-:W-:Y:S01]  /*4510*/  LEA.HI.X.SX32 R75, R17, R2, 0x1, P0 ;  /* 0x00000002114b7211 */ /* 0x000fe200000f0eff */
[----:B------:R-:W-:Y:S01]  /*4520*/  IMAD R166, R58, 0x2d, RZ ;  /* 0x0000002d3aa67824 */ /* 0x000fe200078e02ff */
[----:B--2---:R-:W-:Y:S01]  /*4530*/  LEA R72, P1, R19, R11, 0x1 ;  /* 0x0000000b13487211 */ /* 0x004fe200078208ff */
[----:B------:R-:W-:-:S02]  /*4540*/  IMAD R17, R10, 0x4, R15 ;  /* 0x000000040a117824 */ /* 0x000fc400078e020f */
[----:B------:R0:W-:Y:S01]  /*4550*/  STL.64 [R1+0x2b0], R74 ;  /* 0x0002b04a01007387 */ /* 0x0001e20000100a00 */
[C---:B------:R-:W-:Y:S01]  /*4560*/  IMAD R167, R58.reuse, 0x2e, RZ ;  /* 0x0000002e3aa77824 */ /* 0x040fe200078e02ff */
[----:B------:R-:W-:Y:S01]  /*4570*/  LEA.HI.X.SX32 R73, R19, R2, 0x1, P1 ;  /* 0x0000000213497211 */ /* 0x000fe200008f0eff */
[----:B------:R-:W-:Y:S01]  /*4580*/  IMAD R168, R58, 0x2f, RZ ;  /* 0x0000002f3aa87824 */ /* 0x000fe200078e02ff */
[----:B------:R-:W-:Y:S01]  /*4590*/  LEA R19, R10, R17, 0x2 ;  /* 0x000000110a137211 */ /* 0x000fe200078e10ff */
[----:B------:R-:W-:Y:S02]  /*45a0*/  IMAD R169, R58, 0x30, RZ ;  /* 0x000000303aa97824 */ /* 0x000fe400078e02ff */
[----:B------:R1:W-:Y:S01]  /*45b0*/  STL.64 [R1+0x2a8], R72 ;  /* 0x0002a84801007387 */ /* 0x0003e20000100a00 */
[----:B------:R-:W-:Y:S01]  /*45c0*/  LEA R21, R10, R19, 0x2 ;  /* 0x000000130a157211 */ /* 0x000fe200078e10ff */
[C---:B------:R-:W-:Y:S02]  /*45d0*/  IMAD R170, R58.reuse, 0x31, RZ ;  /* 0x000000313aaa7824 */ /* 0x040fe400078e02ff */
[----:B------:R2:W-:Y:S01]  /*45e0*/  STL.64 [R1+0x2a0], R8 ;  /* 0x0002a00801007387 */ /* 0x0005e20000100a00 */
[----:B0-----:R-:W-:Y:S01]  /*45f0*/  LEA R74, P0, R23, R11, 0x1 ;  /* 0x0000000b174a7211 */ /* 0x001fe200078008ff */
[----:B------:R-:W-:-:S02]  /*4600*/  IMAD R171, R58, 0x32, RZ ;  /* 0x000000323aab7824 */ /* 0x000fc400078e02ff */
[----:B------:R-:W-:Y:S01]  /*4610*/  IMAD R176, R58, 0x33, RZ ;  /* 0x000000333ab07824 */ /* 0x000fe200078e02ff */
[-C--:B------:R-:W-:Y:S01]  /*4620*/  LEA.HI.X.SX32 R75, R23, R2.reuse, 0x1, P0 ;  /* 0x00000002174b7211 */ /* 0x080fe200000f0eff */
[----:B------:R-:W-:Y:S01]  /*4630*/  IMAD R23, R10, 0x4, R21 ;  /* 0x000000040a177824 */ /* 0x000fe200078e0215 */
[-C--:B-1----:R-:W-:Y:S01]  /*4640*/  LEA R72, P1, R25, R11.reuse, 0x1 ;  /* 0x0000000b19487211 */ /* 0x082fe200078208ff */
[C---:B------:R-:W-:Y:S02]  /*4650*/  IMAD R177, R58.reuse, 0x34, RZ ;  /* 0x000000343ab17824 */ /* 0x040fe400078e02ff */
[----:B------:R0:W-:Y:S01]  /*4660*/  STL.64 [R1+0x298], R74 ;  /* 0x0002984a01007387 */ /* 0x0001e20000100a00 */
[C---:B------:R-:W-:Y:S01]  /*4670*/  IMAD R178, R58.reuse, 0x35, RZ ;  /* 0x000000353ab27824 */ /* 0x040fe200078e02ff */
[-C--:B--2---:R-:W-:Y:S01]  /*4680*/  LEA R8, P2, R27, R11.reuse, 0x1 ;  /* 0x0000000b1b087211 */ /* 0x084fe200078408ff */
[C---:B------:R-:W-:Y:S01]  /*4690*/  IMAD R179, R58.reuse, 0x36, RZ ;  /* 0x000000363ab37824 */ /* 0x040fe200078e02ff */
[-C--:B------:R-:W-:Y:S01]  /*46a0*/  LEA.HI.X.SX32 R73, R25, R2.reuse, 0x1, P1 ;  /* 0x0000000219497211 */ /* 0x080fe200008f0eff */
[C---:B------:R-:W-:Y:S01]  /*46b0*/  IMAD R180, R58.reuse, 0x37, RZ ;  /* 0x000000373ab47824 */ /* 0x040fe200078e02ff */
[----:B------:R-:W-:Y:S01]  /*46c0*/  LEA.HI.X.SX32 R9, R27, R2, 0x1, P2 ;  /* 0x000000021b097211 */ /* 0x000fe200010f0eff */
[C---:B------:R-:W-:Y:S01]  /*46d0*/  IMAD R181, R58.reuse, 0x38, RZ ;  /* 0x000000383ab57824 */ /* 0x040fe200078e02ff */
[----:B------:R-:W-:Y:S01]  /*46e0*/  LEA R24, P1, R31, R11, 0x1 ;  /* 0x0000000b1f187211 */ /* 0x000fe200078208ff */
[----:B------:R1:W-:Y:S01]  /*46f0*/  STL.64 [R1+0x290], R72 ;  /* 0x0002904801007387 */ /* 0x0003e20000100a00 */
[----:B------:R-:W-:-:S02]  /*4700*/  IMAD R182, R58, 0x39, RZ ;  /* 0x000000393ab67824 */ /* 0x000fc400078e02ff */
[----:B------:R-:W-:Y:S01]  /*4710*/  LEA.HI.X.SX32 R25, R31, R2, 0x1, P1 ;  /* 0x000000021f197211 */ /* 0x000fe200008f0eff */
[----:B------:R2:W-:Y:S01]  /*4720*/  STL.64 [R1+0x288], R8 ;  /* 0x0002880801007387 */ /* 0x0005e20000100a00 */
[-C--:B------:R-:W-:Y:S01]  /*4730*/  LEA R28, P1, R37, R11.reuse, 0x1 ;  /* 0x0000000b251c7211 */ /* 0x080fe200078208ff */
[C---:B0-----:R-:W-:Y:S02]  /*4740*/  IMAD R74, R58.reuse, 0x11, RZ ;  /* 0x000000113a4a7824 */ /* 0x041fe400078e02ff */
[----:B------:R0:W-:Y:S01]  /*4750*/  STL.64 [R1+0x278], R24 ;  /* 0x0002781801007387 */ /* 0x0001e20000100a00 */
[C---:B------:R-:W-:Y:S02]  /*4760*/  IMAD R75, R58.reuse, 0x12, RZ ;  /* 0x000000123a4b7824 */ /* 0x040fe400078e02ff */
[C---:B------:R-:W-:Y:S01]  /*4770*/  IMAD R183, R58.reuse, 0x3a, RZ ;  /* 0x0000003a3ab77824 */ /* 0x040fe200078e02ff */
[----:B-1----:R-:W-:Y:S01]  /*4780*/  LEA R72, P0, R29, R11, 0x1 ;  /* 0x0000000b1d487211 */ /* 0x002fe200078008ff */
[----:B------:R-:W-:-:S02]  /*4790*/  IMAD R184, R58, 0x3b, RZ ;  /* 0x0000003b3ab87824 */ /* 0x000fc400078e02ff */
[C---:B------:R-:W-:Y:S01]  /*47a0*/  IMAD R185, R58.reuse, 0x3c, RZ ;  /* 0x0000003c3ab97824 */ /* 0x040fe200078e02ff */
[-C--:B--2---:R-:W-:Y:S01]  /*47b0*/  LEA R8, P2, R33, R11.reuse, 0x1 ;  /* 0x0000000b21087211 */ /* 0x084fe200078408ff */
[C---:B------:R-:W-:Y:S01]  /*47c0*/  IMAD R186, R58.reuse, 0x3d, RZ ;  /* 0x0000003d3aba7824 */ /* 0x040fe200078e02ff */
[-C--:B------:R-:W-:Y:S01]  /*47d0*/  LEA.HI.X.SX32 R73, R29, R2.reuse, 0x1, P0 ;  /* 0x000000021d497211 */ /* 0x080fe200000f0eff */
[----:B------:R-:W-:Y:S01]  /*47e0*/  IMAD R187, R58, 0x3e, RZ ;  /* 0x0000003e3abb7824 */ /* 0x000fe200078e02ff */
[-C--:B------:R-:W-:Y:S02]  /*47f0*/  LEA.HI.X.SX32 R9, R33, R2.reuse, 0x1, P2 ;  /* 0x0000000221097211 */ /* 0x080fe400010f0eff */
[----:B------:R-:W-:Y:S01]  /*4800*/  LEA R30, P0, R35, R11, 0x1 ;  /* 0x0000000b231e7211 */ /* 0x000fe200078008ff */
[----:B------:R1:W-:Y:S01]  /*4810*/  STL.64 [R1+0x280], R72 ;  /* 0x0002804801007387 */ /* 0x0003e20000100a00 */
[-C--:B------:R-:W-:Y:S02]  /*4820*/  LEA.HI.X.SX32 R29, R37, R2.reuse, 0x1, P1 ;  /* 0x00000002251d7211 */ /* 0x080fe400008f0eff */
[----:B0-----:R-:W-:Y:S01]  /*4830*/  LEA R25, R10, R23, 0x2 ;  /* 0x000000170a197211 */ /* 0x001fe200078e10ff */
[----:B------:R0:W-:Y:S01]  /*4840*/  STL.64 [R1+0x270], R8 ;  /* 0x0002700801007387 */ /* 0x0001e20000100a00 */
[----:B------:R-:W-:-:S02]  /*4850*/  LEA.HI.X.SX32 R31, R35, R2, 0x1, P0 ;  /* 0x00000002231f7211 */ /* 0x000fc400000f0eff */
[----:B------:R-:W-:Y:S01]  /*4860*/  LEA R27, R10, R25, 0x2 ;  /* 0x000000190a1b7211 */ /* 0x000fe200078e10ff */
[----:B------:R2:W-:Y:S01]  /*4870*/  STL.64 [R1+0x260], R28 ;  /* 0x0002601c01007387 */ /* 0x0005e20000100a00 */
[----:B------:R-:W-:-:S03]  /*4880*/  LEA R32, P0, R41, R11, 0x1 ;  /* 0x0000000b29207211 */ /* 0x000fc600078008ff */
[----:B------:R3:W-:Y:S01]  /*4890*/  STL.64 [R1+0x268], R30 ;  /* 0x0002681e01007387 */ /* 0x0007e20000100a00 */
[----:B------:R-:W-:Y:S01]  /*48a0*/  LEA.HI.X.SX32 R33, R41, R2, 0x1, P0 ;  /* 0x0000000229217211 */ /* 0x000fe200000f0eff */
[C---:B-1----:R-:W-:Y:S01]  /*48b0*/  IMAD R72, R58.reuse, 0xf, RZ ;  /* 0x0000000f3a487824 */ /* 0x042fe200078e02ff */
[----:B------:R-:W-:Y:S02]  /*48c0*/  SHF.L.U32 R73, R58, 0x4, RZ ;  /* 0x000000043a497819 */ /* 0x000fe400000006ff */
[----:B0-----:R-:W-:Y:S01]  /*48d0*/  LEA R8, P2, R39, R11, 0x1 ;  /* 0x0000000b27087211 */ /* 0x001fe200078408ff */
[----:B--2---:R-:W-:-:S03]  /*48e0*/  IMAD R29, R10, 0x4, R27 ;  /* 0x000000040a1d7824 */ /* 0x004fc600078e021b */
[----:B------:R-:W-:Y:S02]  /*48f0*/  LEA.HI.X.SX32 R9, R39, R2, 0x1, P2 ;  /* 0x0000000227097211 */ /* 0x000fe400010f0eff */
[----:B---3--:R-:W-:-:S03]  /*4900*/  LEA R30, P1, R43, R11, 0x1 ;  /* 0x0000000b2b1e7211 */ /* 0x008fc600078208ff */
[----:B------:R0:W-:Y:S01]  /*4910*/  STL.64 [R1+0x258], R8 ;  /* 0x0002580801007387 */ /* 0x0001e20000100a00 */
[C---:B------:R-:W-:Y:S02]  /*4920*/  LEA R37, R10.reuse, R29, 0x2 ;  /* 0x0000001d0a257211 */ /* 0x040fe400078e10ff */
[----:B------:R-:W-:Y:S01]  /*4930*/  LEA.HI.X.SX32 R31, R43, R2, 0x1, P1 ;  /* 0x000000022b1f7211 */ /* 0x000fe200008f0eff */
[----:B------:R1:W-:Y:S01]  /*4940*/  STL.64 [R1+0x250], R32 ;  /* 0x0002502001007387 */ /* 0x0003e20000100a00 */
[----:B------:R-:W-:-:S03]  /*4950*/  LEA R39, R10, R37, 0x2 ;  /* 0x000000250a277211 */ /* 0x000fc600078e10ff */
[----:B------:R2:W-:Y:S02]  /*4960*/  STL.64 [R1+0x248], R30 ;  /* 0x0002481e01007387 */ /* 0x0005e40000100a00 */
[----:B------:R-:W-:Y:S01]  /*4970*/  IMAD R41, R10, 0x4, R39 ;  /* 0x000000040a297824 */ /* 0x000fe200078e0227 */
[----:B0-----:R-:W-:-:S04]  /*4980*/  LEA R8, P2, R45, R11, 0x1 ;  /* 0x0000000b2d087211 */ /* 0x001fc800078408ff */
[----:B------:R-:W-:Y:S02]  /*4990*/  LEA R43, R10, R41, 0x2 ;  /* 0x000000290a2b7211 */ /* 0x000fe400078e10ff */
[-C--:B-1----:R-:W-:Y:S02]  /*49a0*/  LEA R32, P0, R47, R11.reuse, 0x1 ;  /* 0x0000000b2f207211 */ /* 0x082fe400078008ff */
[-C--:B------:R-:W-:Y:S02]  /*49b0*/  LEA.HI.X.SX32 R9, R45, R2.reuse, 0x1, P2 ;  /* 0x000000022d097211 */ /* 0x080fe400010f0eff */
[----:B--2---:R-:W-:Y:S02]  /*49c0*/  LEA R30, P1, R49, R11, 0x1 ;  /* 0x0000000b311e7211 */ /* 0x004fe400078208ff */
[-C--:B------:R-:W-:Y:S01]  /*49d0*/  LEA.HI.X.SX32 R33, R47, R2.reuse, 0x1, P0 ;  /* 0x000000022f217211 */ /* 0x080fe200000f0eff */
[----:B------:R0:W-:Y:S01]  /*49e0*/  STL.64 [R1+0x240], R8 ;  /* 0x0002400801007387 */ /* 0x0001e20000100a00 */
[----:B------:R-:W-:-:S02]  /*49f0*/  LEA.HI.X.SX32 R31, R49, R2, 0x1, P1 ;  /* 0x00000002311f7211 */ /* 0x000fc400008f0eff */
[C---:B------:R-:W-:Y:S01]  /*4a00*/  LEA R45, R10.reuse, R43, 0x2 ;  /* 0x0000002b0a2d7211 */ /* 0x040fe200078e10ff */
[----:B------:R1:W-:Y:S04]  /*4a10*/  STL.64 [R1+0x238], R32 ;  /* 0x0002382001007387 */ /* 0x0003e80000100a00 */
[----:B------:R2:W-:Y:S01]  /*4a20*/  STL.64 [R1+0x230], R30 ;  /* 0x0002301e01007387 */ /* 0x0005e20000100a00 */
        /* <DEDUP_REMOVED lines=9> */
[----:B------:R-:W-:Y:S01]  /*4ac0*/  LEA R51, R10, R49, 0x2 ;  /* 0x000000310a337211 */ /* 0x000fe200078e10ff */
[----:B------:R1:W-:Y:S04]  /*4ad0*/  STL.64 [R1+0x220], R32 ;  /* 0x0002202001007387 */ /* 0x0003e80000100a00 */
[----:B------:R2:W-:Y:S01]  /*4ae0*/  STL.64 [R1+0x218], R30 ;  /* 0x0002181e01007387 */ /* 0x0005e20000100a00 */
[-C--:B0-----:R-:W-:Y:S02]  /*4af0*/  LEA R8, P2, R57, R11.reuse, 0x1 ;  /* 0x0000000b39087211 */ /* 0x081fe400078408ff */
[----:B-1----:R-:W-:Y:S02]  /*4b00*/  LEA R32, P0, R59, R11, 0x1 ;  /* 0x0000000b3b207211 */ /* 0x002fe400078008ff */
[----:B------:R-:W-:-:S02]  /*4b10*/  LEA.HI.X.SX32 R9, R57, R2, 0x1, P2 ;  /* 0x0000000239097211 */ /* 0x000fc400010f0eff */
[-C--:B--2---:R-:W-:Y:S02]  /*4b20*/  LEA R30, P1, R61, R11.reuse, 0x1 ;  /* 0x0000000b3d1e7211 */ /* 0x084fe400078208ff */
[-C--:B------:R-:W-:Y:S01]  /*4b30*/  LEA.HI.X.SX32 R33, R59, R2.reuse, 0x1, P0 ;  /* 0x000000023b217211 */ /* 0x080fe200000f0eff */
[----:B------:R0:W-:Y:S01]  /*4b40*/  STL.64 [R1+0x210], R8 ;  /* 0x0002100801007387 */ /* 0x0001e20000100a00 */
[-C--:B------:R-:W-:Y:S02]  /*4b50*/  LEA.HI.X.SX32 R31, R61, R2.reuse, 0x1, P1 ;  /* 0x000000023d1f7211 */ /* 0x080fe400008f0eff */
[CC--:B------:R-:W-:Y:S01]  /*4b60*/  LEA R34, P0, R65.reuse, R11.reuse, 0x1 ;  /* 0x0000000b41227211 */ /* 0x0c0fe200078008ff */
[----:B------:R1:W-:Y:S01]  /*4b70*/  STL.64 [R1+0x208], R32 ;  /* 0x0002082001007387 */ /* 0x0003e20000100a00 */
[C---:B------:R-:W-:Y:S02]  /*4b80*/  SHF.L.U32 R59, R58.reuse, 0x1, RZ ;  /* 0x000000013a3b7819 */ /* 0x040fe400000006ff */
[----:B------:R-:W-:Y:S01]  /*4b90*/  LEA.HI.X.SX32 R35, R65, R2, 0x1, P0 ;  /* 0x0000000241237211 */ /* 0x000fe200000f0eff */
[----:B------:R2:W-:Y:S01]  /*4ba0*/  STL.64 [R1+0x200], R30 ;  /* 0x0002001e01007387 */ /* 0x0005e20000100a00 */
[C---:B------:R-:W-:Y:S01]  /*4bb0*/  SHF.L.U32 R61, R58.reuse, 0x2, RZ ;  /* 0x000000023a3d7819 */ /* 0x040fe200000006ff */
[----:B------:R-:W-:Y:S01]  /*4bc0*/  IMAD.SHL.U32 R65, R58, 0x8, RZ ;  /* 0x000000083a417824 */ /* 0x000fe200078e00ff */
[-C--:B0-----:R-:W-:Y:S01]  /*4bd0*/  LEA R8, P2, R63, R11.reuse, 0x1 ;  /* 0x0000000b3f087211 */ /* 0x081fe200078408ff */
[----:B------:R-:W-:Y:S01]  /*4be0*/  IMAD.WIDE R204, R59, 0x2, R224 ;  /* 0x000000023bcc7825 */ /* 0x000fe200078e02e0 */
[----:B-1----:R-:W-:-:S02]  /*4bf0*/  LEA R32, P1, R67, R11, 0x1 ;  /* 0x0000000b43207211 */ /* 0x002fc400078208ff */
[-C--:B------:R-:W-:Y:S01]  /*4c00*/  LEA.HI.X.SX32 R9, R63, R2.reuse, 0x1, P2 ;  /* 0x000000023f097211 */ /* 0x080fe200010f0eff */
[C---:B------:R-:W-:Y:S01]  /*4c10*/  IMAD R63, R58.reuse, 0x6, RZ ;  /* 0x000000063a3f7824 */ /* 0x040fe200078e02ff */
[----:B--2---:R-:W-:Y:S02]  /*4c20*/  LEA R30, P2, R69, R11, 0x1 ;  /* 0x0000000b451e7211 */ /* 0x004fe400078408ff */
[-C--:B------:R-:W-:Y:S01]  /*4c30*/  LEA.HI.X.SX32 R33, R67, R2.reuse, 0x1, P1 ;  /* 0x0000000243217211 */ /* 0x080fe200008f0eff */
[----:B------:R0:W-:Y:S01]  /*4c40*/  STL.64 [R1+0x1f8], R8 ;  /* 0x0001f80801007387 */ /* 0x0001e20000100a00 */
[----:B------:R-:W-:Y:S01]  /*4c50*/  LEA.HI.X.SX32 R31, R69, R2, 0x1, P2 ;  /* 0x00000002451f7211 */ /* 0x000fe200010f0eff */
[C---:B------:R-:W-:Y:S02]  /*4c60*/  IMAD R67, R58.reuse, 0xa, RZ ;  /* 0x0000000a3a437824 */ /* 0x040fe400078e02ff */
[----:B------:R1:W-:Y:S01]  /*4c70*/  STL.64 [R1+0x1f0], R34 ;  /* 0x0001f02201007387 */ /* 0x0003e20000100a00 */
[----:B------:R-:W-:-:S03]  /*4c80*/  IMAD R69, R58, 0xc, RZ ;  /* 0x0000000c3a457824 */ /* 0x000fc600078e02ff */
[----:B------:R2:W-:Y:S01]  /*4c90*/  STL.64 [R1+0x1e8], R32 ;  /* 0x0001e82001007387 */ /* 0x0005e20000100a00 */
[----:B0-----:R-:W-:-:S03]  /*4ca0*/  IMAD R9, R10, 0x4, R51 ;  /* 0x000000040a097824 */ /* 0x001fc600078e0233 */
[----:B------:R0:W-:Y:S01]  /*4cb0*/  STL.64 [R1+0x1e0], R30 ;  /* 0x0001e01e01007387 */ /* 0x0001e20000100a00 */
[----:B-1----:R-:W-:Y:S02]  /*4cc0*/  LEA R34, P0, R71, R11, 0x1 ;  /* 0x0000000b47227211 */ /* 0x002fe400078008ff */
[----:B------:R-:W-:Y:S02]  /*4cd0*/  LEA R53, R10, R9, 0x2 ;  /* 0x000000090a357211 */ /* 0x000fe400078e10ff */
[-C--:B--2---:R-:W-:Y:S02]  /*4ce0*/  LEA R32, P1, R13, R11.reuse, 0x1 ;  /* 0x0000000b0d207211 */ /* 0x084fe400078208ff */
[-C--:B------:R-:W-:Y:S01]  /*4cf0*/  LEA.HI.X.SX32 R35, R71, R2.reuse, 0x1, P0 ;  /* 0x0000000247237211 */ /* 0x080fe200000f0eff */
[----:B------:R-:W-:Y:S01]  /*4d00*/  IMAD R71, R58, 0xe, RZ ;  /* 0x0000000e3a477824 */ /* 0x000fe200078e02ff */
[----:B------:R-:W-:Y:S02]  /*4d10*/  LEA.HI.X.SX32 R33, R13, R2, 0x1, P1 ;  /* 0x000000020d217211 */ /* 0x000fe400008f0eff */
[----:B0-----:R-:W-:-:S02]  /*4d20*/  LEA R30, P2, R15, R11, 0x1 ;  /* 0x0000000b0f1e7211 */ /* 0x001fc400078408ff */
[----:B------:R-:W-:Y:S01]  /*4d30*/  LEA R55, R10, R53, 0x2 ;  /* 0x000000350a377211 */ /* 0x000fe200078e10ff */
[----:B------:R0:W-:Y:S01]  /*4d40*/  STL.64 [R1+0x1d0], R32 ;  /* 0x0001d02001007387 */ /* 0x0001e20000100a00 */
[-C--:B------:R-:W-:Y:S02]  /*4d50*/  LEA.HI.X.SX32 R31, R15, R2.reuse, 0x1, P2 ;  /* 0x000000020f1f7211 */ /* 0x080fe400010f0eff */
[-C--:B------:R-:W-:Y:S01]  /*4d60*/  LEA R56, P0, R17, R11.reuse, 0x1 ;  /* 0x0000000b11387211 */ /* 0x080fe200078008ff */
[----:B------:R1:W-:Y:S01]  /*4d70*/  STL.64 [R1+0x1d8], R34 ;  /* 0x0001d82201007387 */ /* 0x0003e20000100a00 */
[----:B------:R-:W-:Y:S02]  /*4d80*/  LEA R12, P2, R21, R11, 0x1 ;  /* 0x0000000b150c7211 */ /* 0x000fe400078408ff */
[-C--:B------:R-:W-:Y:S01]  /*4d90*/  LEA.HI.X.SX32 R57, R17, R2.reuse, 0x1, P0 ;  /* 0x0000000211397211 */ /* 0x080fe200000f0eff */
[----:B------:R2:W-:Y:S01]  /*4da0*/  STL.64 [R1+0x1c8], R30 ;  /* 0x0001c81e01007387 */ /* 0x0005e20000100a00 */
[----:B------:R-:W-:-:S02]  /*4db0*/  LEA.HI.X.SX32 R13, R21, R2, 0x1, P2 ;  /* 0x00000002150d7211 */ /* 0x000fc400010f0eff */
[-C--:B------:R-:W-:Y:S01]  /*4dc0*/  LEA R18, P0, R23, R11.reuse, 0x1 ;  /* 0x0000000b17127211 */ /* 0x080fe200078008ff */
[----:B0-----:R-:W-:Y:S01]  /*4dd0*/  IMAD R33, R10, 0x4, R55 ;  /* 0x000000040a217824 */ /* 0x001fe200078e0237 */
[----:B------:R0:W-:Y:S01]  /*4de0*/  STL.64 [R1+0x1c0], R56 ;  /* 0x0001c03801007387 */ /* 0x0001e20000100a00 */
[----:B------:R-:W-:-:S03]  /*4df0*/  LEA R14, P2, R27, R11, 0x1 ;  /* 0x0000000b1b0e7211 */ /* 0x000fc600078408ff */
[----:B-1----:R-:W-:Y:S02]  /*4e00*/  LEA R35, R10, R33, 0x2 ;  /* 0x000000210a237211 */ /* 0x002fe400078e10ff */
[----:B------:R-:W-:Y:S02]  /*4e10*/  LEA.HI.X.SX32 R15, R27, R2, 0x1, P2 ;  /* 0x000000021b0f7211 */ /* 0x000fe400010f0eff */
[----:B--2---:R-:W-:-:S04]  /*4e20*/  LEA R30, P1, R19, R11, 0x1 ;  /* 0x0000000b131e7211 */ /* 0x004fc800078208ff */
[-C--:B------:R-:W-:Y:S01]  /*4e30*/  LEA.HI.X.SX32 R31, R19, R2.reuse, 0x1, P1 ;  /* 0x00000002131f7211 */ /* 0x080fe200008f0eff */
[----:B0-----:R-:W-:Y:S01]  /*4e40*/  IMAD.MOV.U32 R56, RZ, RZ, -0x800000 ;  /* 0xff800000ff387424 */ /* 0x001fe200078e00ff */
[C---:B------:R-:W-:Y:S02]  /*4e50*/  LEA R16, P1, R25.reuse, R11, 0x1 ;  /* 0x0000000b19107211 */ /* 0x040fe400078208ff */
[----:B------:R-:W-:Y:S01]  /*4e60*/  LEA R57, R10, R35, 0x2 ;  /* 0x000000230a397211 */ /* 0x000fe200078e10ff */
[----:B------:R-:W-:Y:S01]  /*4e70*/  STL.64 [R1+0x1b8], R30 ;  /* 0x0001b81e01007387 */ /* 0x000fe20000100a00 */
[-C--:B------:R-:W-:Y:S02]  /*4e80*/  LEA.HI.X.SX32 R17, R25, R2.reuse, 0x1, P1 ;  /* 0x0000000219117211 */ /* 0x080fe400008f0eff */
[----:B------:R-:W-:Y:S01]  /*4e90*/  LEA.HI.X.SX32 R19, R23, R2, 0x1, P0 ;  /* 0x0000000217137211 */ /* 0x000fe200000f0eff */
[----:B------:R0:W-:Y:S01]  /*4ea0*/  STL.64 [R1+0x1b0], R12 ;  /* 0x0001b00c01007387 */ /* 0x0001e20000100a00 */
[----:B------:R-:W-:-:S03]  /*4eb0*/  LEA R20, P0, R29, R11, 0x1 ;  /* 0x0000000b1d147211 */ /* 0x000fc600078008ff */
[----:B------:R1:W-:Y:S01]  /*4ec0*/  STL.64 [R1+0x1a0], R16 ;  /* 0x0001a01001007387 */ /* 0x0003e20000100a00 */
[----:B------:R-:W-:-:S03]  /*4ed0*/  LEA.HI.X.SX32 R21, R29, R2, 0x1, P0 ;  /* 0x000000021d157211 */ /* 0x000fc600000f0eff */
[----:B------:R2:W-:Y:S01]  /*4ee0*/  STL.64 [R1+0x1a8], R18 ;  /* 0x0001a81201007387 */ /* 0x0005e20000100a00 */
[----:B0-----:R-:W-:-:S03]  /*4ef0*/  IMAD R13, R10, 0x4, R57 ;  /* 0x000000040a0d7824 */ /* 0x001fc600078e0239 */
[----:B------:R0:W-:Y:S02]  /*4f00*/  STL.64 [R1+0x198], R14 ;  /* 0x0001980e01007387 */ /* 0x0001e40000100a00 */
[C---:B-1----:R-:W-:Y:S02]  /*4f10*/  LEA R17, R10.reuse, R13, 0x2 ;  /* 0x0000000d0a117211 */ /* 0x042fe400078e10ff */
[----:B------:R1:W-:Y:S01]  /*4f20*/  STL.64 [R1+0x190], R20 ;  /* 0x0001901401007387 */ /* 0x0003e20000100a00 */
[C---:B--2---:R-:W-:Y:S02]  /*4f30*/  LEA R18, P1, R37.reuse, R11, 0x1 ;  /* 0x0000000b25127211 */ /* 0x044fe400078208ff */
[C---:B------:R-:W-:Y:S02]  /*4f40*/  LEA R31, R10.reuse, R17, 0x2 ;  /* 0x000000110a1f7211 */ /* 0x040fe400078e10ff */
[----:B------:R-:W-:Y:S02]  /*4f50*/  LEA.HI.X.SX32 R19, R37, R2, 0x1, P1 ;  /* 0x0000000225137211 */ /* 0x000fe400008f0eff */
[----:B0-----:R-:W-:Y:S01]  /*4f60*/  LEA R14, P2, R39, R11, 0x1 ;  /* 0x0000000b270e7211 */ /* 0x001fe200078408ff */
[----:B------:R-:W-:-:S02]  /*4f70*/  IMAD R25, R10, 0x4, R31 ;  /* 0x000000040a197824 */ /* 0x000fc400078e021f */
[----:B------:R0:W-:Y:S01]  /*4f80*/  STL.64 [R1+0x188], R18 ;  /* 0x0001881201007387 */ /* 0x0001e20000100a00 */
[-C--:B------:R-:W-:Y:S02]  /*4f90*/  LEA.HI.X.SX32 R15, R39, R2.reuse, 0x1, P2 ;  /* 0x00000002270f7211 */ /* 0x080fe400010f0eff */
[C---:B-1----:R-:W-:Y:S02]  /*4fa0*/  LEA R20, P0, R41.reuse, R11, 0x1 ;  /* 0x0000000b29147211 */ /* 0x042fe400078008ff */
[C---:B------:R-:W-:Y:S01]  /*4fb0*/  LEA R27, R10.reuse, R25, 0x2 ;  /* 0x000000190a1b7211 */ /* 0x040fe200078e10ff */
[----:B------:R1:W-:Y:S01]  /*4fc0*/  STL.64 [R1+0x180], R14 ;  /* 0x0001800e01007387 */ /* 0x0003e20000100a00 */
[----:B------:R-:W-:Y:S02]  /*4fd0*/  LEA.HI.X.SX32 R21, R41, R2, 0x1, P0 ;  /* 0x0000000229157211 */ /* 0x000fe400000f0eff */
[----:B------:R-:W-:Y:S02]  /*4fe0*/  LEA R29, R10, R27, 0x2 ;  /* 0x0000001b0a1d7211 */ /* 0x000fe400078e10ff */
[-C--:B------:R-:W-:Y:S01]  /*4ff0*/  LEA R22, P0, R47, R11.reuse, 0x1 ;  /* 0x0000000b2f167211 */ /* 0x080fe200078008ff */
[----:B------:R2:W-:Y:S01]  /*5000*/  STL.64 [R1+0x178], R20 ;  /* 0x0001781401007387 */ /* 0x0005e20000100a00 */
[----:B0-----:R-:W-:-:S02]  /*5010*/  LEA R18, P1, R43, R11, 0x1 ;  /* 0x0000000b2b127211 */ /* 0x001fc400078208ff */
[-C--:B------:R-:W-:Y:S02]  /*5020*/  LEA.HI.X.SX32 R23, R47, R2.reuse, 0x1, P0 ;  /* 0x000000022f177211 */ /* 0x080fe400000f0eff */
[-C--:B------:R-:W-:Y:S01]  /*5030*/  LEA.HI.X.SX32 R19, R43, R2.reuse, 0x1, P1 ;  /* 0x000000022b137211 */ /* 0x080fe200008f0eff */
[----:B------:R-:W-:Y:S01]  /*5040*/  CS2R R46, SRZ ;  /* 0x00000000002e7805 */ /* 0x000fe2000001ff00 */
[-C--:B-1----:R-:W-:Y:S01]  /*5050*/  LEA R14, P2, R45, R11.reuse, 0x1 ;  /* 0x0000000b2d0e7211 */ /* 0x082fe200078408ff */
[----:B------:R-:W-:Y:S01]  /*5060*/  CS2R R42, SRZ ;  /* 0x00000000002a7805 */ /* 0x000fe2000001ff00 */
[-C--:B------:R-:W-:Y:S01]  /*5070*/  LEA R38, P0, R9, R11.reuse, 0x1 ;  /* 0x0000000b09267211 */ /* 0x080fe200078008ff */
[----:B------:R0:W-:Y:S01]  /*5080*/  STL.64 [R1+0x170], R18 ;  /* 0x0001701201007387 */ /* 0x0001e20000100a00 */
[-C--:B------:R-:W-:Y:S02]  /*5090*/  LEA.HI.X.SX32 R15, R45, R2.reuse, 0x1, P2 ;  /* 0x000000022d0f7211 */ /* 0x080fe400010f0eff */
[----:B--2---:R-:W-:Y:S01]  /*50a0*/  LEA R20, P1, R49, R11, 0x1 ;  /* 0x0000000b31147211 */ /* 0x004fe200078208ff */
[----:B------:R-:W-:Y:S01]  /*50b0*/  CS2R R44, SRZ ;  /* 0x00000000002c7805 */ /* 0x000fe2000001ff00 */
[-C--:B------:R-:W-:Y:S01]  /*50c0*/  LEA.HI.X.SX32 R39, R9, R2.reuse, 0x1, P0 ;  /* 0x0000000209277211 */ /* 0x080fe200000f0eff */
[----:B------:R1:W-:Y:S01]  /*50d0*/  STL.64 [R1+0x168], R14 ;  /* 0x0001680e01007387 */ /* 0x0003e20000100a00 */
[----:B------:R-:W-:-:S02]  /*50e0*/  LEA.HI.X.SX32 R21, R49, R2, 0x1, P1 ;  /* 0x0000000231157211 */ /* 0x000fc400008f0eff */
[-C--:B------:R-:W-:Y:S01]  /*50f0*/  LEA R36, P1, R53, R11.reuse, 0x1 ;  /* 0x0000000b35247211 */ /* 0x080fe200078208ff */
[----:B------:R-:W-:Y:S01]  /*5100*/  CS2R R48, SRZ ;  /* 0x0000000000307805 */ /* 0x000fe2000001ff00 */
[-C--:B------:R-:W-:Y:S01]  /*5110*/  LEA R40, P0, R33, R11.reuse, 0x1 ;  /* 0x0000000b21287211 */ /* 0x080fe200078008ff */
[----:B0-----:R-:W-:Y:S01]  /*5120*/  IMAD R19, R10, 0x4, R29 ;  /* 0x000000040a137824 */ /* 0x001fe200078e021d */
[----:B------:R0:W-:Y:S01]  /*5130*/  STL.64 [R1+0x158], R20 ;  /* 0x0001581401007387 */ /* 0x0001e20000100a00 */
[-C--:B------:R-:W-:Y:S02]  /*5140*/  LEA.HI.X.SX32 R37, R53, R2.reuse, 0x1, P1 ;  /* 0x0000000235257211 */ /* 0x080fe400008f0eff */
[----:B------:R-:W-:Y:S01]  /*5150*/  LEA.HI.X.SX32 R41, R33, R2, 0x1, P0 ;  /* 0x0000000221297211 */ /* 0x000fe200000f0eff */
[----:B------:R2:W-:Y:S01]  /*5160*/  STL.64 [R1+0x160], R22 ;  /* 0x0001601601007387 */ /* 0x0005e20000100a00 */
[----:B-1----:R-:W-:Y:S01]  /*5170*/  LEA R14, P2, R51, R11, 0x1 ;  /* 0x0000000b330e7211 */ /* 0x002fe200078408ff */
[----:B------:R-:W-:-:S03]  /*5180*/  CS2R R52, SRZ ;  /* 0x0000000000347805 */ /* 0x000fc6000001ff00 */
[----:B------:R-:W-:Y:S02]  /*5190*/  LEA.HI.X.SX32 R15, R51, R2, 0x1, P2 ;  /* 0x00000002330f7211 */ /* 0x000fe400010f0eff */
[----:B------:R-:W-:Y:S01]  /*51a0*/  CS2R R50, SRZ ;  /* 0x0000000000327805 */ /* 0x000fe2000001ff00 */
[C---:B0-----:R-:W-:Y:S02]  /*51b0*/  LEA R21, R10.reuse, R19, 0x2 ;  /* 0x000000130a157211 */ /* 0x041fe400078e10ff */
[----:B------:R0:W-:Y:S02]  /*51c0*/  STL.64 [R1+0x150], R14 ;  /* 0x0001500e01007387 */ /* 0x0001e40000100a00 */
[C---:B--2---:R-:W-:Y:S02]  /*51d0*/  LEA R23, R10.reuse, R21, 0x2 ;  /* 0x000000150a177211 */ /* 0x044fe400078e10ff */
[----:B------:R1:W-:Y:S03]  /*51e0*/  STL.64 [R1+0x148], R38 ;  /* 0x0001482601007387 */ /* 0x0003e60000100a00 */
[----:B------:R-:W-:Y:S01]  /*51f0*/  IMAD R9, R10, 0x4, R23 ;  /* 0x000000040a097824 */ /* 0x000fe200078e0217 */
[----:B------:R2:W-:Y:S01]  /*5200*/  STL.64 [R1+0x140], R36 ;  /* 0x0001402401007387 */ /* 0x0005e20000100a00 */
[----:B0-----:R-:W-:-:S04]  /*5210*/  LEA R14, P2, R55, R11, 0x1 ;  /* 0x0000000b370e7211 */ /* 0x001fc800078408ff */
[-C--:B------:R-:W-:Y:S02]  /*5220*/  LEA.HI.X.SX32 R15, R55, R2.reuse, 0x1, P2 ;  /* 0x00000002370f7211 */ /* 0x080fe400010f0eff */
[-C--:B-1----:R-:W-:Y:S01]  /*5230*/  LEA R38, P1, R35, R11.reuse, 0x1 ;  /* 0x0000000b23267211 */ /* 0x082fe200078208ff */
[----:B------:R-:W-:Y:S01]  /*5240*/  CS2R R54, SRZ ;  /* 0x0000000000367805 */ /* 0x000fe2000001ff00 */
[-C--:B--2---:R-:W-:Y:S01]  /*5250*/  LEA R36, P2, R57, R11.reuse, 0x1 ;  /* 0x0000000b39247211 */ /* 0x084fe200078408ff */
[----:B------:R0:W-:Y:S01]  /*5260*/  STL.64 [R1+0x138], R14 ;  /* 0x0001380e01007387 */ /* 0x0001e20000100a00 */
[-C--:B------:R-:W-:Y:S02]  /*5270*/  LEA.HI.X.SX32 R39, R35, R2.reuse, 0x1, P1 ;  /* 0x0000000223277211 */ /* 0x080fe400008f0eff */
[-C--:B------:R-:W-:Y:S01]  /*5280*/  LEA.HI.X.SX32 R37, R57, R2.reuse, 0x1, P2 ;  /* 0x0000000239257211 */ /* 0x080fe200010f0eff */
[----:B------:R1:W-:Y:S01]  /*5290*/  STL.64 [R1+0x130], R40 ;  /* 0x0001302801007387 */ /* 0x0003e20000100a00 */
[-C--:B------:R-:W-:Y:S01]  /*52a0*/  LEA R34, P1, R17, R11.reuse, 0x1 ;  /* 0x0000000b11227211 */ /* 0x080fe200078208ff */
[----:B------:R-:W-:Y:S01]  /*52b0*/  IMAD.MOV.U32 R57, RZ, RZ, -0x800000 ;  /* 0xff800000ff397424 */ /* 0x000fe200078e00ff */
[----:B------:R-:W-:Y:S01]  /*52c0*/  LEA R32, P2, R31, R11, 0x1 ;  /* 0x0000000b1f207211 */ /* 0x000fe200078408ff */
[----:B------:R2:W-:Y:S01]  /*52d0*/  STL.64 [R1+0x120], R36 ;  /* 0x0001202401007387 */ /* 0x0005e20000100a00 */
[----:B------:R-:W-:-:S02]  /*52e0*/  LEA.HI.X.SX32 R35, R17, R2, 0x1, P1 ;  /* 0x0000000211237211 */ /* 0x000fc400008f0eff */
[----:B------:R-:W-:Y:S01]  /*52f0*/  LEA.HI.X.SX32 R33, R31, R2, 0x1, P2 ;  /* 0x000000021f217211 */ /* 0x000fe200010f0eff */
[----:B------:R3:W-:Y:S01]  /*5300*/  STL.64 [R1+0x128], R38 ;  /* 0x0001282601007387 */ /* 0x0007e20000100a00 */
[----:B0-----:R-:W-:Y:S01]  /*5310*/  LEA R15, R10, R9, 0x2 ;  /* 0x000000090a0f7211 */ /* 0x001fe200078e10ff */
[----:B-1----:R-:W-:-:S03]  /*5320*/  CS2R R40, SRZ ;  /* 0x0000000000287805 */ /* 0x002fc6000001ff00 */
[----:B------:R-:W-:Y:S02]  /*5330*/  LEA R18, R10, R15, 0x2 ;  /* 0x0000000f0a127211 */ /* 0x000fe400078e10ff */
[----:B--2---:R-:W-:-:S03]  /*5340*/  LEA R36, P0, R13, R11, 0x1 ;  /* 0x0000000b0d247211 */ /* 0x004fc600078008ff */
[----:B------:R-:W-:Y:S01]  /*5350*/  IMAD R12, R10, 0x4, R18 ;  /* 0x000000040a0c7824 */ /* 0x000fe200078e0212 */
[----:B------:R-:W-:Y:S01]  /*5360*/  LEA.HI.X.SX32 R37, R13, R2, 0x1, P0 ;  /* 0x000000020d257211 */ /* 0x000fe200000f0eff */
[----:B---3--:R-:W-:-:S03]  /*5370*/  CS2R R38, SRZ ;  /* 0x0000000000267805 */ /* 0x008fc6000001ff00 */
[C---:B------:R-:W-:Y:S01]  /*5380*/  LEA R13, R10.reuse, R12, 0x2 ;  /* 0x0000000c0a0d7211 */ /* 0x040fe200078e10ff */
[----:B------:R0:W-:Y:S03]  /*5390*/  STL.64 [R1+0x118], R36 ;  /* 0x0001182401007387 */ /* 0x0001e60000100a00 */
[C---:B------:R-:W-:Y:S01]  /*53a0*/  LEA R17, R10.reuse, R13, 0x2 ;  /* 0x0000000d0a117211 */ /* 0x040fe200078e10ff */
[----:B------:R1:W-:Y:S04]  /*53b0*/  STL.64 [R1+0x110], R34 ;  /* 0x0001102201007387 */ /* 0x0003e80000100a00 */
[----:B------:R-:W-:Y:S01]  /*53c0*/  IMAD R4, R10, 0x4, R17 ;  /* 0x000000040a047824 */ /* 0x000fe200078e0211 */
[----:B------:R2:W-:Y:S01]  /*53d0*/  STL.64 [R1+0x108], R32 ;  /* 0x0001082001007387 */ /* 0x0005e20000100a00 */
[----:B0-----:R-:W-:-:S03]  /*53e0*/  LEA R36, P0, R25, R11, 0x1 ;  /* 0x0000000b19247211 */ /* 0x001fc600078008ff */
[----:B------:R-:W-:Y:S02]  /*53f0*/  LEA R14, R10, R4, 0x2 ;  /* 0x000000040a0e7211 */ /* 0x000fe400078e10ff */
[-C--:B-1----:R-:W-:Y:S02]  /*5400*/  LEA R34, P1, R27, R11.reuse, 0x1 ;  /* 0x0000000b1b227211 */ /* 0x082fe400078208ff */
[-C--:B------:R-:W-:Y:S02]  /*5410*/  LEA.HI.X.SX32 R37, R25, R2.reuse, 0x1, P0 ;  /* 0x0000000219257211 */ /* 0x080fe400000f0eff */
[-C--:B--2---:R-:W-:Y:S02]  /*5420*/  LEA R32, P2, R29, R11.reuse, 0x1 ;  /* 0x0000000b1d207211 */ /* 0x084fe400078408ff */
[----:B------:R-:W-:Y:S01]  /*5430*/  LEA.HI.X.SX32 R35, R27, R2, 0x1, P1 ;  /* 0x000000021b237211 */ /* 0x000fe200008f0eff */
[----:B------:R0:W-:Y:S01]  /*5440*/  STL.64 [R1+0x100], R36 ;  /* 0x0001002401007387 */ /* 0x0001e20000100a00 */
[----:B------:R-:W-:-:S02]  /*5450*/  LEA R30, P0, R19, R11, 0x1 ;  /* 0x0000000b131e7211 */ /* 0x000fc400078008ff */
[-C--:B------:R-:W-:Y:S01]  /*5460*/  LEA.HI.X.SX32 R33, R29, R2.reuse, 0x1, P2 ;  /* 0x000000021d217211 */ /* 0x080fe200010f0eff */
[----:B------:R1:W-:Y:S01]  /*5470*/  STL.64 [R1+0xf8], R34 ;  /* 0x0000f82201007387 */ /* 0x0003e20000100a00 */
[-C--:B------:R-:W-:Y:S01]  /*5480*/  LEA R26, P1, R21, R11.reuse, 0x1 ;  /* 0x0000000b151a7211 */ /* 0x080fe200078208ff */
[----:B------:R-:W-:Y:S01]  /*5490*/  CS2R R28, SRZ ;  /* 0x00000000001c7805 */ /* 0x000fe2000001ff00 */
[-C--:B------:R-:W-:Y:S01]  /*54a0*/  LEA R24, P2, R23, R11.reuse, 0x1 ;  /* 0x0000000b17187211 */ /* 0x080fe200078408ff */
[----:B------:R2:W-:Y:S01]  /*54b0*/  STL.64 [R1+0xf0], R32 ;  /* 0x0000f02001007387 */ /* 0x0005e20000100a00 */
[-C--:B------:R-:W-:Y:S02]  /*54c0*/  LEA.HI.X.SX32 R31, R19, R2.reuse, 0x1, P0 ;  /* 0x00000002131f7211 */ /* 0x080fe400000f0eff */
[-C--:B------:R-:W-:Y:S01]  /*54d0*/  LEA.HI.X.SX32 R27, R21, R2.reuse, 0x1, P1 ;  /* 0x00000002151b7211 */ /* 0x080fe200008f0eff */
[----:B0-----:R-:W-:Y:S01]  /*54e0*/  CS2R R36, SRZ ;  /* 0x0000000000247805 */ /* 0x001fe2000001ff00 */
[----:B------:R-:W-:Y:S01]  /*54f0*/  LEA.HI.X.SX32 R25, R23, R2, 0x1, P2 ;  /* 0x0000000217197211 */ /* 0x000fe200010f0eff */
[----:B------:R0:W-:Y:S01]  /*5500*/  STL.64 [R1+0xe8], R30 ;  /* 0x0000e81e01007387 */ /* 0x0001e20000100a00 */
[----:B------:R-:W-:Y:S01]  /*5510*/  LEA R20, P2, R18, R11, 0x1 ;  /* 0x0000000b12147211 */ /* 0x000fe200078408ff */
[----:B-1----:R-:W-:Y:S01]  /*5520*/  CS2R R34, SRZ ;  /* 0x0000000000227805 */ /* 0x002fe2000001ff00 */
[----:B------:R-:W-:Y:S01]  /*5530*/  LEA R16, R10, R14, 0x2 ;  /* 0x0000000e0a107211 */ /* 0x000fe200078e10ff */
[----:B------:R1:W-:Y:S01]  /*5540*/  STL.64 [R1+0xe0], R26 ;  /* 0x0000e01a01007387 */ /* 0x0003e20000100a00 */
[----:B------:R-:W-:Y:S01]  /*5550*/  LEA.HI.X.SX32 R21, R18, R2, 0x1, P2 ;  /* 0x0000000212157211 */ /* 0x000fe200010f0eff */
[----:B--2---:R-:W-:-:S02]  /*5560*/  CS2R R32, SRZ ;  /* 0x0000000000207805 */ /* 0x004fc4000001ff00 */
[----:B------:R2:W-:Y:S01]  /*5570*/  STL.64 [R1+0xd8], R24 ;  /* 0x0000d81801007387 */ /* 0x0005e20000100a00 */
[C---:B------:R-:W-:Y:S01]  /*5580*/  IMAD R8, R10.reuse, 0x4, R16 ;  /* 0x000000040a087824 */ /* 0x040fe200078e0210 */
[----:B0-----:R-:W-:Y:S01]  /*5590*/  CS2R R30, SRZ ;  /* 0x00000000001e7805 */ /* 0x001fe2000001ff00 */
[-C--:B-1----:R-:W-:Y:S02]  /*55a0*/  LEA R26, P0, R9, R11.reuse, 0x1 ;  /* 0x0000000b091a7211 */ /* 0x082fe400078008ff */
[-C--:B--2---:R-:W-:Y:S02]  /*55b0*/  LEA R24, P1, R15, R11.reuse, 0x1 ;  /* 0x0000000b0f187211 */ /* 0x084fe400078208ff */
[-C--:B------:R-:W-:Y:S02]  /*55c0*/  LEA.HI.X.SX32 R27, R9, R2.reuse, 0x1, P0 ;  /* 0x00000002091b7211 */ /* 0x080fe400000f0eff */
[----:B------:R-:W-:Y:S02]  /*55d0*/  LEA.HI.X.SX32 R25, R15, R2, 0x1, P1 ;  /* 0x000000020f197211 */ /* 0x000fe400008f0eff */
[----:B------:R-:W-:Y:S01]  /*55e0*/  LEA R22, P1, R13, R11, 0x1 ;  /* 0x0000000b0d167211 */ /* 0x000fe200078208ff */
[----:B------:R0:W-:Y:S01]  /*55f0*/  STL.64 [R1+0xd0], R26 ;  /* 0x0000d01a01007387 */ /* 0x0001e20000100a00 */
[----:B------:R-:W-:-:S02]  /*5600*/  LEA R9, R10, R8, 0x2 ;  /* 0x000000080a097211 */ /* 0x000fc400078e10ff */
[----:B------:R-:W-:Y:S01]  /*5610*/  LEA.HI.X.SX32 R23, R13, R2, 0x1, P1 ;  /* 0x000000020d177211 */ /* 0x000fe200008f0eff */
[----:B------:R1:W-:Y:S01]  /*5620*/  STL.64 [R1+0xc8], R24 ;  /* 0x0000c81801007387 */ /* 0x0003e20000100a00 */
[----:B------:R-:W-:-:S03]  /*5630*/  LEA R15, R10, R9, 0x2 ;  /* 0x000000090a0f7211 */ /* 0x000fc600078e10ff */
[----:B------:R2:W-:Y:S01]  /*5640*/  STL.64 [R1+0xc0], R20 ;  /* 0x0000c01401007387 */ /* 0x0005e20000100a00 */
[----:B0-----:R-:W-:Y:S01]  /*5650*/  CS2R R26, SRZ ;  /* 0x00000000001a7805 */ /* 0x001fe2000001ff00 */
[CC--:B-1----:R-:W-:Y:S02]  /*5660*/  LEA R24, P0, R12.reuse, R11.reuse, 0x1 ;  /* 0x0000000b0c187211 */ /* 0x0c2fe400078008ff */
[CC--:B--2---:R-:W-:Y:S02]  /*5670*/  LEA R20, P2, R17.reuse, R11.reuse, 0x1 ;  /* 0x0000000b11147211 */ /* 0x0c4fe400078408ff */
[-C--:B------:R-:W-:Y:S01]  /*5680*/  LEA.HI.X.SX32 R25, R12, R2.reuse, 0x1, P0 ;  /* 0x000000020c197211 */ /* 0x080fe200000f0eff */
[----:B------:R-:W-:Y:S01]  /*5690*/  IMAD R12, R10, 0x4, R15 ;  /* 0x000000040a0c7824 */ /* 0x000fe200078e020f */
[----:B------:R-:W-:Y:S02]  /*56a0*/  LEA.HI.X.SX32 R21, R17, R2, 0x1, P2 ;  /* 0x0000000211157211 */ /* 0x000fe400010f0eff */
[----:B------:R-:W-:Y:S01]  /*56b0*/  LEA R18, P2, R16, R11, 0x1 ;  /* 0x0000000b10127211 */ /* 0x000fe200078408ff */
[----:B------:R0:W-:Y:S01]  /*56c0*/  STL.64 [R1+0xb8], R24 ;  /* 0x0000b81801007387 */ /* 0x0001e20000100a00 */
[----:B------:R-:W-:-:S02]  /*56d0*/  LEA R13, R10, R12, 0x2 ;  /* 0x0000000c0a0d7211 */ /* 0x000fc400078e10ff */
[-C--:B------:R-:W-:Y:S01]  /*56e0*/  LEA.HI.X.SX32 R19, R16, R2.reuse, 0x1, P2 ;  /* 0x0000000210137211 */ /* 0x080fe200010f0eff */
[----:B------:R1:W-:Y:S04]  /*56f0*/  STL.64 [R1+0xb0], R22 ;  /* 0x0000b01601007387 */ /* 0x0003e80000100a00 */
[----:B------:R2:W-:Y:S01]  /*5700*/  STL.64 [R1+0xa8], R20 ;  /* 0x0000a81401007387 */ /* 0x0005e20000100a00 */
[----:B0-----:R-:W-:Y:S01]  /*5710*/  CS2R R24, SRZ ;  /* 0x0000000000187805 */ /* 0x001fe2000001ff00 */
[-C--:B-1----:R-:W-:Y:S02]  /*5720*/  LEA R22, P0, R4, R11.reuse, 0x1 ;  /* 0x0000000b04167211 */ /* 0x082fe400078008ff */
[----:B--2---:R-:W-:Y:S02]  /*5730*/  LEA R20, P1, R14, R11, 0x1 ;  /* 0x0000000b0e147211 */ /* 0x004fe400078208ff */
[----:B------:R-:W-:-:S02]  /*5740*/  LEA.HI.X.SX32 R23, R4, R2, 0x1, P0 ;  /* 0x0000000204177211 */ /* 0x000fc400000f0eff */
[----:B------:R-:W-:Y:S02]  /*5750*/  LEA.HI.X.SX32 R21, R14, R2, 0x1, P1 ;  /* 0x000000020e157211 */ /* 0x000fe400008f0eff */
[C---:B------:R-:W-:Y:S01]  /*5760*/  LEA R14, R10.reuse, R13, 0x2 ;  /* 0x0000000d0a0e7211 */ /* 0x040fe200078e10ff */
[----:B------:R0:W-:Y:S04]  /*5770*/  STL.64 [R1+0xa0], R22 ;  /* 0x0000a01601007387 */ /* 0x0001e80000100a00 */
[----:B------:R1:W-:Y:S01]  /*5780*/  STL.64 [R1+0x98], R20 ;  /* 0x0000981401007387 */ /* 0x0003e20000100a00 */
[----:B------:R-:W-:-:S03]  /*5790*/  IMAD R4, R10, 0x4, R14 ;  /* 0x000000040a047824 */ /* 0x000fc600078e020e */
[----:B------:R2:W-:Y:S01]  /*57a0*/  STL.64 [R1+0x90], R18 ;  /* 0x0000901201007387 */ /* 0x0005e20000100a00 */
[CC--:B0-----:R-:W-:Y:S02]  /*57b0*/  LEA R22, P0, R8.reuse, R11.reuse, 0x1 ;  /* 0x0000000b08167211 */ /* 0x0c1fe400078008ff */
[-C--:B-1----:R-:W-:Y:S02]  /*57c0*/  LEA R20, P1, R9, R11.reuse, 0x1 ;  /* 0x0000000b09147211 */ /* 0x082fe400078208ff */
[-C--:B------:R-:W-:Y:S02]  /*57d0*/  LEA.HI.X.SX32 R23, R8, R2.reuse, 0x1, P0 ;  /* 0x0000000208177211 */ /* 0x080fe400000f0eff */
[----:B--2---:R-:W-:Y:S02]  /*57e0*/  LEA R18, P2, R15, R11, 0x1 ;  /* 0x0000000b0f127211 */ /* 0x004fe400078408ff */
[-C--:B------:R-:W-:Y:S01]  /*57f0*/  LEA.HI.X.SX32 R21, R9, R2.reuse, 0x1, P1 ;  /* 0x0000000209157211 */ /* 0x080fe200008f0eff */
[----:B------:R0:W-:Y:S01]  /*5800*/  STL.64 [R1+0x88], R22 ;  /* 0x0000881601007387 */ /* 0x0001e20000100a00 */
[----:B------:R-:W-:-:S02]  /*5810*/  LEA.HI.X.SX32 R19, R15, R2, 0x1, P2 ;  /* 0x000000020f137211 */ /* 0x000fc400010f0eff */
[----:B------:R-:W-:Y:S01]  /*5820*/  LEA R8, R10, R4, 0x2 ;  /* 0x000000040a087211 */ /* 0x000fe200078e10ff */
[----:B------:R1:W-:Y:S01]  /*5830*/  STL.64 [R1+0x80], R20 ;  /* 0x0000801401007387 */ /* 0x0003e20000100a00 */
[-C--:B------:R-:W-:Y:S02]  /*5840*/  LEA R16, P2, R14, R11.reuse, 0x1 ;  /* 0x0000000b0e107211 */ /* 0x080fe400078408ff */
[----:B------:R-:W-:Y:S01]  /*5850*/  LEA R9, R10, R8, 0x2 ;  /* 0x000000080a097211 */ /* 0x000fe200078e10ff */
[----:B------:R2:W-:Y:S01]  /*5860*/  STL.64 [R1+0x78], R18 ;  /* 0x0000781201007387 */ /* 0x0005e20000100a00 */
[----:B------:R-:W-:Y:S02]  /*5870*/  LEA.HI.X.SX32 R17, R14, R2, 0x1, P2 ;  /* 0x000000020e117211 */ /* 0x000fe400010f0eff */
[----:B------:R-:W-:Y:S01]  /*5880*/  CS2R R14, SRZ ;  /* 0x00000000000e7805 */ /* 0x000fe2000001ff00 */
[----:B------:R-:W-:Y:S01]  /*5890*/  IMAD R10, R10, 0x4, R9 ;  /* 0x000000040a0a7824 */ /* 0x000fe200078e0209 */
[----:B0-----:R-:W-:Y:S01]  /*58a0*/  CS2R R22, SRZ ;  /* 0x0000000000167805 */ /* 0x001fe2000001ff00 */
[----:B-1----:R-:W-:-:S02]  /*58b0*/  LEA R20, P0, R12, R11, 0x1 ;  /* 0x0000000b0c147211 */ /* 0x002fc400078008ff */
[CC--:B--2---:R-:W-:Y:S02]  /*58c0*/  LEA R18, P1, R13.reuse, R11.reuse, 0x1 ;  /* 0x0000000b0d127211 */ /* 0x0c4fe400078208ff */
[-C--:B------:R-:W-:Y:S02]  /*58d0*/  LEA.HI.X.SX32 R21, R12, R2.reuse, 0x1, P0 ;  /* 0x000000020c157211 */ /* 0x080fe400000f0eff */
[-C--:B------:R-:W-:Y:S02]  /*58e0*/  LEA.HI.X.SX32 R19, R13, R2.reuse, 0x1, P1 ;  /* 0x000000020d137211 */ /* 0x080fe400008f0eff */
[C---:B------:R-:W-:Y:S01]  /*58f0*/  LEA R12, P3, R10.reuse, R11, 0x1 ;  /* 0x0000000b0a0c7211 */ /* 0x040fe200078608ff */
[----:B------:R0:W-:Y:S03]  /*5900*/  STL.64 [R1+0x70], R20 ;  /* 0x0000701401007387 */ /* 0x0001e60000100a00 */
[----:B------:R-:W-:Y:S01]  /*5910*/  LEA.HI.X.SX32 R13, R10, R2, 0x1, P3 ;  /* 0x000000020a0d7211 */ /* 0x000fe200018f0eff */
[----:B------:R1:W-:Y:S01]  /*5920*/  STL.64 [R1+0x68], R18 ;  /* 0x0000681201007387 */ /* 0x0003e20000100a00 */
[----:B------:R-:W-:-:S03]  /*5930*/  MOV R10, 0xff800000 ;  /* 0xff800000000a7802 */ /* 0x000fc60000000f00 */
[----:B------:R2:W-:Y:S01]  /*5940*/  STL.64 [R1+0x60], R16 ;  /* 0x0000601001007387 */ /* 0x0005e20000100a00 */
[-C--:B0-----:R-:W-:Y:S02]  /*5950*/  LEA R20, P0, R4, R11.reuse, 0x1 ;  /* 0x0000000b04147211 */ /* 0x081fe400078008ff */
[-C--:B-1----:R-:W-:Y:S02]  /*5960*/  LEA R18, P1, R8, R11.reuse, 0x1 ;  /* 0x0000000b08127211 */ /* 0x082fe400078208ff */
[-C--:B------:R-:W-:Y:S02]  /*5970*/  LEA.HI.X.SX32 R21, R4, R2.reuse, 0x1, P0 ;  /* 0x0000000204157211 */ /* 0x080fe400000f0eff */
[C---:B--2---:R-:W-:Y:S02]  /*5980*/  LEA R16, P2, R9.reuse, R11, 0x1 ;  /* 0x0000000b09107211 */ /* 0x044fe400078408ff */
[-C--:B------:R-:W-:Y:S01]  /*5990*/  LEA.HI.X.SX32 R19, R8, R2.reuse, 0x1, P1 ;  /* 0x0000000208137211 */ /* 0x080fe200008f0eff */
[----:B------:R0:W-:Y:S01]  /*59a0*/  STL.64 [R1+0x58], R20 ;  /* 0x0000581401007387 */ /* 0x0001e20000100a00 */
[----:B------:R-:W-:-:S02]  /*59b0*/  LEA.HI.X.SX32 R17, R9, R2, 0x1, P2 ;  /* 0x0000000209117211 */ /* 0x000fc400010f0eff */
[C---:B------:R-:W-:Y:S01]  /*59c0*/  LOP3.LUT R4, R5.reuse, 0x20, RZ, 0x3c, !PT ;  /* 0x0000002005047812 */ /* 0x040fe200078e3cff */
[----:B------:R-:W-:Y:S01]  /*59d0*/  STL.64 [R1+0x50], R18 ;  /* 0x0000501201007387 */ /* 0x000fe20000100a00 */
[C---:B------:R-:W-:Y:S02]  /*59e0*/  LOP3.LUT R4, R5.reuse, 0x50, RZ, 0x3c, !PT ;  /* 0x0000005005047812 */ /* 0x040fe400078e3cff */
[----:B------:R-:W-:Y:S01]  /*59f0*/  MOV R4, 0x3f800000 ;  /* 0x3f80000000047802 */ /* 0x000fe20000000f00 */
[----:B------:R1:W-:Y:S01]  /*5a00*/  STL.64 [R1+0x48], R16 ;  /* 0x0000481001007387 */ /* 0x0003e20000100a00 */
[C---:B------:R-:W-:Y:S02]  /*5a10*/  LOP3.LUT R8, R5.reuse, 0x30, RZ, 0x3c, !PT ;  /* 0x0000003005087812 */ /* 0x040fe400078e3cff */
[C---:B------:R-:W-:Y:S01]  /*5a20*/  LOP3.LUT R8, R5.reuse, 0x60, RZ, 0x3c, !PT ;  /* 0x0000006005087812 */ /* 0x040fe200078e3cff */
[----:B------:R-:W-:Y:S01]  /*5a30*/  IMAD.MOV.U32 R8, RZ, RZ, -0x800000 ;  /* 0xff800000ff087424 */ /* 0x000fe200078e00ff */
[----:B------:R-:W-:Y:S01]  /*5a40*/  MOV R9, 0xff800000 ;  /* 0xff80000000097802 */ /* 0x000fe20000000f00 */
[----:B------:R2:W-:Y:S01]  /*5a50*/  STL.64 [R1+0x40], R12 ;  /* 0x0000400c01007387 */ /* 0x0005e20000100a00 */
[C---:B------:R-:W-:Y:S01]  /*5a60*/  LOP3.LUT P0, RZ, R200.reuse, 0x7, RZ, 0xc0, !PT ;  /* 0x00000007c8ff7812 */ /* 0x040fe2000780c0ff */
[----:B0-----:R-:W-:Y:S01]  /*5a70*/  CS2R R20, SRZ ;  /* 0x0000000000147805 */ /* 0x001fe2000001ff00 */
[----:B------:R-:W-:Y:S01]  /*5a80*/  LOP3.LUT P1, RZ, R200, 0x3, RZ, 0xc0, !PT ;  /* 0x00000003c8ff7812 */ /* 0x000fe2000782c0ff */
[----:B------:R0:W-:Y:S01]  /*5a90*/  STL [R1+0x20], R4 ;  /* 0x0000200401007387 */ /* 0x0001e20000100800 */
[----:B------:R-:W-:Y:S01]  /*5aa0*/  IMAD R200, R58, 0x3f, RZ ;  /* 0x0000003f3ac87824 */ /* 0x000fe200078e02ff */
[----:B------:R-:W-:Y:S01]  /*5ab0*/  LOP3.LUT R2, R5, 0x10, RZ, 0x3c, !PT ;  /* 0x0000001005027812 */ /* 0x000fe200078e3cff */
[----:B------:R-:W-:Y:S01]  /*5ac0*/  IMAD.WIDE R58, R59, 0x2, R6 ;  /* 0x000000023b3a7825 */ /* 0x000fe200078e0206 */
[----:B------:R-:W-:Y:S01]  /*5ad0*/  STL [R1], R10 ;  /* 0x0000000a01007387 */ /* 0x000fe20000100800 */
[C---:B------:R-:W-:Y:S01]  /*5ae0*/  LOP3.LUT R2, R5.reuse, 0x40, RZ, 0x3c, !PT ;  /* 0x0000004005027812 */ /* 0x040fe200078e3cff */
[----:B-1----:R-:W-:Y:S01]  /*5af0*/  CS2R R16, SRZ ;  /* 0x0000000000107805 */ /* 0x002fe2000001ff00 */
[----:B------:R-:W-:Y:S01]  /*5b00*/  LOP3.LUT R2, R5, 0x70, RZ, 0x3c, !PT ;  /* 0x0000007005027812 */ /* 0x000fe200078e3cff */
[----:B------:R-:W-:Y:S01]  /*5b10*/  STL [R1+0x4], R9 ;  /* 0x0000040901007387 */ /* 0x000fe20000100800 */
[----:B------:R-:W-:Y:S01]  /*5b20*/  MOV R2, RZ ;  /* 0x000000ff00027202 */ /* 0x000fe20000000f00 */
[----:B--2---:R-:W-:Y:S01]  /*5b30*/  CS2R R12, SRZ ;  /* 0x00000000000c7805 */ /* 0x004fe2000001ff00 */
[----:B0-----:R-:W-:Y:S01]  /*5b40*/  MOV R4, RZ ;  /* 0x000000ff00047202 */ /* 0x001fe20000000f00 */
[----:B------:R-:W-:Y:S01]  /*5b50*/  STL [R1+0x8], R8 ;  /* 0x0000080801007387 */ /* 0x000fe20000100800 */
[----:B------:R-:W-:-:S03]  /*5b60*/  CS2R R18, SRZ ;  /* 0x0000000000127805 */ /* 0x000fc6000001ff00 */
[----:B------:R0:W-:Y:S04]  /*5b70*/  STL [R1+0xc], R10 ;  /* 0x00000c0a01007387 */ /* 0x0001e80000100800 */
[----:B------:R1:W-:Y:S04]  /*5b80*/  STL [R1+0x10], R9 ;  /* 0x0000100901007387 */ /* 0x0003e80000100800 */
[----:B------:R-:W-:Y:S01]  /*5b90*/  STL [R1+0x18], RZ ;  /* 0x000018ff01007387 */ /* 0x000fe20000100800 */
[----:B0-----:R-:W-:-:S03]  /*5ba0*/  MOV R10, 0x3f800000 ;  /* 0x3f800000000a7802 */ /* 0x001fc60000000f00 */
[----:B------:R0:W-:Y:S01]  /*5bb0*/  STL [R1+0x14], R8 ;  /* 0x0000140801007387 */ /* 0x0001e20000100800 */
[----:B-1----:R-:W-:Y:S01]  /*5bc0*/  IMAD.MOV.U32 R9, RZ, RZ, 0x3f800000 ;  /* 0x3f800000ff097424 */ /* 0x002fe200078e00ff */
[----:B0-----:R-:W-:-:S05]  /*5bd0*/  MOV R8, 0x3f800000 ;  /* 0x3f80000000087802 */ /* 0x001fca0000000f00 */
[----:B------:R-:W-:Y:S04]  /*5be0*/  STL [R1+0x1c], R8 ;  /* 0x00001c0801007387 */ /* 0x000fe80000100800 */
[----:B------:R-:W-:Y:S04]  /*5bf0*/  STL [R1+0x24], R10 ;  /* 0x0000240a01007387 */ /* 0x000fe80000100800 */
[----:B------:R-:W-:Y:S04]  /*5c00*/  STL [R1+0x38], R9 ;  /* 0x0000380901007387 */ /* 0x000fe80000100800 */
[----:B------:R-:W-:Y:S04]  /*5c10*/  STL [R1+0x34], R8 ;  /* 0x0000340801007387 */ /* 0x000fe80000100800 */
[----:B------:R0:W-:Y:S04]  /*5c20*/  STL [R1+0x30], R10 ;  /* 0x0000300a01007387 */ /* 0x0001e80000100800 */
[----:B------:R-:W-:Y:S04]  /*5c30*/  STL [R1+0x2c], R9 ;  /* 0x00002c0901007387 */ /* 0x000fe80000100800 */
[----:B------:R1:W-:Y:S01]  /*5c40*/  STL [R1+0x28], R8 ;  /* 0x0000280801007387 */ /* 0x0003e20000100800 */
[----:B0-----:R-:W-:-:S03]  /*5c50*/  CS2R R10, SRZ ;  /* 0x00000000000a7805 */ /* 0x001fc6000001ff00 */
[----:B------:R-:W-:Y:S04]  /*5c60*/  STL.64 [R1+0x868], R206 ;  /* 0x000868ce01007387 */ /* 0x000fe80000100a00 */
[----:B------:R0:W-:Y:S01]  /*5c70*/  STL.64 [R1+0x860], R202 ;  /* 0x000860ca01007387 */ /* 0x0001e20000100a00 */
[----:B-1----:R-:W-:-:S03]  /*5c80*/  CS2R R8, SRZ ;  /* 0x0000000000087805 */ /* 0x002fc6000001ff00 */
[----:B------:R1:W-:Y:S04]  /*5c90*/  STL.64 [R1+0x858], R204 ;  /* 0x000858cc01007387 */ /* 0x0003e80000100a00 */
[----:B------:R2:W-:Y:S01]  /*5ca0*/  STL.64 [R1+0x850], R58 ;  /* 0x0008503a01007387 */ /* 0x0005e20000100a00 */
[----:B0-----:R-:W-:-:S04]  /*5cb0*/  IMAD.WIDE R202, R60, 0x2, R224 ;  /* 0x000000023cca7825 */ /* 0x001fc800078e02e0 */
[----:B-1----:R-:W-:Y:S01]  /*5cc0*/  IMAD.WIDE R204, R60, 0x2, R6 ;  /* 0x000000023ccc7825 */ /* 0x002fe200078e0206 */
[----:B------:R0:W-:Y:S03]  /*5cd0*/  STL.64 [R1+0x848], R202 ;  /* 0x000848ca01007387 */ /* 0x0001e60000100a00 */
[C---:B--2---:R-:W-:Y:S01]  /*5ce0*/  IMAD.WIDE R58, R61.reuse, 0x2, R224 ;  /* 0x000000023d3a7825 */ /* 0x044fe200078e02e0 */
[----:B------:R-:W-:Y:S04]  /*5cf0*/  STL.64 [R1+0x840], R204 ;  /* 0x000840cc01007387 */ /* 0x000fe80000100a00 */
[----:B------:R1:W-:Y:S01]  /*5d00*/  STL.64 [R1+0x838], R58 ;  /* 0x0008383a01007387 */ /* 0x0003e20000100a00 */
[----:B0-----:R-:W-:-:S04]  /*5d10*/  IMAD.WIDE R202, R61, 0x2, R6 ;  /* 0x000000023dca7825 */ /* 0x001fc800078e0206 */
[C---:B------:R-:W-:Y:S01]  /*5d20*/  IMAD.WIDE R60, R62.reuse, 0x2, R224 ;  /* 0x000000023e3c7825 */ /* 0x040fe200078e02e0 */
[----:B------:R0:W-:Y:S03]  /*5d30*/  STL.64 [R1+0x830], R202 ;  /* 0x000830ca01007387 */ /* 0x0001e60000100a00 */
[----:B-1----:R-:W-:Y:S01]  /*5d40*/  IMAD.WIDE R58, R62, 0x2, R6 ;  /* 0x000000023e3a7825 */ /* 0x002fe200078e0206 */
[----:B------:R1:W-:Y:S04]  /*5d50*/  STL.64 [R1+0x828], R60 ;  /* 0x0008283c01007387 */ /* 0x0003e80000100a00 */
[----:B------:R2:W-:Y:S01]  /*5d60*/  STL.64 [R1+0x820], R58 ;  /* 0x0008203a01007387 */ /* 0x0005e20000100a00 */
[----:B0-----:R-:W-:-:S04]  /*5d70*/  IMAD.WIDE R202, R63, 0x2, R224 ;  /* 0x000000023fca7825 */ /* 0x001fc800078e02e0 */
[----:B-1----:R-:W-:Y:S01]  /*5d80*/  IMAD.WIDE R60, R63, 0x2, R6 ;  /* 0x000000023f3c7825 */ /* 0x002fe200078e0206 */
[----:B------:R-:W-:Y:S03]  /*5d90*/  STL.64 [R1+0x818], R202 ;  /* 0x000818ca01007387 */ /* 0x000fe60000100a00 */
[C---:B--2---:R-:W-:Y:S01]  /*5da0*/  IMAD.WIDE R58, R64.reuse, 0x2, R224 ;  /* 0x00000002403a7825 */ /* 0x044fe200078e02e0 */
[----:B------:R0:W-:Y:S03]  /*5db0*/  STL.64 [R1+0x810], R60 ;  /* 0x0008103c01007387 */ /* 0x0001e60000100a00 */
[----:B------:R-:W-:Y:S01]  /*5dc0*/  IMAD.WIDE R62, R64, 0x2, R6 ;  /* 0x00000002403e7825 */ /* 0x000fe200078e0206 */
[----:B------:R1:W-:Y:S04]  /*5dd0*/  STL.64 [R1+0x808], R58 ;  /* 0x0008083a01007387 */ /* 0x0003e80000100a00 */
[----:B------:R2:W-:Y:S01]  /*5de0*/  STL.64 [R1+0x800], R62 ;  /* 0x0008003e01007387 */ /* 0x0005e20000100a00 */
[----:B0-----:R-:W-:-:S04]  /*5df0*/  IMAD.WIDE R60, R65, 0x2, R224 ;  /* 0x00000002413c7825 */ /* 0x001fc800078e02e0 */
[----:B-1----:R-:W-:Y:S01]  /*5e00*/  IMAD.WIDE R58, R65, 0x2, R6 ;  /* 0x00000002413a7825 */ /* 0x002fe200078e0206 */
[----:B------:R0:W-:Y:S03]  /*5e10*/  STL.64 [R1+0x7f8], R60 ;  /* 0x0007f83c01007387 */ /* 0x0001e60000100a00 */
[C---:B--2---:R-:W-:Y:S01]  /*5e20*/  IMAD.WIDE R62, R66.reuse, 0x2, R224 ;  /* 0x00000002423e7825 */ /* 0x044fe200078e02e0 */
[----:B------:R1:W-:Y:S04]  /*5e30*/  STL.64 [R1+0x7f0], R58 ;  /* 0x0007f03a01007387 */ /* 0x0003e80000100a00 */
[----:B------:R2:W-:Y:S01]  /*5e40*/  STL.64 [R1+0x7e8], R62 ;  /* 0x0007e83e01007387 */ /* 0x0005e20000100a00 */
[----:B0-----:R-:W-:-:S04]  /*5e50*/  IMAD.WIDE R60, R66, 0x2, R6 ;  /* 0x00000002423c7825 */ /* 0x001fc800078e0206 */
[C---:B-1----:R-:W-:Y:S01]  /*5e60*/  IMAD.WIDE R58, R67.reuse, 0x2, R224 ;  /* 0x00000002433a7825 */ /* 0x042fe200078e02e0 */
[----:B------:R0:W-:Y:S03]  /*5e70*/  STL.64 [R1+0x7e0], R60 ;  /* 0x0007e03c01007387 */ /* 0x0001e60000100a00 */
[----:B--2---:R-:W-:Y:S01]  /*5e80*/  IMAD.WIDE R62, R67, 0x2, R6 ;  /* 0x00000002433e7825 */ /* 0x004fe200078e0206 */
        /* <DEDUP_REMOVED lines=211> */
[----:B------:R-:W-:Y:S01]  /*6bc0*/  STL.64 [R1+0x488], R62 ;  /* 0x0004883e01007387 */ /* 0x000fe20000100a00 */
[----:B0-----:R-:W-:Y:S01]  /*6bd0*/  IMAD.WIDE R60, R200, 0x2, R6 ;  /* 0x00000002c83c7825 */ /* 0x001fe200078e0206 */
[----:B-1----:R-:W-:-:S04]  /*6be0*/  LOP3.LUT R59, R3, 0x20, RZ, 0x3c, !PT ;  /* 0x00000020033b7812 */ /* 0x002fc800078e3cff */
[----:B------:R0:W-:Y:S01]  /*6bf0*/  STL.64 [R1+0x480], R60 ;  /* 0x0004803c01007387 */ /* 0x0001e20000100a00 */
[----:B------:R-:W-:Y:S02]  /*6c00*/  LOP3.LUT R58, R3, 0x40, RZ, 0x3c, !PT ;  /* 0x00000040033a7812 */ /* 0x000fe400078e3cff */
[----:B------:R-:W-:Y:S02]  /*6c10*/  LOP3.LUT R59, R228, 0x40, RZ, 0x3c, !PT ;  /* 0x00000040e43b7812 */ /* 0x000fe400078e3cff */
[----:B------:R-:W-:Y:S02]  /*6c20*/  LOP3.LUT R58, R227, 0x40, RZ, 0x3c, !PT ;  /* 0x00000040e33a7812 */ /* 0x000fe400078e3cff */
[----:B0-----:R-:W-:Y:S02]  /*6c30*/  LOP3.LUT R60, R3, 0x60, RZ, 0x3c, !PT ;  /* 0x00000060033c7812 */ /* 0x001fe400078e3cff */
.L_x_1:
[----:B------:R-:W2:Y:S04]  /*6c40*/  LDL.64 R72, [R1+0x848] ;  /* 0x0008480001487983 */ /* 0x000ea80000100a00 */
[----:B------:R-:W2:Y:S04]  /*6c50*/  LDL.64 R76, [R1+0x850] ;  /* 0x00085000014c7983 */ /* 0x000ea80000100a00 */
[----:B------:R-:W4:Y:S04]  /*6c60*/  LDL.64 R60, [R1+0x868] ;  /* 0x00086800013c7983 */ /* 0x000f280000100a00 */
[----:B------:R-:W2:Y:S04]  /*6c70*/  LDL.64 R58, [R1+0x860] ;  /* 0x00086000013a7983 */ /* 0x000ea80000100a00 */
        /* <DEDUP_REMOVED lines=8> */
[----:B------:R-:W-:Y:S04]  /*6d00*/  STL [R1+0x978], R130 ;  /* 0x0009788201007387 */ /* 0x000fe80000100800 */
        /* <DEDUP_REMOVED lines=56> */
[----:B------:R0:W-:Y:S01]  /*7090*/  STL [R1+0x894], R91 ;  /* 0x0008945b01007387 */ /* 0x0001e20000100800 */
[----:B------:R-:W-:-:S03]  /*70a0*/  IMAD.WIDE R62, R2, 0x2, R6 ;  /* 0x00000002023e7825 */ /* 0x000fc600078e0206 */
[----:B------:R1:W-:Y:S04]  /*70b0*/  STL [R1+0x890], R92 ;  /* 0x0008905c01007387 */ /* 0x0003e80000100800 */
[----:B------:R-:W-:Y:S01]  /*70c0*/  STL [R1+0x88c], R93 ;  /* 0x00088c5d01007387 */ /* 0x000fe20000100800 */
[----:B-----5:R-:W-:-:S03]  /*70d0*/  IMAD.WIDE R64, R2, 0x2, R224 ;  /* 0x0000000202407825 */ /* 0x020fc600078e02e0 */
[----:B------:R-:W-:Y:S04]  /*70e0*/  STL [R1+0x888], R94 ;  /* 0x0008885e01007387 */ /* 0x000fe80000100800 */
[----:B------:R0:W-:Y:S04]  /*70f0*/  STL [R1+0x884], R95 ;  /* 0x0008845f01007387 */ /* 0x0001e80000100800 */
[----:B------:R-:W-:Y:S04]  /*7100*/  STL [R1+0x880], R224 ;  /* 0x000880e001007387 */ /* 0x000fe80000100800 */
[----:B------:R-:W-:Y:S04]  /*7110*/  STL [R1+0x87c], R225 ;  /* 0x00087ce101007387 */ /* 0x000fe80000100800 */
[----:B------:R-:W3:Y:S04]  /*7120*/  LDL.64 R78, [R1+0x800] ;  /* 0x00080000014e7983 */ /* 0x000ee80000100a00 */
[----:B0-----:R2:W3:Y:S04]  /*7130*/  LDG.E.U16 R91, [R62.64] ;  /* 0x000000043e5b7981 */ /* 0x0014e8000c1e1500 */
[----:B-1----:R0:W3:Y:S01]  /*7140*/  LDG.E.U16 R92, [R64.64] ;  /* 0x00000004405c7981 */ /* 0x0020e2000c1e1500 */
[----:B----4-:R-:W-:-:S03]  /*7150*/  IMAD.WIDE R60, R2, 0x2, R60 ;  /* 0x00000002023c7825 */ /* 0x010fc600078e023c */
[----:B------:R-:W4:Y:S01]  /*7160*/  LDL.64 R86, [R1+0x808] ;  /* 0x0008080001567983 */ /* 0x000f220000100a00 */
[----:B--2---:R-:W-:-:S03]  /*7170*/  IMAD.WIDE R62, R2, 0x2, R72 ;  /* 0x00000002023e7825 */ /* 0x004fc600078e0248 */
[----:B------:R-:W2:Y:S01]  /*7180*/  LDL.64 R72, [R1+0x7f0] ;  /* 0x0007f00001487983 */ /* 0x000ea20000100a00 */
[----:B0-----:R-:W-:-:S03]  /*7190*/  IMAD.WIDE R64, R2, 0x2, R76 ;  /* 0x0000000202407825 */ /* 0x001fc600078e024c */
[----:B------:R-:W4:Y:S01]  /*71a0*/  LDL.64 R76, [R1+0x7f8] ;  /* 0x0007f800014c7983 */ /* 0x000f220000100a00 */
[----:B------:R-:W-:-:S03]  /*71b0*/  IMAD.WIDE R66, R2, 0x2, R66 ;  /* 0x0000000202427825 */ /* 0x000fc600078e0242 */
[----:B------:R0:W4:Y:S04]  /*71c0*/  LDG.E.U16 R81, [R62.64] ;  /* 0x000000043e517981 */ /* 0x000128000c1e1500 */
[----:B------:R1:W4:Y:S04]  /*71d0*/  LDG.E.U16 R89, [R60.64] ;  /* 0x000000043c597981 */ /* 0x000328000c1e1500 */
[----:B------:R-:W4:Y:S01]  /*71e0*/  LDL.64 R44, [R1+0x7e8] ;  /* 0x0007e800012c7983 */ /* 0x000f220000100a00 */
[----:B0-----:R-:W-:-:S03]  /*71f0*/  IMAD.WIDE R62, R2, 0x2, R68 ;  /* 0x00000002023e7825 */ /* 0x001fc600078e0244 */
[----:B------:R-:W4:Y:S01]  /*7200*/  LDL.64 R68, [R1+0x7c8] ;  /* 0x0007c80001447983 */ /* 0x000f220000100a00 */
[----:B-1----:R-:W-:-:S03]  /*7210*/  IMAD.WIDE R60, R2, 0x2, R150 ;  /* 0x00000002023c7825 */ /* 0x002fc600078e0296 */
[----:B------:R0:W4:Y:S04]  /*7220*/  LDG.E.U16 R85, [R66.64] ;  /* 0x0000000442557981 */ /* 0x000128000c1e1500 */
[----:B------:R1:W4:Y:S04]  /*7230*/  LDG.E.U16 R84, [R64.64] ;  /* 0x0000000440547981 */ /* 0x000328000c1e1500 */
[----:B------:R1:W4:Y:S01]  /*7240*/  LDG.E.U16 R50, [R60.64] ;  /* 0x000000043c327981 */ /* 0x000322000c1e1500 */
[----:B0-----:R-:W-:-:S03]  /*7250*/  IMAD.WIDE R66, R2, 0x2, R74 ;  /* 0x0000000202427825 */ /* 0x001fc600078e024a */
[----:B------:R-:W4:Y:S01]  /*7260*/  LDL.64 R74, [R1+0x7d8] ;  /* 0x0007d800014a7983 */ /* 0x000f220000100a00 */
[----:B-1----:R-:W-:-:S03]  /*7270*/  IMAD.WIDE R64, R2, 0x2, R70 ;  /* 0x0000000202407825 */ /* 0x002fc600078e0246 */
[----:B------:R-:W4:Y:S01]  /*7280*/  LDL.64 R70, [R1+0x7d0] ;  /* 0x0007d00001467983 */ /* 0x000f220000100a00 */
[----:B------:R-:W-:-:S03]  /*7290*/  IMAD.WIDE R60, R2, 0x2, R148 ;  /* 0x00000002023c7825 */ /* 0x000fc600078e0294 */
[----:B------:R-:W4:Y:S01]  /*72a0*/  LDL.64 R82, [R1+0x7c0] ;  /* 0x0007c00001527983 */ /* 0x000f220000100a00 */
[----:B------:R-:W-:-:S03]  /*72b0*/  IMAD.WIDE R58, R2, 0x2, R58 ;  /* 0x00000002023a7825 */ /* 0x000fc600078e023a */
[----:B------:R3:W4:Y:S04]  /*72c0*/  LDG.E.U16 R49, [R64.64] ;  /* 0x0000000440317981 */ /* 0x000728000c1e1500 */
[----:B------:R2:W4:Y:S04]  /*72d0*/  LDG.E.U16 R48, [R60.64] ;  /* 0x000000043c307981 */ /* 0x000528000c1e1500 */
[----:B------:R4:W4:Y:S04]  /*72e0*/  LDG.E.U16 R46, [R62.64] ;  /* 0x000000043e2e7981 */ /* 0x000928000c1e1500 */
[----:B------:R0:W4:Y:S04]  /*72f0*/  LDG.E.U16 R88, [R58.64] ;  /* 0x000000043a587981 */ /* 0x000128000c1e1500 */
[----:B------:R-:W4:Y:S04]  /*7300*/  LDL.64 R112, [R1+0x7a8] ;  /* 0x0007a80001707983 */ /* 0x000f280000100a00 */
[----:B------:R-:W4:Y:S01]  /*7310*/  LDL.64 R94, [R1+0x790] ;  /* 0x00079000015e7983 */ /* 0x000f220000100a00 */
[----:B0-----:R-:W-:-:S03]  /*7320*/  IMAD.WIDE R58, R2, 0x2, R118 ;  /* 0x00000002023a7825 */ /* 0x001fc600078e0276 */
[----:B------:R-:W4:Y:S04]  /*7330*/  LDL.64 R118, [R1+0x7e0] ;  /* 0x0007e00001767983 */ /* 0x000f280000100a00 */
[----:B------:R0:W4:Y:S04]  /*7340*/  LDG.E.U16 R80, [R58.64] ;  /* 0x000000043a507981 */ /* 0x000128000c1e1500 */
[----:B------:R1:W4:Y:S04]  /*7350*/  LDG.E.U16 R51, [R66.64] ;  /* 0x0000000442337981 */ /* 0x000328000c1e1500 */
[----:B------:R-:W4:Y:S01]  /*7360*/  LDL.64 R114, [R1+0x7b0] ;  /* 0x0007b00001727983 */ /* 0x000f220000100a00 */
[----:B0-----:R-:W-:-:S03]  /*7370*/  IMAD.WIDE R58, R2, 0x2, R116 ;  /* 0x00000002023a7825 */ /* 0x001fc600078e0274 */
[----:B------:R-:W4:Y:S04]  /*7380*/  LDL.64 R116, [R1+0x7b8] ;  /* 0x0007b80001747983 */ /* 0x000f280000100a00 */
[----:B------:R0:W4:Y:S04]  /*7390*/  LDG.E.U16 R47, [R58.64] ;  /* 0x000000043a2f7981 */ /* 0x000128000c1e1500 */
[----:B------:R-:W4:Y:S04]  /*73a0*/  LDL.64 R124, [R1+0x760] ;  /* 0x00076000017c7983 */ /* 0x000f280000100a00 */
        /* <DEDUP_REMOVED lines=11> */
[----:B------:R-:W4:Y:S01]  /*7460*/  LDL.64 R146, [R1+0x518] ;  /* 0x0005180001927983 */ /* 0x000f220000100a00 */
[----:B---3--:R-:W-:-:S03]  /*7470*/  IMAD.WIDE R64, R2, 0x2, R78 ;  /* 0x0000000202407825 */ /* 0x008fc600078e024e */
[----:B------:R-:W3:Y:S01]  /*7480*/  LDL.64 R78, [R1+0x7a0] ;  /* 0x0007a000014e7983 */ /* 0x000ee20000100a00 */
[----:B--2---:R-:W-:-:S03]  /*7490*/  IMAD.WIDE R60, R2, 0x2, R72 ;  /* 0x00000002023c7825 */ /* 0x004fc600078e0248 */
[----:B------:R-:W2:Y:S01]  /*74a0*/  LDL.64 R72, [R1+0x798] ;  /* 0x0007980001487983 */ /* 0x000ea20000100a00 */
[----:B----4-:R-:W-:-:S03]  /*74b0*/  IMAD.WIDE R62, R2, 0x2, R76 ;  /* 0x00000002023e7825 */ /* 0x010fc600078e024c */
[----:B------:R-:W4:Y:S01]  /*74c0*/  LDL.64 R76, [R1+0x788] ;  /* 0x00078800014c7983 */ /* 0x000f220000100a00 */
[----:B-1----:R-:W-:-:S03]  /*74d0*/  IMAD.WIDE R66, R2, 0x2, R86 ;  /* 0x0000000202427825 */ /* 0x002fc600078e0256 */
[----:B------:R1:W4:Y:S04]  /*74e0*/  LDG.E.U16 R86, [R60.64] ;  /* 0x000000043c567981 */ /* 0x000328000c1e1500 */
[----:B------:R0:W4:Y:S01]  /*74f0*/  LDG.E.U16 R90, [R62.64] ;  /* 0x000000043e5a7981 */ /* 0x000122000c1e1500 */
[----:B-1----:R-:W-:-:S03]  /*7500*/  IMAD.WIDE R60, R2, 0x2, R68 ;  /* 0x00000002023c7825 */ /* 0x002fc600078e0244 */
[----:B------:R-:W4:Y:S01]  /*7510*/  LDL.64 R68, [R1+0x770] ;  /* 0x0007700001447983 */ /* 0x000f220000100a00 */
[----:B0-----:R-:W-:-:S03]  /*7520*/  IMAD.WIDE R58, R2, 0x2, R44 ;  /* 0x00000002023a7825 */ /* 0x001fc600078e022c */
[----:B------:R0:W4:Y:S04]  /*7530*/  LDG.E.U16 R44, [R64.64] ;  /* 0x00000004402c7981 */ /* 0x000128000c1e1500 */
[----:B------:R1:W4:Y:S04]  /*7540*/  LDG.E.U16 R87, [R58.64] ;  /* 0x000000043a577981 */ /* 0x000328000c1e1500 */
[----:B------:R3:W4:Y:S01]  /*7550*/  LDG.E.U16 R249, [R60.64] ;  /* 0x000000043cf97981 */ /* 0x000722000c1e1500 */
[----:B0-----:R-:W-:-:S03]  /*7560*/  IMAD.WIDE R64, R2, 0x2, R74 ;  /* 0x0000000202407825 */ /* 0x001fc600078e024a */
[----:B------:R-:W4:Y:S01]  /*7570*/  LDL.64 R74, [R1+0x780] ;  /* 0x00078000014a7983 */ /* 0x000f220000100a00 */
[----:B------:R-:W-:-:S03]  /*7580*/  IMAD.WIDE R62, R2, 0x2, R70 ;  /* 0x00000002023e7825 */ /* 0x000fc600078e0246 */
[----:B------:R-:W4:Y:S01]  /*7590*/  LDL.64 R70, [R1+0x778] ;  /* 0x0007780001467983 */ /* 0x000f220000100a00 */
[----:B-1----:R-:W-:-:S03]  /*75a0*/  IMAD.WIDE R58, R2, 0x2, R82 ;  /* 0x00000002023a7825 */ /* 0x002fc600078e0252 */
[----:B------:R0:W4:Y:S04]  /*75b0*/  LDG.E.U16 R45, [R66.64] ;  /* 0x00000004422d7981 */ /* 0x000128000c1e1500 */
[----:B------:R2:W4:Y:S04]  /*75c0*/  LDG.E.U16 R247, [R58.64] ;  /* 0x000000043af77981 */ /* 0x000528000c1e1500 */
[----:B------:R1:W4:Y:S04]  /*75d0*/  LDG.E.U16 R251, [R62.64] ;  /* 0x000000043efb7981 */ /* 0x000328000c1e1500 */
[----:B------:R0:W4:Y:S01]  /*75e0*/  LDG.E.U16 R83, [R64.64] ;  /* 0x0000000440537981 */ /* 0x000122000c1e1500 */
[----:B-1----:R-:W-:-:S03]  /*75f0*/  IMAD.WIDE R62, R2, 0x2, R112 ;  /* 0x00000002023e7825 */ /* 0x002fc600078e0270 */
[----:B------:R-:W4:Y:S04]  /*7600*/  LDL.64 R112, [R1+0x730] ;  /* 0x0007300001707983 */ /* 0x000f280000100a00 */
[----:B------:R1:W4:Y:S01]  /*7610*/  LDG.E.U16 R241, [R62.64] ;  /* 0x000000043ef17981 */ /* 0x000322000c1e1500 */
[----:B0-----:R-:W-:-:S03]  /*7620*/  IMAD.WIDE R66, R2, 0x2, R118 ;  /* 0x0000000202427825 */ /* 0x001fc600078e0276 */
[----:B------:R-:W4:Y:S04]  /*7630*/  LDL.64 R118, [R1+0x758] ;  /* 0x0007580001767983 */ /* 0x000f280000100a00 */
[----:B------:R0:W4:Y:S02]  /*7640*/  LDG.E.U16 R82, [R66.64] ;  /* 0x0000000442527981 */ /* 0x000124000c1e1500 */
[C---:B0-----:R-:W-:Y:S02]  /*7650*/  IMAD.WIDE R66, R2.reuse, 0x2, R116 ;  /* 0x0000000202427825 */ /* 0x041fe400078e0274 */
[----:B------:R-:W4:Y:S04]  /*7660*/  LDL.64 R116, [R1+0x750] ;  /* 0x0007500001747983 */ /* 0x000f280000100a00 */
[----:B------:R0:W4:Y:S01]  /*7670*/  LDG.E.U16 R245, [R66.64] ;  /* 0x0000000442f57981 */ /* 0x000122000c1e1500 */
[----:B-1----:R-:W-:-:S03]  /*7680*/  IMAD.WIDE R62, R2, 0x2, R94 ;  /* 0x00000002023e7825 */ /* 0x002fc600078e025e */
[----:B------:R-:W4:Y:S01]  /*7690*/  LDL.64 R94, [R1+0x728] ;  /* 0x00072800015e7983 */ /* 0x000f220000100a00 */
[----:B---3--:R-:W-:-:S03]  /*76a0*/  IMAD.WIDE R60, R2, 0x2, R78 ;  /* 0x00000002023c7825 */ /* 0x008fc600078e024e */
[----:B0-----:R-:W3:Y:S04]  /*76b0*/  LDL.64 R66, [R1+0x700] ;  /* 0x0007000001427983 */ /* 0x001ee80000100a00 */
[----:B------:R4:W3:Y:S04]  /*76c0*/  LDG.E.U16 R239, [R60.64] ;  /* 0x000000043cef7981 */ /* 0x0008e8000c1e1500 */
[----:B------:R-:W3:Y:S01]  /*76d0*/  LDL.64 R78, [R1+0x748] ;  /* 0x00074800014e7983 */ /* 0x000ee20000100a00 */
[----:B--2---:R-:W-:-:S03]  /*76e0*/  IMAD.WIDE R58, R2, 0x2, R72 ;  /* 0x00000002023a7825 */ /* 0x004fc600078e0248 */
[----:B------:R0:W2:Y:S01]  /*76f0*/  LDG.E.U16 R235, [R62.64] ;  /* 0x000000043eeb7981 */ /* 0x0000a2000c1e1500 */
[----:B----4-:R-:W-:-:S03]  /*7700*/  IMAD.WIDE R60, R2, 0x2, R76 ;  /* 0x00000002023c7825 */ /* 0x010fc600078e024c */
[----:B------:R-:W4:Y:S04]  /*7710*/  LDL.64 R72, [R1+0x740] ;  /* 0x0007400001487983 */ /* 0x000f280000100a00 */
[----:B------:R-:W2:Y:S01]  /*7720*/  LDL.64 R76, [R1+0x718] ;  /* 0x00071800014c7983 */ /* 0x000ea20000100a00 */
[----:B------:R-:W-:-:S03]  /*7730*/  IMAD.WIDE R64, R2, 0x2, R114 ;  /* 0x0000000202407825 */ /* 0x000fc600078e0272 */
[----:B------:R1:W2:Y:S04]  /*7740*/  LDG.E.U16 R237, [R58.64] ;  /* 0x000000043aed7981 */ /* 0x0002a8000c1e1500 */
[----:B------:R0:W2:Y:S01]  /*7750*/  LDG.E.U16 R243, [R64.64] ;  /* 0x0000000440f37981 */ /* 0x0000a2000c1e1500 */
[----:B------:R-:W-:-:S03]  /*7760*/  IMAD.WIDE R220, R2, 0x2, R68 ;  /* 0x0000000202dc7825 */ /* 0x000fc600078e0244 */
[----:B------:R-:W2:Y:S04]  /*7770*/  LDL.64 R114, [R1+0x738] ;  /* 0x0007380001727983 */ /* 0x000ea80000100a00 */
[----:B------:R-:W2:Y:S04]  /*7780*/  LDL.64 R68, [R1+0x708] ;  /* 0x0007080001447983 */ /* 0x000ea80000100a00 */
[----:B0-----:R-:W2:Y:S04]  /*7790*/  LDL.64 R64, [R1+0x6f0] ;  /* 0x0006f00001407983 */ /* 0x001ea80000100a00 */
[----:B------:R-:W2:Y:S01]  /*77a0*/  LDL.64 R62, [R1+0x6d8] ;  /* 0x0006d800013e7983 */ /* 0x000ea20000100a00 */
[----:B-1----:R-:W-:-:S03]  /*77b0*/  IMAD.WIDE R58, R2, 0x2, R74 ;  /* 0x00000002023a7825 */ /* 0x002fc600078e024a */
[----:B------:R0:W2:Y:S01]  /*77c0*/  LDG.E.U16 R233, [R60.64] ;  /* 0x000000043ce97981 */ /* 0x0000a2000c1e1500 */
[----:B------:R-:W-:-:S03]  /*77d0*/  IMAD.WIDE R222, R2, 0x2, R70 ;  /* 0x0000000202de7825 */ /* 0x000fc600078e0246 */
[----:B------:R1:W2:Y:S04]  /*77e0*/  LDG.E.U16 R231, [R58.64] ;  /* 0x000000043ae77981 */ /* 0x0002a8000c1e1500 */
[----:B------:R-:W2:Y:S04]  /*77f0*/  LDL.64 R70, [R1+0x720] ;  /* 0x0007200001467983 */ /* 0x000ea80000100a00 */
[----:B------:R-:W2:Y:S04]  /*7800*/  LDL.64 R74, [R1+0x710] ;  /* 0x00071000014a7983 */ /* 0x000ea80000100a00 */
[----:B-1----:R-:W2:Y:S01]  /*7810*/  LDL.64 R58, [R1+0x6f8] ;  /* 0x0006f800013a7983 */ /* 0x002ea20000100a00 */
[----:B------:R-:W-:-:S03]  /*7820*/  IMAD.WIDE R216, R2, 0x2, R124 ;  /* 0x0000000202d87825 */ /* 0x000fc600078e027c */
[----:B0-----:R-:W2:Y:S04]  /*7830*/  LDL.64 R60, [R1+0x6d0] ;  /* 0x0006d000013c7983 */ /* 0x001ea80000100a00 */
[----:B------:R-:W2:Y:S01]  /*7840*/  LDL.64 R124, [R1+0x690] ;  /* 0x00069000017c7983 */ /* 0x000ea20000100a00 */
[----:B------:R-:W-:-:S03]  /*7850*/  IMAD.WIDE R204, R2, 0x2, R112 ;  /* 0x0000000202cc7825 */ /* 0x000fc600078e0270 */
[----:B------:R0:W2:Y:S04]  /*7860*/  LDG.E.U16 R222, [R222.64] ;  /* 0x00000004dede7981 */ /* 0x0000a8000c1e1500 */
[----:B------:R-:W2:Y:S01]  /*7870*/  LDL.64 R112, [R1+0x6c0] ;  /* 0x0006c00001707983 */ /* 0x000ea20000100a00 */
[----:B------:R-:W-:-:S03]  /*7880*/  IMAD.WIDE R218, R2, 0x2, R126 ;  /* 0x0000000202da7825 */ /* 0x000fc600078e027e */
        /* <DEDUP_REMOVED lines=8> */
[----:B------:R1:W2:Y:S04]  /*7910*/  LDG.E.U16 R204, [R204.64] ;  /* 0x00000004cccc7981 */ /* 0x0002a8000c1e1500 */
[----:B------:R-:W2:Y:S01]  /*7920*/  LDL.64 R116, [R1+0x680] ;  /* 0x0006800001747983 */ /* 0x000ea20000100a00 */
[----:B------:R-:W-:-:S03]  /*7930*/  IMAD.WIDE R202, R2, 0x2, R94 ;  /* 0x0000000202ca7825 */ /* 0x000fc600078e025e */
[----:B------:R0:W2:Y:S04]  /*7940*/  LDG.E.U16 R212, [R212.64] ;  /* 0x00000004d4d47981 */ /* 0x0000a8000c1e1500 */
[----:B------:R-:W2:Y:S01]  /*7950*/  LDL.64 R94, [R1+0x6a0] ;  /* 0x0006a000015e7983 */ /* 0x000ea20000100a00 */
[----:B------:R-:W-:-:S03]  /*7960*/  IMAD.WIDE R164, R2, 0x2, R138 ;  /* 0x0000000202a47825 */ /* 0x000fc600078e028a */
[----:B------:R-:W2:Y:S04]  /*7970*/  LDL.64 R138, [R1+0x560] ;  /* 0x00056000018a7983 */ /* 0x000ea80000100a00 */
[----:B------:R0:W2:Y:S04]  /*7980*/  LDG.E.U16 R202, [R202.64] ;  /* 0x00000004caca7981 */ /* 0x0000a8000c1e1500 */
[----:B------:R0:W2:Y:S04]  /*7990*/  LDG.E.U16 R220, [R220.64] ;  /* 0x00000004dcdc7981 */ /* 0x0000a8000c1e1500 */
[----:B------:R0:W2:Y:S04]  /*79a0*/  LDG.E.U16 R218, [R218.64] ;  /* 0x00000004dada7981 */ /* 0x0000a8000c1e1500 */
[----:B------:R0:W2:Y:S04]  /*79b0*/  LDG.E.U16 R216, [R216.64] ;  /* 0x00000004d8d87981 */ /* 0x0000a8000c1e1500 */
[----:B------:R0:W2:Y:S01]  /*79c0*/  LDG.E.U16 R214, [R214.64] ;  /* 0x00000004d6d67981 */ /* 0x0000a2000c1e1500 */
[----:B---3--:R-:W-:-:S03]  /*79d0*/  IMAD.WIDE R180, R2, 0x2, R66 ;  /* 0x0000000202b47825 */ /* 0x008fc600078e0242 */
[----:B------:R-:W3:Y:S04]  /*79e0*/  LDL.64 R66, [R1+0x6a8] ;  /* 0x0006a80001427983 */ /* 0x000ee80000100a00 */
[----:B------:R0:W3:Y:S01]  /*79f0*/  LDG.E.U16 R180, [R180.64] ;  /* 0x00000004b4b47981 */ /* 0x0000e2000c1e1500 */
[----:B----4-:R-:W-:-:S03]  /*7a00*/  IMAD.WIDE R208, R2, 0x2, R72 ;  /* 0x0000000202d07825 */ /* 0x010fc600078e0248 */
[----:B------:R-:W4:Y:S01]  /*7a10*/  LDL.64 R72, [R1+0x6e0] ;  /* 0x0006e00001487983 */ /* 0x000f220000100a00 */
[----:B--2---:R-:W-:-:S03]  /*7a20*/  IMAD.WIDE R186, R2, 0x2, R76 ;  /* 0x0000000202ba7825 */ /* 0x004fc600078e024c */
[----:B------:R-:W2:Y:S01]  /*7a30*/  LDL.64 R76, [R1+0x6b0] ;  /* 0x0006b000014c7983 */ /* 0x000ea20000100a00 */
[----:B------:R-:W-:-:S03]  /*7a40*/  IMAD.WIDE R210, R2, 0x2, R78 ;  /* 0x0000000202d27825 */ /* 0x000fc600078e024e */
[----:B------:R-:W2:Y:S04]  /*7a50*/  LDL.64 R78, [R1+0x6e8] ;  /* 0x0006e800014e7983 */ /* 0x000ea80000100a00 */
[----:B------:R0:W2:Y:S01]  /*7a60*/  LDG.E.U16 R186, [R186.64] ;  /* 0x00000004baba7981 */ /* 0x0000a2000c1e1500 */
[----:B------:R-:W-:-:S03]  /*7a70*/  IMAD.WIDE R206, R2, 0x2, R114 ;  /* 0x0000000202ce7825 */ /* 0x000fc600078e0272 */
[----:B------:R-:W2:Y:S01]  /*7a80*/  LDL.64 R114, [R1+0x678] ;  /* 0x0006780001727983 */ /* 0x000ea20000100a00 */
[----:B------:R-:W-:-:S03]  /*7a90*/  IMAD.WIDE R182, R2, 0x2, R68 ;  /* 0x0000000202b67825 */ /* 0x000fc600078e0244 */
[----:B------:R-:W2:Y:S01]  /*7aa0*/  LDL.64 R68, [R1+0x6b8] ;  /* 0x0006b80001447983 */ /* 0x000ea20000100a00 */
[----:B------:R-:W-:-:S03]  /*7ab0*/  IMAD.WIDE R64, R2, 0x2, R64 ;  /* 0x0000000202407825 */ /* 0x000fc600078e0240 */
[----:B------:R0:W2:Y:S01]  /*7ac0*/  LDG.E.U16 R182, [R182.64] ;  /* 0x00000004b6b67981 */ /* 0x0000a2000c1e1500 */
[----:B------:R-:W-:-:S03]  /*7ad0*/  IMAD.WIDE R62, R2, 0x2, R62 ;  /* 0x00000002023e7825 */ /* 0x000fc600078e023e */
[----:B------:R2:W2:Y:S04]  /*7ae0*/  LDG.E.U16 R178, [R64.64] ;  /* 0x0000000440b27981 */ /* 0x0004a8000c1e1500 */
[----:B------:R0:W2:Y:S04]  /*7af0*/  LDG.E.U16 R206, [R206.64] ;  /* 0x00000004cece7981 */ /* 0x0000a8000c1e1500 */
[----:B------:R0:W2:Y:S01]  /*7b00*/  LDG.E.U16 R208, [R208.64] ;  /* 0x00000004d0d07981 */ /* 0x0000a2000c1e1500 */
[----:B------:R-:W-:-:S03]  /*7b10*/  IMAD.WIDE R200, R2, 0x2, R70 ;  /* 0x0000000202c87825 */ /* 0x000fc600078e0246 */
[----:B------:R-:W2:Y:S01]  /*7b20*/  LDL.64 R70, [R1+0x6c8] ;  /* 0x0006c80001467983 */ /* 0x000ea20000100a00 */
[----:B------:R-:W-:-:S03]  /*7b30*/  IMAD.WIDE R184, R2, 0x2, R74 ;  /* 0x0000000202b87825 */ /* 0x000fc600078e024a */
[----:B------:R-:W2:Y:S01]  /*7b40*/  LDL.64 R74, [R1+0x698] ;  /* 0x00069800014a7983 */ /* 0x000ea20000100a00 */
[----:B------:R-:W-:-:S03]  /*7b50*/  IMAD.WIDE R58, R2, 0x2, R58 ;  /* 0x00000002023a7825 */ /* 0x000fc600078e023a */
[----:B------:R0:W2:Y:S04]  /*7b60*/  LDG.E.U16 R184, [R184.64] ;  /* 0x00000004b8b87981 */ /* 0x0000a8000c1e1500 */
[----:B------:R4:W2:Y:S01]  /*7b70*/  LDG.E.U16 R179, [R58.64] ;  /* 0x000000043ab37981 */ /* 0x0008a2000c1e1500 */
[----:B------:R-:W-:-:S03]  /*7b80*/  IMAD.WIDE R60, R2, 0x2, R60 ;  /* 0x00000002023c7825 */ /* 0x000fc600078e023c */
[----:B------:R0:W2:Y:S04]  /*7b90*/  LDG.E.U16 R200, [R200.64] ;  /* 0x00000004c8c87981 */ /* 0x0000a8000c1e1500 */
[----:B------:R0:W2:Y:S04]  /*7ba0*/  LDG.E.U16 R60, [R60.64] ;  /* 0x000000043c3c7981 */ /* 0x0000a8000c1e1500 */
[----:B------:R0:W2:Y:S01]  /*7bb0*/  LDG.E.U16 R210, [R210.64] ;  /* 0x00000004d2d27981 */ /* 0x0000a2000c1e1500 */
[----:B---3--:R-:W-:-:S04]  /*7bc0*/  IMAD.WIDE R66, R2, 0x2, R66 ;  /* 0x0000000202427825 */ /* 0x008fc800078e0242 */
[C---:B----4-:R-:W-:Y:S02]  /*7bd0*/  IMAD.WIDE R58, R2.reuse, 0x2, R72 ;  /* 0x00000002023a7825 */ /* 0x050fe400078e0248 */
[----:B------:R-:W3:Y:S02]  /*7be0*/  LDL.64 R72, [R1+0x688] ;  /* 0x0006880001487983 */ /* 0x000ee40000100a00 */
[C---:B--2---:R-:W-:Y:S02]  /*7bf0*/  IMAD.WIDE R64, R2.reuse, 0x2, R76 ;  /* 0x0000000202407825 */ /* 0x044fe400078e024c */
[----:B------:R-:W2:Y:S04]  /*7c00*/  LDL.64 R76, [R1+0x658] ;  /* 0x00065800014c7983 */ /* 0x000ea80000100a00 */
[----:B------:R4:W3:Y:S04]  /*7c10*/  LDG.E.U16 R58, [R58.64] ;  /* 0x000000043a3a7981 */ /* 0x0008e8000c1e1500 */
[----:B------:R0:W3:Y:S04]  /*7c20*/  LDG.E.U16 R64, [R64.64] ;  /* 0x0000000440407981 */ /* 0x0000e8000c1e1500 */
[----:B----4-:R4:W3:Y:S04]  /*7c30*/  LDG.E.U16 R59, [R62.64] ;  /* 0x000000043e3b7981 */ /* 0x0108e8000c1e1500 */
[----:B0-----:R0:W3:Y:S01]  /*7c40*/  LDG.E.U16 R65, [R66.64] ;  /* 0x0000000442417981 */ /* 0x0010e2000c1e1500 */
[----:B----4-:R-:W-:-:S03]  /*7c50*/  IMAD.WIDE R62, R2, 0x2, R112 ;  /* 0x00000002023e7825 */ /* 0x010fc600078e0270 */
[----:B------:R-:W4:Y:S01]  /*7c60*/  LDL.64 R112, [R1+0x650] ;  /* 0x0006500001707983 */ /* 0x000f220000100a00 */
[----:B0-----:R-:W-:-:S03]  /*7c70*/  IMAD.WIDE R66, R2, 0x2, R94 ;  /* 0x0000000202427825 */ /* 0x001fc600078e025e */
[----:B------:R-:W3:Y:S01]  /*7c80*/  LDL.64 R94, [R1+0x648] ;  /* 0x00064800015e7983 */ /* 0x000ee20000100a00 */
[----:B------:R-:W-:-:S03]  /*7c90*/  IMAD.WIDE R176, R2, 0x2, R78 ;  /* 0x0000000202b07825 */ /* 0x000fc600078e024e */
[----:B------:R-:W3:Y:S01]  /*7ca0*/  LDL.64 R78, [R1+0x668] ;  /* 0x00066800014e7983 */ /* 0x000ee20000100a00 */
[----:B------:R-:W-:-:S03]  /*7cb0*/  IMAD.WIDE R68, R2, 0x2, R68 ;  /* 0x0000000202447825 */ /* 0x000fc600078e0244 */
[----:B------:R0:W3:Y:S01]  /*7cc0*/  LDG.E.U16 R62, [R62.64] ;  /* 0x000000043e3e7981 */ /* 0x0000e2000c1e1500 */
[----:B------:R-:W-:-:S03]  /*7cd0*/  IMAD.WIDE R70, R2, 0x2, R70 ;  /* 0x0000000202467825 */ /* 0x000fc600078e0246 */
[----:B------:R1:W3:Y:S01]  /*7ce0*/  LDG.E.U16 R66, [R66.64] ;  /* 0x0000000442427981 */ /* 0x0002e2000c1e1500 */
[----:B------:R-:W-:-:S03]  /*7cf0*/  IMAD.WIDE R74, R2, 0x2, R74 ;  /* 0x00000002024a7825 */ /* 0x000fc600078e024a */
[----:B------:R1:W3:Y:S04]  /*7d00*/  LDG.E.U16 R61, [R70.64] ;  /* 0x00000004463d7981 */ /* 0x0002e8000c1e1500 */
[----:B0-----:R0:W3:Y:S04]  /*7d10*/  LDG.E.U16 R63, [R68.64] ;  /* 0x00000004443f7981 */ /* 0x0010e8000c1e1500 */
[----:B-1----:R1:W3:Y:S01]  /*7d20*/  LDG.E.U16 R67, [R74.64] ;  /* 0x000000044a437981 */ /* 0x0022e2000c1e1500 */
[----:B------:R-:W-:-:S03]  /*7d30*/  IMAD.WIDE R118, R2, 0x2, R118 ;  /* 0x0000000202767825 */ /* 0x000fc600078e0276 */
[----:B------:R1:W3:Y:S01]  /*7d40*/  LDG.E.U16 R176, [R176.64] ;  /* 0x00000004b0b07981 */ /* 0x0002e2000c1e1500 */
[----:B0-----:R-:W-:-:S03]  /*7d50*/  IMAD.WIDE R68, R2, 0x2, R124 ;  /* 0x0000000202447825 */ /* 0x001fc600078e027c */
[----:B------:R-:W3:Y:S01]  /*7d60*/  LDL.64 R124, [R1+0x628] ;  /* 0x00062800017c7983 */ /* 0x000ee20000100a00 */
[----:B------:R-:W-:-:S03]  /*7d70*/  IMAD.WIDE R70, R2, 0x2, R116 ;  /* 0x0000000202467825 */ /* 0x000fc600078e0274 */
[----:B------:R0:W3:Y:S01]  /*7d80*/  LDG.E.U16 R68, [R68.64] ;  /* 0x0000000444447981 */ /* 0x0000e2000c1e1500 */
[----:B------:R-:W-:-:S03]  /*7d90*/  IMAD.WIDE R116, R2, 0x2, R114 ;  /* 0x0000000202747825 */ /* 0x000fc600078e0272 */
[----:B------:R-:W3:Y:S01]  /*7da0*/  LDL.64 R114, [R1+0x620] ;  /* 0x0006200001727983 */ /* 0x000ee20000100a00 */
[----:B-1----:R-:W-:-:S03]  /*7db0*/  IMAD.WIDE R74, R2, 0x2, R130 ;  /* 0x00000002024a7825 */ /* 0x002fc600078e0282 */
[----:B------:R-:W3:Y:S04]  /*7dc0*/  LDL.64 R130, [R1+0x600] ;  /* 0x0006000001827983 */ /* 0x000ee80000100a00 */
[----:B------:R1:W3:Y:S04]  /*7dd0*/  LDG.E.U16 R74, [R74.64] ;  /* 0x000000044a4a7981 */ /* 0x0002e8000c1e1500 */
[----:B------:R0:W3:Y:S04]  /*7de0*/  LDG.E.U16 R70, [R70.64] ;  /* 0x0000000446467981 */ /* 0x0000e8000c1e1500 */
[----:B0-----:R0:W3:Y:S01]  /*7df0*/  LDG.E.U16 R71, [R116.64] ;  /* 0x0000000474477981 */ /* 0x0010e2000c1e1500 */
[----:B--2---:R-:W-:-:S05]  /*7e00*/  IMAD.WIDE R76, R2, 0x2, R76 ;  /* 0x00000002024c7825 */ /* 0x004fca00078e024c */
[----:B-1----:R4:W2:Y:S02]  /*7e10*/  LDG.E.U16 R75, [R76.64] ;  /* 0x000000044c4b7981 */ /* 0x0028a4000c1e1500 */
[C---:B----4-:R-:W-:Y:S02]  /*7e20*/  IMAD.WIDE R76, R2.reuse, 0x2, R112 ;  /* 0x00000002024c7825 */ /* 0x050fe400078e0270 */
[----:B------:R-:W4:Y:S02]  /*7e30*/  LDL.64 R112, [R1+0x5f8] ;  /* 0x0005f80001707983 */ /* 0x000f240000100a00 */
[C---:B---3--:R-:W-:Y:S02]  /*7e40*/  IMAD.WIDE R148, R2.reuse, 0x2, R94 ;  /* 0x0000000202947825 */ /* 0x048fe400078e025e */
[----:B------:R-:W3:Y:S02]  /*7e50*/  LDL.64 R94, [R1+0x5f0] ;  /* 0x0005f000015e7983 */ /* 0x000ee40000100a00 */
[----:B------:R-:W-:-:S02]  /*7e60*/  IMAD.WIDE R72, R2, 0x2, R72 ;  /* 0x0000000202487825 */ /* 0x000fc400078e0248 */
[----:B------:R1:W2:Y:S04]  /*7e70*/  LDG.E.U16 R76, [R76.64] ;  /* 0x000000044c4c7981 */ /* 0x0002a8000c1e1500 */
[----:B------:R1:W2:Y:S01]  /*7e80*/  LDG.E.U16 R69, [R72.64] ;  /* 0x0000000448457981 */ /* 0x0002a2000c1e1500 */
[----:B0-----:R-:W-:-:S03]  /*7e90*/  IMAD.WIDE R116, R2, 0x2, R126 ;  /* 0x0000000202747825 */ /* 0x001fc600078e027e */
[----:B------:R-:W2:Y:S01]  /*7ea0*/  LDL.64 R126, [R1+0x5d0] ;  /* 0x0005d000017e7983 */ /* 0x000ea20000100a00 */
[----:B------:R-:W-:-:S03]  /*7eb0*/  IMAD.WIDE R78, R2, 0x2, R78 ;  /* 0x00000002024e7825 */ /* 0x000fc600078e024e */
[----:B-1----:R0:W2:Y:S01]  /*7ec0*/  LDG.E.U16 R77, [R148.64] ;  /* 0x00000004944d7981 */ /* 0x0020a2000c1e1500 */
[----:B------:R-:W-:-:S03]  /*7ed0*/  IMAD.WIDE R72, R2, 0x2, R132 ;  /* 0x0000000202487825 */ /* 0x000fc600078e0284 */
[----:B------:R-:W2:Y:S04]  /*7ee0*/  LDL.64 R132, [R1+0x608] ;  /* 0x0006080001847983 */ /* 0x000ea80000100a00 */
[----:B------:R1:W2:Y:S04]  /*7ef0*/  LDG.E.U16 R72, [R72.64] ;  /* 0x0000000448487981 */ /* 0x0002a8000c1e1500 */
[----:B------:R0:W2:Y:S01]  /*7f00*/  LDG.E.U16 R116, [R116.64] ;  /* 0x0000000474747981 */ /* 0x0000a2000c1e1500 */
[----:B------:R-:W-:-:S03]  /*7f10*/  IMAD.WIDE R154, R2, 0x2, R124 ;  /* 0x00000002029a7825 */ /* 0x000fc600078e027c */
[----:B------:R-:W2:Y:S04]  /*7f20*/  LDL.64 R124, [R1+0x5c0] ;  /* 0x0005c000017c7983 */ /* 0x000ea80000100a00 */
[----:B-1----:R1:W2:Y:S01]  /*7f30*/  LDG.E.U16 R73, [R78.64] ;  /* 0x000000044e497981 */ /* 0x0022a2000c1e1500 */
[----:B0-----:R-:W-:-:S03]  /*7f40*/  IMAD.WIDE R148, R2, 0x2, R134 ;  /* 0x0000000202947825 */ /* 0x001fc600078e0286 */
[----:B------:R-:W2:Y:S04]  /*7f50*/  LDL.64 R134, [R1+0x5b0] ;  /* 0x0005b00001867983 */ /* 0x000ea80000100a00 */
[----:B------:R0:W2:Y:S01]  /*7f60*/  LDG.E.U16 R148, [R148.64] ;  /* 0x0000000494947981 */ /* 0x0000a2000c1e1500 */
[----:B-1----:R-:W-:-:S03]  /*7f70*/  IMAD.WIDE R78, R2, 0x2, R136 ;  /* 0x00000002024e7825 */ /* 0x002fc600078e0288 */
[----:B------:R-:W2:Y:S04]  /*7f80*/  LDL.64 R136, [R1+0x5c8] ;  /* 0x0005c80001887983 */ /* 0x000ea80000100a00 */
[----:B------:R1:W2:Y:S04]  /*7f90*/  LDG.E.U16 R78, [R78.64] ;  /* 0x000000044e4e7981 */ /* 0x0002a8000c1e1500 */
[----:B------:R0:W2:Y:S04]  /*7fa0*/  LDG.E.U16 R117, [R154.64] ;  /* 0x000000049a757981 */ /* 0x0000a8000c1e1500 */
[----:B-1----:R1:W2:Y:S02]  /*7fb0*/  LDG.E.U16 R79, [R118.64] ;  /* 0x00000004764f7981 */ /* 0x0022a4000c1e1500 */
[----:B-1----:R-:W-:-:S02]  /*7fc0*/  IMAD.WIDE R118, R2, 0x2, R114 ;  /* 0x0000000202767825 */ /* 0x002fc400078e0272 */
[----:B------:R-:W2:Y:S04]  /*7fd0*/  LDL.64 R114, [R1+0x5b8] ;  /* 0x0005b80001727983 */ /* 0x000ea80000100a00 */
[----:B------:R1:W2:Y:S04]  /*7fe0*/  LDG.E.U16 R118, [R118.64] ;  /* 0x0000000476767981 */ /* 0x0002a8000c1e1500 */
[----:B-1----:R3:W2:Y:S01]  /*7ff0*/  LDG.E.U16 R119, [R152.64] ;  /* 0x0000000498777981 */ /* 0x0026a2000c1e1500 */
[----:B----4-:R-:W-:-:S03]  /*8000*/  IMAD.WIDE R158, R2, 0x2, R112 ;  /* 0x00000002029e7825 */ /* 0x010fc600078e0270 */
[----:B------:R-:W4:Y:S01]  /*8010*/  LDL.64 R112, [R1+0x5a0] ;  /* 0x0005a00001707983 */ /* 0x000f220000100a00 */
[----:B---3--:R-:W-:-:S03]  /*8020*/  IMAD.WIDE R152, R2, 0x2, R94 ;  /* 0x0000000202987825 */ /* 0x008fc600078e025e */
[----:B------:R-:W3:Y:S04]  /*8030*/  LDL.64 R94, [R1+0x590] ;  /* 0x00059000015e7983 */ /* 0x000ee80000100a00 */
[----:B------:R1:W3:Y:S01]  /*8040*/  LDG.E.U16 R152, [R152.64] ;  /* 0x0000000498987981 */ /* 0x0002e2000c1e1500 */
[----:B--2---:R-:W-:-:S03]  /*8050*/  IMAD.WIDE R150, R2, 0x2, R132 ;  /* 0x0000000202967825 */ /* 0x004fc600078e0284 */
[----:B-1----:R1:W2:Y:S04]  /*8060*/  LDG.E.U16 R153, [R156.64] ;  /* 0x000000049c997981 */ /* 0x0022a8000c1e1500 */
[----:B0-----:R0:W2:Y:S04]  /*8070*/  LDG.E.U16 R149, [R150.64] ;  /* 0x0000000496957981 */ /* 0x0010a8000c1e1500 */
[----:B------:R-:W2:Y:S01]  /*8080*/  LDL.64 R132, [R1+0x5a8] ;  /* 0x0005a80001847983 */ /* 0x000ea20000100a00 */
[----:B0-----:R-:W-:-:S03]  /*8090*/  IMAD.WIDE R150, R2, 0x2, R130 ;  /* 0x0000000202967825 */ /* 0x001fc600078e0282 */
[----:B------:R-:W2:Y:S01]  /*80a0*/  LDL.64 R130, [R1+0x598] ;  /* 0x0005980001827983 */ /* 0x000ea20000100a00 */
[----:B-1----:R-:W-:-:S03]  /*80b0*/  IMAD.WIDE R156, R2, 0x2, R126 ;  /* 0x00000002029c7825 */ /* 0x002fc600078e027e */
[----:B------:R-:W2:Y:S01]  /*80c0*/  LDL.64 R126, [R1+0x578] ;  /* 0x00057800017e7983 */ /* 0x000ea20000100a00 */
[----:B------:R-:W-:-:S03]  /*80d0*/  IMAD.WIDE R154, R2, 0x2, R140 ;  /* 0x00000002029a7825 */ /* 0x000fc600078e028c */
[----:B------:R-:W2:Y:S04]  /*80e0*/  LDL.64 R140, [R1+0x570] ;  /* 0x00057000018c7983 */ /* 0x000ea80000100a00 */
[----:B------:R0:W2:Y:S01]  /*80f0*/  LDG.E.U16 R150, [R150.64] ;  /* 0x0000000496967981 */ /* 0x0000a2000c1e1500 */
[----:B------:R-:W-:-:S03]  /*8100*/  IMAD.WIDE R162, R2, 0x2, R136 ;  /* 0x0000000202a27825 */ /* 0x000fc600078e0288 */
[----:B------:R-:W2:Y:S04]  /*8110*/  LDL.64 R136, [R1+0x550] ;  /* 0x0005500001887983 */ /* 0x000ea80000100a00 */
[----:B------:R1:W2:Y:S04]  /*8120*/  LDG.E.U16 R156, [R156.64] ;  /* 0x000000049c9c7981 */ /* 0x0002a8000c1e1500 */
[----:B0-----:R0:W2:Y:S04]  /*8130*/  LDG.E.U16 R151, [R158.64] ;  /* 0x000000049e977981 */ /* 0x0010a8000c1e1500 */
[----:B------:R0:W2:Y:S04]  /*8140*/  LDG.E.U16 R154, [R154.64] ;  /* 0x000000049a9a7981 */ /* 0x0000a8000c1e1500 */
[----:B-1----:R4:W2:Y:S01]  /*8150*/  LDG.E.U16 R157, [R162.64] ;  /* 0x00000004a29d7981 */ /* 0x0028a2000c1e1500 */
[----:B0-----:R-:W-:-:S03]  /*8160*/  IMAD.WIDE R158, R2, 0x2, R124 ;  /* 0x00000002029e7825 */ /* 0x001fc600078e027c */
[----:B------:R-:W2:Y:S01]  /*8170*/  LDL.64 R124, [R1+0x568] ;  /* 0x00056800017c7983 */ /* 0x000ea20000100a00 */
[----:B------:R-:W-:-:S03]  /*8180*/  IMAD.WIDE R160, R2, 0x2, R114 ;  /* 0x0000000202a07825 */ /* 0x000fc600078e0272 */
[----:B------:R-:W2:Y:S04]  /*8190*/  LDL.64 R114, [R1+0x558] ;  /* 0x0005580001727983 */ /* 0x000ea80000100a00 */
[----:B------:R0:W2:Y:S04]  /*81a0*/  LDG.E.U16 R158, [R158.64] ;  /* 0x000000049e9e7981 */ /* 0x0000a8000c1e1500 */
[----:B------:R3:W2:Y:S04]  /*81b0*/  LDG.E.U16 R155, [R164.64] ;  /* 0x00000004a49b7981 */ /* 0x0006a8000c1e1500 */
[----:B0-----:R0:W2:Y:S02]  /*81c0*/  LDG.E.U16 R159, [R160.64] ;  /* 0x00000004a09f7981 */ /* 0x0010a4000c1e1500 */
[----:B0-----:R-:W-:-:S02]  /*81d0*/  IMAD.WIDE R160, R2, 0x2, R134 ;  /* 0x0000000202a07825 */ /* 0x001fc400078e0286 */
[----:B------:R-:W2:Y:S04]  /*81e0*/  LDL.64 R134, [R1+0x540] ;  /* 0x0005400001867983 */ /* 0x000ea80000100a00 */
[----:B------:R0:W2:Y:S01]  /*81f0*/  LDG.E.U16 R160, [R160.64] ;  /* 0x00000004a0a07981 */ /* 0x0000a2000c1e1500 */
[----:B----4-:R-:W-:-:S03]  /*8200*/  IMAD.WIDE R162, R2, 0x2, R112 ;  /* 0x0000000202a27825 */ /* 0x010fc600078e0270 */
[----:B------:R-:W4:Y:S01]  /*8210*/  LDL.64 R112, [R1+0x548] ;  /* 0x0005480001707983 */ /* 0x000f220000100a00 */
[----:B---3--:R-:W-:-:S03]  /*8220*/  IMAD.WIDE R164, R2, 0x2, R94 ;  /* 0x0000000202a47825 */ /* 0x008fc600078e025e */
[----:B------:R-:W3:Y:S04]  /*8230*/  LDL.64 R94, [R1+0x538] ;  /* 0x00053800015e7983 */ /* 0x000ee80000100a00 */
[----:B------:R1:W3:Y:S01]  /*8240*/  LDG.E.U16 R162, [R162.64] ;  /* 0x00000004a2a27981 */ /* 0x0002e2000c1e1500 */
[----:B------:R-:W-:-:S03]  /*8250*/  IMAD.WIDE R170, R2, 0x2, R144 ;  /* 0x0000000202aa7825 */ /* 0x000fc600078e0290 */
[----:B------:R0:W3:Y:S04]  /*8260*/  LDG.E.U16 R164, [R164.64] ;  /* 0x00000004a4a47981 */ /* 0x0000e8000c1e1500 */
[----:B------:R-:W3:Y:S04]  /*8270*/  LDL.64 R144, [R1+0x4c8] ;  /* 0x0004c80001907983 */ /* 0x000ee80000100a00 */
[----:B0-----:R0:W3:Y:S01]  /*8280*/  LDG.E.U16 R165, [R170.64] ;  /* 0x00000004aaa57981 */ /* 0x0010e2000c1e1500 */
[----:B--2---:R-:W-:-:S03]  /*8290*/  IMAD.WIDE R168, R2, 0x2, R132 ;  /* 0x0000000202a87825 */ /* 0x004fc600078e0284 */
[----:B------:R-:W2:Y:S04]  /*82a0*/  LDL.64 R132, [R1+0x530] ;  /* 0x0005300001847983 */ /* 0x000ea80000100a00 */
[----:B------:R0:W2:Y:S01]  /*82b0*/  LDG.E.U16 R161, [R168.64] ;  /* 0x00000004a8a17981 */ /* 0x0000a2000c1e1500 */
[----:B------:R-:W-:-:S03]  /*82c0*/  IMAD.WIDE R166, R2, 0x2, R130 ;  /* 0x0000000202a67825 */ /* 0x000fc600078e0282 */
[----:B------:R-:W2:Y:S04]  /*82d0*/  LDL.64 R130, [R1+0x528] ;  /* 0x0005280001827983 */ /* 0x000ea80000100a00 */
[----:B-1----:R1:W2:Y:S01]  /*82e0*/  LDG.E.U16 R163, [R166.64] ;  /* 0x00000004a6a37981 */ /* 0x0022a2000c1e1500 */
[----:B0-----:R-:W-:-:S03]  /*82f0*/  IMAD.WIDE R168, R2, 0x2, R126 ;  /* 0x0000000202a87825 */ /* 0x001fc600078e027e */
[----:B------:R-:W2:Y:S01]  /*8300*/  LDL.64 R126, [R1+0x4f8] ;  /* 0x0004f800017e7983 */ /* 0x000ea20000100a00 */
[----:B-1----:R-:W-:-:S03]  /*8310*/  IMAD.WIDE R166, R2, 0x2, R142 ;  /* 0x0000000202a67825 */ /* 0x002fc600078e028e */
[----:B------:R-:W2:Y:S04]  /*8320*/  LDL.64 R142, [R1+0x4c0] ;  /* 0x0004c000018e7983 */ /* 0x000ea80000100a00 */
[----:B------:R0:W2:Y:S04]  /*8330*/  LDG.E.U16 R166, [R166.64] ;  /* 0x00000004a6a67981 */ /* 0x0000a8000c1e1500 */
[----:B0-----:R0:W2:Y:S01]  /*8340*/  LDG.E.U16 R167, [R168.64] ;  /* 0x00000004a8a77981 */ /* 0x0010a2000c1e1500 */
[----:B------:R-:W-:-:S03]  /*8350*/  IMAD.WIDE R170, R2, 0x2, R124 ;  /* 0x0000000202aa7825 */ /* 0x000fc600078e027c */
[----:B------:R-:W2:Y:S01]  /*8360*/  LDL.64 R124, [R1+0x4f0] ;  /* 0x0004f000017c7983 */ /* 0x000ea20000100a00 */
[----:B0-----:R-:W-:-:S03]  /*8370*/  IMAD.WIDE R168, R2, 0x2, R140 ;  /* 0x0000000202a87825 */ /* 0x001fc600078e028c */
[----:B------:R0:W2:Y:S04]  /*8380*/  LDG.E.U16 R170, [R170.64] ;  /* 0x00000004aaaa7981 */ /* 0x0000a8000c1e1500 */
[----:B------:R1:W2:Y:S04]  /*8390*/  LDG.E.U16 R177, [R168.64] ;  /* 0x00000004a8b17981 */ /* 0x0002a8000c1e1500 */
[----:B------:R-:W2:Y:S01]  /*83a0*/  LDL.64 R140, [R1+0x510] ;  /* 0x00051000018c7983 */ /* 0x000ea20000100a00 */
[----:B-1----:R-:W-:-:S03]  /*83b0*/  IMAD.WIDE R168, R2, 0x2, R138 ;  /* 0x0000000202a87825 */ /* 0x002fc600078e028a */
[----:B------:R-:W2:Y:S04]  /*83c0*/  LDL.64 R138, [R1+0x4b8] ;  /* 0x0004b800018a7983 */ /* 0x000ea80000100a00 */
[----:B0-----:R0:W2:Y:S02]  /*83d0*/  LDG.E.U16 R171, [R168.64] ;  /* 0x00000004a8ab7981 */ /* 0x0010a4000c1e1500 */
[C---:B0-----:R-:W-:Y:S02]  /*83e0*/  IMAD.WIDE R168, R2.reuse, 0x2, R114 ;  /* 0x0000000202a87825 */ /* 0x041fe400078e0272 */
[----:B------:R-:W2:Y:S04]  /*83f0*/  LDL.64 R114, [R1+0x520] ;  /* 0x0005200001727983 */ /* 0x000ea80000100a00 */
[----:B------:R0:W2:Y:S02]  /*8400*/  LDG.E.U16 R181, [R168.64] ;  /* 0x00000004a8b57981 */ /* 0x0000a4000c1e1500 */
[----:B0-----:R-:W-:-:S02]  /*8410*/  IMAD.WIDE R168, R2, 0x2, R136 ;  /* 0x0000000202a87825 */ /* 0x001fc400078e0288 */
[----:B------:R-:W2:Y:S04]  /*8420*/  LDL.64 R136, [R1+0x4b0] ;  /* 0x0004b00001887983 */ /* 0x000ea80000100a00 */
[----:B------:R4:W2:Y:S02]  /*8430*/  LDG.E.U16 R183, [R168.64] ;  /* 0x00000004a8b77981 */ /* 0x0008a4000c1e1500 */
[C---:B----4-:R-:W-:Y:S02]  /*8440*/  IMAD.WIDE R168, R2.reuse, 0x2, R112 ;  /* 0x0000000202a87825 */ /* 0x050fe400078e0270 */
[----:B------:R-:W4:Y:S04]  /*8450*/  LDL.64 R112, [R1+0x4e8] ;  /* 0x0004e80001707983 */ /* 0x000f280000100a00 */
[----:B------:R0:W4:Y:S02]  /*8460*/  LDG.E.U16 R185, [R168.64] ;  /* 0x00000004a8b97981 */ /* 0x000124000c1e1500 */
[----:B0-----:R-:W-:-:S02]  /*8470*/  IMAD.WIDE R168, R2, 0x2, R134 ;  /* 0x0000000202a87825 */ /* 0x001fc400078e0286 */
[----:B------:R-:W4:Y:S04]  /*8480*/  LDL.64 R134, [R1+0x4a8] ;  /* 0x0004a80001867983 */ /* 0x000f280000100a00 */
[----:B------:R3:W4:Y:S02]  /*8490*/  LDG.E.U16 R187, [R168.64] ;  /* 0x00000004a8bb7981 */ /* 0x000724000c1e1500 */
[C---:B---3--:R-:W-:Y:S02]  /*84a0*/  IMAD.WIDE R168, R2.reuse, 0x2, R94 ;  /* 0x0000000202a87825 */ /* 0x048fe400078e025e */
[----:B------:R-:W3:Y:S04]  /*84b0*/  LDL.64 R94, [R1+0x4e0] ;  /* 0x0004e000015e7983 */ /* 0x000ee80000100a00 */
[----:B------:R2:W3:Y:S02]  /*84c0*/  LDG.E.U16 R201, [R168.64] ;  /* 0x00000004a8c97981 */ /* 0x0004e4000c1e1500 */
[----:B--2---:R-:W-:-:S02]  /*84d0*/  IMAD.WIDE R168, R2, 0x2, R132 ;  /* 0x0000000202a87825 */ /* 0x004fc400078e0284 */
[----:B------:R-:W2:Y:S04]  /*84e0*/  LDL.64 R132, [R1+0x4a0] ;  /* 0x0004a00001847983 */ /* 0x000ea80000100a00 */
[----:B------:R0:W2:Y:S02]  /*84f0*/  LDG.E.U16 R203, [R168.64] ;  /* 0x00000004a8cb7981 */ /* 0x0000a4000c1e1500 */
[C---:B0-----:R-:W-:Y:S02]  /*8500*/  IMAD.WIDE R168, R2.reuse, 0x2, R130 ;  /* 0x0000000202a87825 */ /* 0x041fe400078e0282 */
[----:B------:R-:W2:Y:S04]  /*8510*/  LDL.64 R130, [R1+0x508] ;  /* 0x0005080001827983 */ /* 0x000ea80000100a00 */
[----:B------:R0:W2:Y:S02]  /*8520*/  LDG.E.U16 R205, [R168.64] ;  /* 0x00000004a8cd7981 */ /* 0x0000a4000c1e1500 */
[----:B0-----:R-:W-:-:S02]  /*8530*/  IMAD.WIDE R168, R2, 0x2, R126 ;  /* 0x0000000202a87825 */ /* 0x001fc400078e027e */
        /* <DEDUP_REMOVED lines=11> */
[----:B---3--:R-:W-:-:S02]  /*85f0*/  IMAD.WIDE R168, R2, 0x2, R94 ;  /* 0x0000000202a87825 */ /* 0x008fc400078e025e */
[----:B------:R-:W3:Y:S04]  /*8600*/  LDL.64 R94, [R1+0x480] ;  /* 0x00048000015e7983 */ /* 0x000ee80000100a00 */
[----:B------:R0:W3:Y:S04]  /*8610*/  LDG.E.U16 R215, [R168.64] ;  /* 0x00000004a8d77981 */ /* 0x0000e8000c1e1500 */
[----:B------:R-:W3:Y:S01]  /*8620*/  LDL.LU R93, [R1+0xc] ;  /* 0x00000c00015d7983 */ /* 0x000ee20000300800 */
[----:B0-----:R-:W-:-:S05]  /*8630*/  IMAD.WIDE R168, R2, 0x2, R190 ;  /* 0x0000000202a87825 */ /* 0x001fca00078e02be */
[----:B------:R0:W3:Y:S02]  /*8640*/  LDG.E.U16 R217, [R168.64] ;  /* 0x00000004a8d97981 */ /* 0x0000e4000c1e1500 */
        /* <DEDUP_REMOVED lines=16> */
[----:B--2---:R-:W-:-:S05]  /*8750*/  IMAD.WIDE R168, R2, 0x2, R132 ;  /* 0x0000000202a87825 */ /* 0x004fca00078e0284 */
[----:B------:R0:W2:Y:S02]  /*8760*/  LDG.E.U16 R242, [R168.64] ;  /* 0x00000004a8f27981 */ /* 0x0000a4000c1e1500 */
[----:B0-----:R-:W-:-:S05]  /*8770*/  IMAD.WIDE R168, R2, 0x2, R130 ;  /* 0x0000000202a87825 */ /* 0x001fca00078e0282 */
[----:B------:R0:W2:Y:S02]  /*8780*/  LDG.E.U16 R244, [R168.64] ;  /* 0x00000004a8f47981 */ /* 0x0000a4000c1e1500 */
[----:B0-----:R-:W-:-:S05]  /*8790*/  IMAD.WIDE R168, R2, 0x2, R126 ;  /* 0x0000000202a87825 */ /* 0x001fca00078e027e */
[----:B------:R0:W2:Y:S02]  /*87a0*/  LDG.E.U16 R246, [R168.64] ;  /* 0x00000004a8f67981 */ /* 0x0000a4000c1e1500 */
[----:B0-----:R-:W-:-:S05]  /*87b0*/  IMAD.WIDE R168, R2, 0x2, R124 ;  /* 0x0000000202a87825 */ /* 0x001fca00078e027c */
[----:B------:R0:W2:Y:S02]  /*87c0*/  LDG.E.U16 R248, [R168.64] ;  /* 0x00000004a8f87981 */ /* 0x0000a4000c1e1500 */
[----:B0-----:R-:W-:-:S05]  /*87d0*/  IMAD.WIDE R168, R2, 0x2, R114 ;  /* 0x0000000202a87825 */ /* 0x001fca00078e0272 */
[----:B------:R4:W2:Y:S02]  /*87e0*/  LDG.E.U16 R250, [R168.64] ;  /* 0x00000004a8fa7981 */ /* 0x0008a4000c1e1500 */
[----:B----4-:R-:W-:-:S05]  /*87f0*/  IMAD.WIDE R168, R2, 0x2, R112 ;  /* 0x0000000202a87825 */ /* 0x010fca00078e0270 */
[----:B------:R3:W4:Y:S02]  /*8800*/  LDG.E.U16 R252, [R168.64] ;  /* 0x00000004a8fc7981 */ /* 0x000724000c1e1500 */
[----:B---3--:R-:W-:Y:S02]  /*8810*/  IMAD.WIDE R168, R2, 0x2, R94 ;  /* 0x0000000202a87825 */ /* 0x008fe400078e025e */
[----:B------:R-:W0:Y:S04]  /*8820*/  S2R R130, SR_TID.X ;  /* 0x0000000000827919 */ /* 0x000e280000002100 */
[----:B------:R-:W3:Y:S04]  /*8830*/  LDL.LU R94, [R1+0x10] ;  /* 0x00001000015e7983 */ /* 0x000ee80000300800 */
[----:B------:R-:W2:Y:S04]  /*8840*/  LDG.E.U16 R168, [R168.64] ;  /* 0x00000004a8a87981 */ /* 0x000ea8000c1e1500 */
[----:B------:R-:W-:Y:S06]  /*8850*/  BAR.SYNC.DEFER_BLOCKING 0x0 ;  /* 0x0000000000007b1d */ /* 0x000fec0000010000 */
[----:B------:R-:W2:Y:S04]  /*8860*/  LDL.LU R95, [R1+0x14] ;  /* 0x00001400015f7983 */ /* 0x000ea80000300800 */
[----:B------:R-:W2:Y:S01]  /*8870*/  LDL.64 R112, [R1+0x440] ;  /* 0x0004400001707983 */ /* 0x000ea20000100a00 */
[----:B0-----:R-:W-:-:S03]  /*8880*/  LOP3.LUT R130, R130, 0xff, RZ, 0xc0, !PT ;  /* 0x000000ff82827812 */ /* 0x001fc600078ec0ff */
[----:B------:R0:W-:Y:S04]  /*8890*/  STS.U16 [R5+0x12200], R86 ;  /* 0x0122005605007388 */ /* 0x0001e80000000400 */
[----:B------:R-:W-:Y:S01]  /*88a0*/  STS.U16 [R5+0x10000], R92 ;  /* 0x0100005c05007388 */ /* 0x000fe20000000400 */
[----:B0-----:R-:W-:-:S03]  /*88b0*/  LOP3.LUT R86, R5, 0x10, RZ, 0x3c, !PT ;  /* 0x0000001005567812 */ /* 0x001fc600078e3cff */
        /* <DEDUP_REMOVED lines=20> */
[----:B0-----:R-:W-:-:S03]  /*8a00*/  IMAD.SHL.U32 R82, R130, 0x2, RZ ;  /* 0x0000000282527824 */ /* 0x001fc600078e00ff */
[----:B------:R-:W-:Y:S04]  /*8a10*/  STS.U16 [R86+0x16400], R176 ;  /* 0x016400b056007388 */ /* 0x000fe80000000400 */
[----:B------:R-:W-:Y:S01]  /*8a20*/  STS.U16 [R86+0x16600], R58 ;  /* 0x0166003a56007388 */ /* 0x000fe20000000400 */
[----:B------:R-:W-:-:S03]  /*8a30*/  LOP3.LUT R82, R82, 0x20, RZ, 0x3c, !PT ;  /* 0x0000002052527812 */ /* 0x000fc600078e3cff */
[----:B------:R-:W-:Y:S04]  /*8a40*/  STS.U16 [R86+0x18400], R73 ;  /* 0x0184004956007388 */ /* 0x000fe80000000400 */
[----:B------:R-:W-:Y:S04]  /*8a50*/  STS.U16 [R86+0x18600], R74 ;  /* 0x0186004a56007388 */ /* 0x000fe80000000400 */
[----:B------:R-:W-:Y:S04]  /*8a60*/  STS.U16 [R86+0x1a400], R153 ;  /* 0x01a4009956007388 */ /* 0x000fe80000000400 */
[----:B------:R-:W-:Y:S04]  /*8a70*/  STS.U16 [R86+0x1a600], R154 ;  /* 0x01a6009a56007388 */ /* 0x000fe80000000400 */
[----:B------:R-:W-:Y:S01]  /*8a80*/  STS.U16 [R86+0x1c400], R170 ;  /* 0x01c400aa56007388 */ /* 0x000fe20000000400 */
[----:B------:R-:W-:-:S03]  /*8a90*/  SHF.L.U32 R5, R130, 0x1, RZ ;  /* 0x0000000182057819 */ /* 0x000fc600000006ff */
[----:B------:R-:W-:Y:S04]  /*8aa0*/  STS.U16 [R86+0x1c600], R171 ;  /* 0x01c600ab56007388 */ /* 0x000fe80000000400 */
[----:B------:R-:W-:Y:S04]  /*8ab0*/  STS.U16 [R86+0x1e400], R213 ;  /* 0x01e400d556007388 */ /* 0x000fe80000000400 */
[----:B------:R-:W-:Y:S04]  /*8ac0*/  STS.U16 [R86+0x1e600], R215 ;  /* 0x01e600d756007388 */ /* 0x000fe80000000400 */
[----:B------:R-:W-:Y:S04]  /*8ad0*/  STS.U16 [R82+0x10800], R85 ;  /* 0x0108005552007388 */ /* 0x000fe80000000400 */
[----:B------:R-:W-:Y:S04]  /*8ae0*/  STS.U16 [R82+0x10a00], R84 ;  /* 0x010a005452007388 */ /* 0x000fe80000000400 */
[----:B------:R-:W0:Y:S04]  /*8af0*/  S2R R130, SR_TID.X ;  /* 0x0000000000827919 */ /* 0x000e280000002100 */
[----:B------:R-:W-:Y:S04]  /*8b00*/  STS.U16 [R82+0x12800], R83 ;  /* 0x0128005352007388 */ /* 0x000fe80000000400 */
[----:B------:R-:W-:Y:S04]  /*8b10*/  STS.U16 [R82+0x12a00], R251 ;  /* 0x012a00fb52007388 */ /* 0x000fe80000000400 */
[----:B------:R-:W-:Y:S04]  /*8b20*/  STS.U16 [R82+0x14800], R214 ;  /* 0x014800d652007388 */ /* 0x000fe80000000400 */
[----:B------:R-:W-:Y:S04]  /*8b30*/  STS.U16 [R82+0x14a00], R212 ;  /* 0x014a00d452007388 */ /* 0x000fe80000000400 */
[----:B------:R-:W-:Y:S04]  /*8b40*/  STS.U16 [R82+0x16800], R59 ;  /* 0x0168003b52007388 */ /* 0x000fe80000000400 */
[----:B------:R-:W-:Y:S01]  /*8b50*/  STS.U16 [R82+0x16a00], R60 ;  /* 0x016a003c52007388 */ /* 0x000fe20000000400 */
[----:B------:R-:W-:-:S03]  /*8b60*/  LOP3.LUT R5, R5, 0x30, RZ, 0x3c, !PT ;  /* 0x0000003005057812 */ /* 0x000fc600078e3cff */
        /* <DEDUP_REMOVED lines=13> */
[----:B------:R-:W-:Y:S01]  /*8c40*/  STS.U16 [R5+0x14e00], R208 ;  /* 0x014e00d005007388 */ /* 0x000fe20000000400 */
[----:B0-----:R-:W-:-:S03]  /*8c50*/  LOP3.LUT R130, R130, 0xff, RZ, 0xc0, !PT ;  /* 0x000000ff82827812 */ /* 0x001fc600078ec0ff */
[----:B------:R-:W-:Y:S04]  /*8c60*/  STS.U16 [R5+0x16c00], R61 ;  /* 0x016c003d05007388 */ /* 0x000fe80000000400 */
[----:B------:R-:W-:Y:S04]  /*8c70*/  STS.U16 [R5+0x16e00], R62 ;  /* 0x016e003e05007388 */ /* 0x000fe80000000400 */
[----:B------:R-:W-:Y:S04]  /*8c80*/  STS.U16 [R5+0x18c00], R77 ;  /* 0x018c004d05007388 */ /* 0x000fe80000000400 */
[----:B------:R-:W-:Y:S01]  /*8c90*/  STS.U16 [R5+0x18e00], R78 ;  /* 0x018e004e05007388 */ /* 0x000fe20000000400 */
[----:B-1----:R-:W-:-:S03]  /*8ca0*/  SHF.L.U32 R50, R130, 0x1, RZ ;  /* 0x0000000182327819 */ /* 0x002fc600000006ff */
[----:B------:R-:W-:Y:S04]  /*8cb0*/  STS.U16 [R5+0x1ac00], R157 ;  /* 0x01ac009d05007388 */ /* 0x000fe80000000400 */
[----:B------:R-:W-:Y:S04]  /*8cc0*/  STS.U16 [R5+0x1ae00], R158 ;  /* 0x01ae009e05007388 */ /* 0x000fe80000000400 */
[----:B------:R-:W-:Y:S04]  /*8cd0*/  STS.U16 [R5+0x1cc00], R185 ;  /* 0x01cc00b905007388 */ /* 0x000fe80000000400 */
[----:B------:R-:W-:Y:S01]  /*8ce0*/  STS.U16 [R5+0x1ce00], R187 ;  /* 0x01ce00bb05007388 */ /* 0x000fe20000000400 */
[----:B------:R-:W-:-:S03]  /*8cf0*/  LOP3.LUT R50, R50, 0x40, RZ, 0x3c, !PT ;  /* 0x0000004032327812 */ /* 0x000fc600078e3cff */
[----:B------:R-:W-:Y:S04]  /*8d00*/  STS.U16 [R5+0x1ec00], R223 ;  /* 0x01ec00df05007388 */ /* 0x000fe80000000400 */
[----:B------:R0:W-:Y:S04]  /*8d10*/  STS.U16 [R5+0x1ee00], R232 ;  /* 0x01ee00e805007388 */ /* 0x0001e80000000400 */
[----:B------:R-:W-:Y:S04]  /*8d20*/  STS.U16 [R50+0x11000], R80 ;  /* 0x0110005032007388 */ /* 0x000fe80000000400 */
[----:B------:R-:W3:Y:S01]  /*8d30*/  LDL.64 R90, [R1+0x438] ;  /* 0x00043800015a7983 */ /* 0x000ee20000100a00 */
[----:B0-----:R-:W-:-:S03]  /*8d40*/  IMAD.SHL.U32 R5, R130, 0x2, RZ ;  /* 0x0000000282057824 */ /* 0x001fc600078e00ff */
[----:B------:R-:W0:Y:S04]  /*8d50*/  S2R R130, SR_TID.X ;  /* 0x0000000000827919 */ /* 0x000e280000002100 */
[----:B------:R-:W-:Y:S04]  /*8d60*/  STS.U16 [R50+0x11200], R51 ;  /* 0x0112003332007388 */ /* 0x000fe80000000400 */
        /* <DEDUP_REMOVED lines=15> */
[----:B0-----:R-:W-:-:S03]  /*8e60*/  LOP3.LUT R130, R130, 0xff, RZ, 0xc0, !PT ;  /* 0x000000ff82827812 */ /* 0x001fc600078ec0ff */
[----:B------:R-:W-:Y:S04]  /*8e70*/  STS.U16 [R5+0x11400], R49 ;  /* 0x0114003105007388 */ /* 0x000fe80000000400 */
[----:B------:R0:W-:Y:S04]  /*8e80*/  STS.U16 [R5+0x11600], R46 ;  /* 0x0116002e05007388 */ /* 0x0001e80000000400 */
[----:B------:R-:W-:Y:S04]  /*8e90*/  STS.U16 [R5+0x13400], R241 ;  /* 0x013400f105007388 */ /* 0x000fe80000000400 */
[----:B------:R-:W-:Y:S04]  /*8ea0*/  STS.U16 [R5+0x13600], R239 ;  /* 0x013600ef05007388 */ /* 0x000fe80000000400 */
[----:B------:R-:W-:Y:S01]  /*8eb0*/  STS.U16 [R5+0x15400], R202 ;  /* 0x015400ca05007388 */ /* 0x000fe20000000400 */
[----:B0-----:R-:W-:-:S03]  /*8ec0*/  SHF.L.U32 R46, R130, 0x1, RZ ;  /* 0x00000001822e7819 */ /* 0x001fc600000006ff */
        /* <DEDUP_REMOVED lines=11> */
[----:B--2---:R0:W-:Y:S04]  /*8f80*/  STS.U16 [R5+0x1f600], R242 ;  /* 0x01f600f205007388 */ /* 0x0041e80000000400 */
[----:B------:R-:W-:Y:S04]  /*8f90*/  STS.U16 [R46+0x11800], R48 ;  /* 0x011800302e007388 */ /* 0x000fe80000000400 */
[----:B------:R-:W-:Y:S04]  /*8fa0*/  STS.U16 [R46+0x11a00], R47 ;  /* 0x011a002f2e007388 */ /* 0x000fe80000000400 */
[----:B------:R-:W-:Y:S04]  /*8fb0*/  STS.U16 [R46+0x13800], R237 ;  /* 0x013800ed2e007388 */ /* 0x000fe80000000400 */
[----:B------:R-:W-:Y:S01]  /*8fc0*/  STS.U16 [R46+0x13a00], R235 ;  /* 0x013a00eb2e007388 */ /* 0x000fe20000000400 */
[----:B0-----:R-:W-:-:S03]  /*8fd0*/  SHF.L.U32 R5, R130, 0x1, RZ ;  /* 0x0000000182057819 */ /* 0x001fc600000006ff */
        /* <DEDUP_REMOVED lines=28> */
[----:B------:R2:W-:Y:S04]  /*91a0*/  STS.U16 [R5+0x1fe00], R168 ;  /* 0x01fe00a805007388 */ /* 0x0005e80000000400 */
[----:B------:R-:W-:Y:S01]  /*91b0*/  BAR.SYNC.DEFER_BLOCKING 0x0 ;  /* 0x0000000000007b1d */ /* 0x000fe20000010000 */
[----:B0-----:R-:W-:-:S02]  /*91c0*/  LOP3.LUT R45, R3, 0x20, RZ, 0x3c, !PT ;  /* 0x00000020032d7812 */ /* 0x001fc400078e3cff */
[C---:B-1----:R-:W-:Y:S02]  /*91d0*/  LOP3.LUT R44, R3.reuse, 0x40, RZ, 0x3c, !PT ;  /* 0x00000040032c7812 */ /* 0x042fe400078e3cff */
[----:B--2---:R-:W-:Y:S01]  /*91e0*/  LOP3.LUT R5, R3, 0x60, RZ, 0x3c, !PT ;  /* 0x0000006003057812 */ /* 0x004fe200078e3cff */
[----:B------:R-:W2:Y:S04]  /*91f0*/  LDL.64 R84, [R1+0x430] ;  /* 0x0004300001547983 */ /* 0x000ea80000100a00 */
[----:B------:R-:W4:Y:S04]  /*9200*/  LDL.64 R50, [R1+0x428] ;  /* 0x0004280001327983 */ /* 0x000f280000100a00 */
[----:B------:R-:W2:Y:S04]  /*9210*/  LDL.64 R82, [R1+0x410] ;  /* 0x0004100001527983 */ /* 0x000ea80000100a00 */
[----:B------:R-:W2:Y:S04]  /*9220*/  LDL.64 R88, [R1+0x408] ;  /* 0x0004080001587983 */ /* 0x000ea80000100a00 */
[----:B------:R-:W2:Y:S04]  /*9230*/  LDL.64 R86, [R1+0x400] ;  /* 0x0004000001567983 */ /* 0x000ea80000100a00 */
[----:B------:R-:W-:Y:S04]  /*9240*/  LDSM.16.MT88.4 R160, [R3] ;  /* 0x0000000003a0783b */ /* 0x000fe80000004200 */
[----:B------:R-:W0:Y:S04]  /*9250*/  LDSM.16.M88.4 R60, [R228+0x10000] ;  /* 0x01000000e43c783b */ /* 0x000e280000000200 */
[----:B------:R-:W1:Y:S04]  /*9260*/  LDSM.16.MT88.4 R148, [R45] ;  /* 0x000000002d94783b */ /* 0x000e680000004200 */
[----:B------:R-:W1:Y:S04]  /*9270*/  LDSM.16.MT88.4 R156, [R44] ;  /* 0x000000002c9c783b */ /* 0x000e680000004200 */
[----:B------:R-:W3:Y:S04]  /*9280*/  LDSM.16.MT88.4 R164, [R5] ;  /* 0x0000000005a4783b */ /* 0x000ee80000004200 */
[----:B------:R-:W3:Y:S04]  /*9290*/  LDSM.16.MT88.4 R64, [R3+0x800] ;  /* 0x000800000340783b */ /* 0x000ee80000004200 */
[----:B------:R-:W3:Y:S04]  /*92a0*/  LDSM.16.MT88.4 R68, [R45+0x800] ;  /* 0x000800002d44783b */ /* 0x000ee80000004200 */
[----:B------:R-:W3:Y:S01]  /*92b0*/  LDSM.16.MT88.4 R72, [R44+0x800] ;  /* 0x000800002c48783b */ /* 0x000ee20000004200 */
[----:B------:R-:W-:-:S03]  /*92c0*/  LOP3.LUT R46, R228, 0x40, RZ, 0x3c, !PT ;  /* 0x00000040e42e7812 */ /* 0x000fc600078e3cff */
[----:B------:R-:W3:Y:S04]  /*92d0*/  LDSM.16.MT88.4 R116, [R5+0x800] ;  /* 0x000800000574783b */ /* 0x000ee80000004200 */
[----:B------:R-:W-:Y:S04]  /*92e0*/  LDSM.16.MT88.4 R176, [R3+0x1000] ;  /* 0x0010000003b0783b */ /* 0x000fe80000004200 */
[----:B------:R-:W3:Y:S01]  /*92f0*/  LDSM.16.M88.4 R152, [R46+0x10000] ;  /* 0x010000002e98783b */ /* 0x000ee20000000200 */
[-C--:B0-----:R-:W-:Y:S03]  /*9300*/  HMMA.16816.F32.BF16 R160, R160, R60.reuse, RZ ;  /* 0x0000003ca0a0723c */ /* 0x081fe600000418ff */
[----:B------:R-:W0:Y:S04]  /*9310*/  LDSM.16.MT88.4 R76, [R45+0x1000] ;  /* 0x001000002d4c783b */ /* 0x000e280000004200 */
[----:B------:R-:W0:Y:S01]  /*9320*/  LDSM.16.MT88.4 R168, [R44+0x1000] ;  /* 0x001000002ca8783b */ /* 0x000e220000004200 */
[-C--:B-1----:R-:W-:Y:S03]  /*9330*/  HMMA.16816.F32.BF16 R148, R148, R60.reuse, RZ ;  /* 0x0000003c9494723c */ /* 0x082fe600000418ff */
[----:B------:R-:W2:Y:S05]  /*9340*/  LDL.64 R48, [R1+0x3f8] ;  /* 0x0003f80001307983 */ /* 0x000eaa0000100a00 */
[-C--:B------:R-:W-:Y:S08]  /*9350*/  HMMA.16816.F32.BF16 R156, R156, R60.reuse, RZ ;  /* 0x0000003c9c9c723c */ /* 0x080ff000000418ff */
[----:B---3--:R-:W-:Y:S08]  /*9360*/  HMMA.16816.F32.BF16 R164, R164, R60, RZ ;  /* 0x0000003ca4a4723c */ /* 0x008ff000000418ff */
[-C--:B------:R-:W-:Y:S01]  /*9370*/  HMMA.16816.F32.BF16 R64, R64, R62.reuse, R160 ;  /* 0x0000003e4040723c */ /* 0x080fe200000418a0 */
[----:B------:R-:W1:Y:S07]  /*9380*/  LDSM.16.MT88.4 R160, [R5+0x1000] ;  /* 0x0010000005a0783b */ /* 0x000e6e0000004200 */
[-C--:B------:R-:W-:Y:S01]  /*9390*/  HMMA.16816.F32.BF16 R68, R68, R62.reuse, R148 ;  /* 0x0000003e4444723c */ /* 0x080fe20000041894 */
[----:B------:R-:W3:Y:S07]  /*93a0*/  LDSM.16.MT88.4 R148, [R3+0x1800] ;  /* 0x001800000394783b */ /* 0x000eee0000004200 */
[-C--:B------:R-:W-:Y:S01]  /*93b0*/  HMMA.16816.F32.BF16 R72, R72, R62.reuse, R156 ;  /* 0x0000003e4848723c */ /* 0x080fe2000004189c */
[----:B------:R-:W3:Y:S07]  /*93c0*/  LDSM.16.MT88.4 R156, [R45+0x1800] ;  /* 0x001800002d9c783b */ /* 0x000eee0000004200 */
[----:B------:R-:W-:Y:S01]  /*93d0*/  HMMA.16816.F32.BF16 R60, R116, R62, R164 ;  /* 0x0000003e743c723c */ /* 0x000fe200000418a4 */
[----:B------:R-:W3:Y:S04]  /*93e0*/  LDSM.16.MT88.4 R116, [R44+0x1800] ;  /* 0x001800002c74783b */ /* 0x000ee80000004200 */
[----:B------:R-:W-:Y:S03]  /*93f0*/  LDSM.16.MT88.4 R164, [R3+0x2000] ;  /* 0x0020000003a4783b */ /* 0x000fe60000004200 */
[-C--:B------:R-:W-:Y:S01]  /*9400*/  HMMA.16816.F32.BF16 R176, R176, R152.reuse, R64 ;  /* 0x00000098b0b0723c */ /* 0x080fe20000041840 */
[----:B------:R-:W3:Y:S07]  /*9410*/  LDSM.16.MT88.4 R64, [R5+0x1800] ;  /* 0x001800000540783b */ /* 0x000eee0000004200 */
[-C--:B0-----:R-:W-:Y:S01]  /*9420*/  HMMA.16816.F32.BF16 R76, R76, R152.reuse, R68 ;  /* 0x000000984c4c723c */ /* 0x081fe20000041844 */
[----:B------:R-:W0:Y:S07]  /*9430*/  LDSM.16.M88.4 R68, [R228+0x10080] ;  /* 0x01008000e444783b */ /* 0x000e2e0000000200 */
[-C--:B------:R-:W-:Y:S01]  /*9440*/  HMMA.16816.F32.BF16 R168, R168, R152.reuse, R72 ;  /* 0x00000098a8a8723c */ /* 0x080fe20000041848 */
[----:B------:R-:W0:Y:S07]  /*9450*/  LDSM.16.MT88.4 R72, [R45+0x2000] ;  /* 0x002000002d48783b */ /* 0x000e2e0000004200 */
[----:B-1----:R-:W-:Y:S01]  /*9460*/  HMMA.16816.F32.BF16 R160, R160, R152, R60 ;  /* 0x00000098a0a0723c */ /* 0x002fe2000004183c */
[----:B------:R-:W1:Y:S07]  /*9470*/  LDSM.16.MT88.4 R60, [R44+0x2000] ;  /* 0x002000002c3c783b */ /* 0x000e6e0000004200 */
[-C--:B---3--:R-:W-:Y:S01]  /*9480*/  HMMA.16816.F32.BF16 R148, R148, R154.reuse, R176 ;  /* 0x0000009a9494723c */ /* 0x088fe200000418b0 */
[----:B------:R-:W3:Y:S07]  /*9490*/  LDSM.16.MT88.4 R176, [R5+0x2000] ;  /* 0x0020000005b0783b */ /* 0x000eee0000004200 */
[-C--:B------:R-:W-:Y:S01]  /*94a0*/  HMMA.16816.F32.BF16 R156, R156, R154.reuse, R76 ;  /* 0x0000009a9c9c723c */ /* 0x080fe2000004184c */
[----:B------:R-:W3:Y:S07]  /*94b0*/  LDSM.16.MT88.4 R76, [R3+0x2800] ;  /* 0x00280000034c783b */ /* 0x000eee0000004200 */
[-C--:B------:R-:W-:Y:S01]  /*94c0*/  HMMA.16816.F32.BF16 R116, R116, R154.reuse, R168 ;  /* 0x0000009a7474723c */ /* 0x080fe200000418a8 */
[----:B------:R-:W3:Y:S07]  /*94d0*/  LDSM.16.MT88.4 R168, [R45+0x2800] ;  /* 0x002800002da8783b */ /* 0x000eee0000004200 */
[----:B------:R-:W-:Y:S01]  /*94e0*/  HMMA.16816.F32.BF16 R152, R64, R154, R160 ;  /* 0x0000009a4098723c */ /* 0x000fe200000418a0 */
[----:B------:R-:W3:Y:S04]  /*94f0*/  LDSM.16.MT88.4 R64, [R44+0x2800] ;  /* 0x002800002c40783b */ /* 0x000ee80000004200 */
[----:B------:R-:W-:Y:S03]  /*9500*/  LDSM.16.M88.4 R160, [R46+0x10080] ;  /* 0x010080002ea0783b */ /* 0x000fe60000000200 */
[-C--:B0-----:R-:W-:Y:S01]  /*9510*/  HMMA.16816.F32.BF16 R164, R164, R68.reuse, R148 ;  /* 0x00000044a4a4723c */ /* 0x081fe20000041894 */
[----:B------:R-:W0:Y:S07]  /*9520*/  LDSM.16.MT88.4 R148, [R5+0x2800] ;  /* 0x002800000594783b */ /* 0x000e2e0000004200 */
[-C--:B------:R-:W-:Y:S01]  /*9530*/  HMMA.16816.F32.BF16 R72, R72, R68.reuse, R156 ;  /* 0x000000444848723c */ /* 0x080fe2000004189c */
[----:B------:R-:W0:Y:S07]  /*9540*/  LDSM.16.MT88.4 R156, [R3+0x3000] ;  /* 0x00300000039c783b */ /* 0x000e2e0000004200 */
[-C--:B-1----:R-:W-:Y:S01]  /*9550*/  HMMA.16816.F32.BF16 R60, R60, R68.reuse, R116 ;  /* 0x000000443c3c723c */ /* 0x082fe20000041874 */
[----:B------:R-:W1:Y:S07]  /*9560*/  LDSM.16.MT88.4 R116, [R45+0x3000] ;  /* 0x003000002d74783b */ /* 0x000e6e0000004200 */
[----:B---3--:R-:W-:Y:S01]  /*9570*/  HMMA.16816.F32.BF16 R176, R176, R68, R152 ;  /* 0x00000044b0b0723c */ /* 0x008fe20000041898 */
[----:B------:R-:W3:Y:S07]  /*9580*/  LDSM.16.MT88.4 R152, [R44+0x3000] ;  /* 0x003000002c98783b */ /* 0x000eee0000004200 */
[-C--:B------:R-:W-:Y:S01]  /*9590*/  HMMA.16816.F32.BF16 R76, R76, R70.reuse, R164 ;  /* 0x000000464c4c723c */ /* 0x080fe200000418a4 */
[----:B------:R-:W3:Y:S07]  /*95a0*/  LDSM.16.MT88.4 R164, [R5+0x3000] ;  /* 0x0030000005a4783b */ /* 0x000eee0000004200 */
[-C--:B------:R-:W-:Y:S01]  /*95b0*/  HMMA.16816.F32.BF16 R168, R168, R70.reuse, R72 ;  /* 0x00000046a8a8723c */ /* 0x080fe20000041848 */
[----:B------:R-:W3:Y:S07]  /*95c0*/  LDSM.16.MT88.4 R72, [R3+0x3800] ;  /* 0x003800000348783b */ /* 0x000eee0000004200 */
[-C--:B------:R-:W-:Y:S01]  /*95d0*/  HMMA.16816.F32.BF16 R64, R64, R70.reuse, R60 ;  /* 0x000000464040723c */ /* 0x080fe2000004183c */
[----:B------:R-:W3:Y:S07]  /*95e0*/  LDSM.16.MT88.4 R60, [R45+0x3800] ;  /* 0x003800002d3c783b */ /* 0x000eee0000004200 */
[----:B0-----:R-:W-:Y:S01]  /*95f0*/  HMMA.16816.F32.BF16 R68, R148, R70, R176 ;  /* 0x000000469444723c */ /* 0x001fe200000418b0 */
[----:B------:R-:W0:Y:S04]  /*9600*/  LDSM.16.MT88.4 R148, [R44+0x3800] ;  /* 0x003800002c94783b */ /* 0x000e280000004200 */
[----:B------:R-:W-:Y:S03]  /*9610*/  LDSM.16.M88.4 R176, [R228+0x10100] ;  /* 0x01010000e4b0783b */ /* 0x000fe60000000200 */
[-C--:B------:R-:W-:Y:S01]  /*9620*/  HMMA.16816.F32.BF16 R156, R156, R160.reuse, R76 ;  /* 0x000000a09c9c723c */ /* 0x080fe2000004184c */
[----:B------:R-:W0:Y:S07]  /*9630*/  LDSM.16.MT88.4 R76, [R5+0x3800] ;  /* 0x00380000054c783b */ /* 0x000e2e0000004200 */
[-C--:B-1----:R-:W-:Y:S01]  /*9640*/  HMMA.16816.F32.BF16 R116, R116, R160.reuse, R168 ;  /* 0x000000a07474723c */ /* 0x082fe200000418a8 */
[----:B------:R-:W1:Y:S07]  /*9650*/  LDSM.16.MT88.4 R168, [R3+0x4000] ;  /* 0x0040000003a8783b */ /* 0x000e6e0000004200 */
[-C--:B---3--:R-:W-:Y:S01]  /*9660*/  HMMA.16816.F32.BF16 R152, R152, R160.reuse, R64 ;  /* 0x000000a09898723c */ /* 0x088fe20000041840 */
[----:B------:R-:W3:Y:S07]  /*9670*/  LDSM.16.MT88.4 R64, [R45+0x4000] ;  /* 0x004000002d40783b */ /* 0x000eee0000004200 */
[----:B------:R-:W-:Y:S01]  /*9680*/  HMMA.16816.F32.BF16 R164, R164, R160, R68 ;  /* 0x000000a0a4a4723c */ /* 0x000fe20000041844 */
[----:B------:R-:W3:Y:S07]  /*9690*/  LDSM.16.MT88.4 R68, [R44+0x4000] ;  /* 0x004000002c44783b */ /* 0x000eee0000004200 */
[-C--:B------:R-:W-:Y:S01]  /*96a0*/  HMMA.16816.F32.BF16 R72, R72, R162.reuse, R156 ;  /* 0x000000a24848723c */ /* 0x080fe2000004189c */
[----:B------:R-:W4:Y:S07]  /*96b0*/  LDSM.16.MT88.4 R156, [R5+0x4000] ;  /* 0x00400000059c783b */ /* 0x000f2e0000004200 */
[-C--:B------:R-:W-:Y:S01]  /*96c0*/  HMMA.16816.F32.BF16 R60, R60, R162.reuse, R116 ;  /* 0x000000a23c3c723c */ /* 0x080fe20000041874 */
[----:B------:R-:W4:Y:S07]  /*96d0*/  LDSM.16.MT88.4 R116, [R3+0x4800] ;  /* 0x004800000374783b */ /* 0x000f2e0000004200 */
[-C--:B0-----:R-:W-:Y:S01]  /*96e0*/  HMMA.16816.F32.BF16 R148, R148, R162.reuse, R152 ;  /* 0x000000a29494723c */ /* 0x081fe20000041898 */
[----:B------:R-:W0:Y:S07]  /*96f0*/  LDSM.16.MT88.4 R152, [R45+0x4800] ;  /* 0x004800002d98783b */ /* 0x000e2e0000004200 */
[----:B------:R-:W-:Y:S01]  /*9700*/  HMMA.16816.F32.BF16 R160, R76, R162, R164 ;  /* 0x000000a24ca0723c */ /* 0x000fe200000418a4 */
[----:B------:R-:W0:Y:S04]  /*9710*/  LDSM.16.MT88.4 R164, [R44+0x4800] ;  /* 0x004800002ca4783b */ /* 0x000e280000004200 */
[----:B------:R-:W-:Y:S03]  /*9720*/  LDSM.16.MT88.4 R76, [R3+0x5000] ;  /* 0x00500000034c783b */ /* 0x000fe60000004200 */
[-C--:B-1----:R-:W-:Y:S01]  /*9730*/  HMMA.16816.F32.BF16 R168, R168, R176.reuse, R72 ;  /* 0x000000b0a8a8723c */ /* 0x082fe20000041848 */
[----:B------:R-:W1:Y:S07]  /*9740*/  LDSM.16.MT88.4 R72, [R5+0x4800] ;  /* 0x004800000548783b */ /* 0x000e6e0000004200 */
[-C--:B---3--:R-:W-:Y:S01]  /*9750*/  HMMA.16816.F32.BF16 R64, R64, R176.reuse, R60 ;  /* 0x000000b04040723c */ /* 0x088fe2000004183c */
[----:B------:R-:W3:Y:S07]  /*9760*/  LDSM.16.M88.4 R60, [R46+0x10100] ;  /* 0x010100002e3c783b */ /* 0x000eee0000000200 */
[-C--:B------:R-:W-:Y:S01]  /*9770*/  HMMA.16816.F32.BF16 R68, R68, R176.reuse, R148 ;  /* 0x000000b04444723c */ /* 0x080fe20000041894 */
[----:B------:R-:W2:Y:S07]  /*9780*/  LDSM.16.MT88.4 R148, [R45+0x5000] ;  /* 0x005000002d94783b */ /* 0x000eae0000004200 */
[----:B----4-:R-:W-:Y:S01]  /*9790*/  HMMA.16816.F32.BF16 R156, R156, R176, R160 ;  /* 0x000000b09c9c723c */ /* 0x010fe200000418a0 */
[----:B------:R-:W4:Y:S07]  /*97a0*/  LDSM.16.MT88.4 R160, [R44+0x5000] ;  /* 0x005000002ca0783b */ /* 0x000f2e0000004200 */
[-C--:B------:R-:W-:Y:S01]  /*97b0*/  HMMA.16816.F32.BF16 R116, R116, R178.reuse, R168 ;  /* 0x000000b27474723c */ /* 0x080fe200000418a8 */
[----:B------:R-:W4:Y:S07]  /*97c0*/  LDSM.16.MT88.4 R168, [R5+0x5000] ;  /* 0x0050000005a8783b */ /* 0x000f2e0000004200 */
[-C--:B0-----:R-:W-:Y:S01]  /*97d0*/  HMMA.16816.F32.BF16 R152, R152, R178.reuse, R64 ;  /* 0x000000b29898723c */ /* 0x081fe20000041840 */
[----:B------:R-:W0:Y:S07]  /*97e0*/  LDSM.16.MT88.4 R64, [R3+0x5800] ;  /* 0x005800000340783b */ /* 0x000e2e0000004200 */
[-C--:B------:R-:W-:Y:S01]  /*97f0*/  HMMA.16816.F32.BF16 R164, R164, R178.reuse, R68 ;  /* 0x000000b2a4a4723c */ /* 0x080fe20000041844 */
[----:B------:R-:W0:Y:S07]  /*9800*/  LDSM.16.MT88.4 R68, [R45+0x5800] ;  /* 0x005800002d44783b */ /* 0x000e2e0000004200 */
[----:B-1----:R-:W-:Y:S01]  /*9810*/  HMMA.16816.F32.BF16 R176, R72, R178, R156 ;  /* 0x000000b248b0723c */ /* 0x002fe2000004189c */
[----:B------:R-:W1:Y:S04]  /*9820*/  LDSM.16.MT88.4 R72, [R44+0x5800] ;  /* 0x005800002c48783b */ /* 0x000e680000004200 */
[----:B------:R-:W-:Y:S03]  /*9830*/  LDSM.16.M88.4 R156, [R228+0x10180] ;  /* 0x01018000e49c783b */ /* 0x000fe60000000200 */
[-C--:B---3--:R-:W-:Y:S01]  /*9840*/  HMMA.16816.F32.BF16 R76, R76, R60.reuse, R116 ;  /* 0x0000003c4c4c723c */ /* 0x088fe20000041874 */
[----:B------:R-:W3:Y:S07]  /*9850*/  LDSM.16.MT88.4 R116, [R5+0x5800] ;  /* 0x005800000574783b */ /* 0x000eee0000004200 */
[-C--:B--2---:R-:W-:Y:S01]  /*9860*/  HMMA.16816.F32.BF16 R148, R148, R60.reuse, R152 ;  /* 0x0000003c9494723c */ /* 0x084fe20000041898 */
[----:B------:R-:W2:Y:S07]  /*9870*/  LDSM.16.MT88.4 R152, [R3+0x6000] ;  /* 0x006000000398783b */ /* 0x000eae0000004200 */
[-C--:B----4-:R-:W-:Y:S01]  /*9880*/  HMMA.16816.F32.BF16 R160, R160, R60.reuse, R164 ;  /* 0x0000003ca0a0723c */ /* 0x090fe200000418a4 */
[----:B------:R-:W4:Y:S07]  /*9890*/  LDSM.16.MT88.4 R164, [R45+0x6000] ;  /* 0x006000002da4783b */ /* 0x000f2e0000004200 */
[----:B------:R-:W-:Y:S01]  /*98a0*/  HMMA.16816.F32.BF16 R168, R168, R60, R176 ;  /* 0x0000003ca8a8723c */ /* 0x000fe200000418b0 */
[----:B------:R-:W4:Y:S07]  /*98b0*/  LDSM.16.MT88.4 R176, [R44+0x6000] ;  /* 0x006000002cb0783b */ /* 0x000f2e0000004200 */
[-C--:B0-----:R-:W-:Y:S01]  /*98c0*/  HMMA.16816.F32.BF16 R76, R64, R62.reuse, R76 ;  /* 0x0000003e404c723c */ /* 0x081fe2000004184c */
[----:B------:R-:W0:Y:S07]  /*98d0*/  LDSM.16.MT88.4 R64, [R5+0x6000] ;  /* 0x006000000540783b */ /* 0x000e2e0000004200 */
[-C--:B------:R-:W-:Y:S01]  /*98e0*/  HMMA.16816.F32.BF16 R148, R68, R62.reuse, R148 ;  /* 0x0000003e4494723c */ /* 0x080fe20000041894 */
[----:B------:R-:W0:Y:S07]  /*98f0*/  LDSM.16.MT88.4 R68, [R3+0x6800] ;  /* 0x006800000344783b */ /* 0x000e2e0000004200 */
[-C--:B-1----:R-:W-:Y:S01]  /*9900*/  HMMA.16816.F32.BF16 R160, R72, R62.reuse, R160 ;  /* 0x0000003e48a0723c */ /* 0x082fe200000418a0 */
[----:B------:R-:W1:Y:S07]  /*9910*/  LDSM.16.MT88.4 R72, [R45+0x6800] ;  /* 0x006800002d48783b */ /* 0x000e6e0000004200 */
[----:B---3--:R-:W-:Y:S01]  /*9920*/  HMMA.16816.F32.BF16 R116, R116, R62, R168 ;  /* 0x0000003e7474723c */ /* 0x008fe200000418a8 */
[----:B------:R-:W3:Y:S04]  /*9930*/  LDSM.16.MT88.4 R60, [R44+0x6800] ;  /* 0x006800002c3c783b */ /* 0x000ee80000004200 */
[----:B------:R-:W-:Y:S03]  /*9940*/  LDSM.16.MT88.4 R168, [R3+0x7000] ;  /* 0x0070000003a8783b */ /* 0x000fe60000004200 */
[-C--:B--2---:R-:W-:Y:S01]  /*9950*/  HMMA.16816.F32.BF16 R76, R152, R156.reuse, R76 ;  /* 0x0000009c984c723c */ /* 0x084fe2000004184c */
[----:B------:R-:W2:Y:S07]  /*9960*/  LDSM.16.MT88.4 R152, [R5+0x6800] ;  /* 0x006800000598783b */ /* 0x000eae0000004200 */
[-C--:B----4-:R-:W-:Y:S01]  /*9970*/  HMMA.16816.F32.BF16 R148, R164, R156.reuse, R148 ;  /* 0x0000009ca494723c */ /* 0x090fe20000041894 */
[----:B------:R-:W4:Y:S07]  /*9980*/  LDSM.16.M88.4 R164, [R46+0x10180] ;  /* 0x010180002ea4783b */ /* 0x000f2e0000000200 */
[-C--:B------:R-:W-:Y:S01]  /*9990*/  HMMA.16816.F32.BF16 R176, R176, R156.reuse, R160 ;  /* 0x0000009cb0b0723c */ /* 0x080fe200000418a0 */
[----:B------:R-:W4:Y:S07]  /*99a0*/  LDSM.16.MT88.4 R160, [R45+0x7000] ;  /* 0x007000002da0783b */ /* 0x000f2e0000004200 */
[----:B0-----:R-:W-:Y:S01]  /*99b0*/  HMMA.16816.F32.BF16 R116, R64, R156, R116 ;  /* 0x0000009c4074723c */ /* 0x001fe20000041874 */
[----:B------:R-:W0:Y:S07]  /*99c0*/  LDSM.16.MT88.4 R64, [R44+0x7000] ;  /* 0x007000002c40783b */ /* 0x000e2e0000004200 */
[-C--:B------:R-:W-:Y:S01]  /*99d0*/  HMMA.16816.F32.BF16 R68, R68, R158.reuse, R76 ;  /* 0x0000009e4444723c */ /* 0x080fe2000004184c */
[----:B------:R-:W0:Y:S07]  /*99e0*/  LDSM.16.MT88.4 R76, [R5+0x7000] ;  /* 0x00700000054c783b */ /* 0x000e2e0000004200 */
[-C--:B-1----:R-:W-:Y:S01]  /*99f0*/  HMMA.16816.F32.BF16 R72, R72, R158.reuse, R148 ;  /* 0x0000009e4848723c */ /* 0x082fe20000041894 */
[----:B------:R-:W1:Y:S07]  /*9a00*/  LDSM.16.MT88.4 R148, [R3+0x7800] ;  /* 0x007800000394783b */ /* 0x000e6e0000004200 */
[-C--:B---3--:R-:W-:Y:S01]  /*9a10*/  HMMA.16816.F32.BF16 R60, R60, R158.reuse, R176 ;  /* 0x0000009e3c3c723c */ /* 0x088fe200000418b0 */
[----:B------:R-:W3:Y:S07]  /*9a20*/  LDSM.16.MT88.4 R176, [R45+0x7800] ;  /* 0x007800002db0783b */ /* 0x000eee0000004200 */
[----:B--2---:R-:W-:Y:S01]  /*9a30*/  HMMA.16816.F32.BF16 R152, R152, R158, R116 ;  /* 0x0000009e9898723c */ /* 0x004fe20000041874 */
[----:B------:R-:W2:Y:S04]  /*9a40*/  LDSM.16.MT88.4 R116, [R44+0x7800] ;  /* 0x007800002c74783b */ /* 0x000ea80000004200 */
[----:B------:R-:W2:Y:S03]  /*9a50*/  LDSM.16.MT88.4 R156, [R5+0x7800] ;  /* 0x00780000059c783b */ /* 0x000ea60000004200 */
[-C--:B----4-:R-:W-:Y:S08]  /*9a60*/  HMMA.16816.F32.BF16 R68, R168, R164.reuse, R68 ;  /* 0x000000a4a844723c */ /* 0x090ff00000041844 */
[-C--:B------:R-:W-:Y:S01]  /*9a70*/  HMMA.16816.F32.BF16 R168, R160, R164.reuse, R72 ;  /* 0x000000a4a0a8723c */ /* 0x080fe20000041848 */
[----:B------:R-:W-:Y:S04]  /*9a80*/  LDSM.16.MT88.4 R160, [R3+0x8000] ;  /* 0x0080000003a0783b */ /* 0x000fe80000004200 */
[----:B------:R-:W4:Y:S03]  /*9a90*/  LDSM.16.M88.4 R72, [R228+0x10200] ;  /* 0x01020000e448783b */ /* 0x000f260000000200 */
[-C--:B0-----:R-:W-:Y:S01]  /*9aa0*/  HMMA.16816.F32.BF16 R60, R64, R164.reuse, R60 ;  /* 0x000000a4403c723c */ /* 0x081fe2000004183c */
[----:B------:R-:W0:Y:S07]  /*9ab0*/  LDSM.16.MT88.4 R64, [R45+0x8000] ;  /* 0x008000002d40783b */ /* 0x000e2e0000004200 */
[----:B------:R-:W-:Y:S01]  /*9ac0*/  HMMA.16816.F32.BF16 R152, R76, R164, R152 ;  /* 0x000000a44c98723c */ /* 0x000fe20000041898 */
[----:B------:R-:W0:Y:S07]  /*9ad0*/  LDSM.16.MT88.4 R76, [R44+0x8000] ;  /* 0x008000002c4c783b */ /* 0x000e2e0000004200 */
[-C--:B-1----:R-:W-:Y:S01]  /*9ae0*/  HMMA.16816.F32.BF16 R148, R148, R166.reuse, R68 ;  /* 0x000000a69494723c */ /* 0x082fe20000041844 */
[----:B------:R-:W1:Y:S07]  /*9af0*/  LDSM.16.MT88.4 R68, [R5+0x8000] ;  /* 0x008000000544783b */ /* 0x000e6e0000004200 */
[-C--:B---3--:R-:W-:Y:S01]  /*9b00*/  HMMA.16816.F32.BF16 R168, R176, R166.reuse, R168 ;  /* 0x000000a6b0a8723c */ /* 0x088fe200000418a8 */
[----:B------:R-:W3:Y:S07]  /*9b10*/  LDSM.16.MT88.4 R176, [R3+0x8800] ;  /* 0x0088000003b0783b */ /* 0x000eee0000004200 */
[-C--:B--2---:R-:W-:Y:S01]  /*9b20*/  HMMA.16816.F32.BF16 R60, R116, R166.reuse, R60 ;  /* 0x000000a6743c723c */ /* 0x084fe2000004183c */
[----:B------:R-:W2:Y:S07]  /*9b30*/  LDSM.16.MT88.4 R116, [R45+0x8800] ;  /* 0x008800002d74783b */ /* 0x000eae0000004200 */
[----:B------:R-:W-:Y:S01]  /*9b40*/  HMMA.16816.F32.BF16 R152, R156, R166, R152 ;  /* 0x000000a69c98723c */ /* 0x000fe20000041898 */
[----:B------:R-:W2:Y:S04]  /*9b50*/  LDSM.16.MT88.4 R156, [R44+0x8800] ;  /* 0x008800002c9c783b */ /* 0x000ea80000004200 */
[----:B------:R-:W-:Y:S03]  /*9b60*/  LDSM.16.M88.4 R164, [R46+0x10200] ;  /* 0x010200002ea4783b */ /* 0x000fe60000000200 */
[-C--:B----4-:R-:W-:Y:S01]  /*9b70*/  HMMA.16816.F32.BF16 R148, R160, R72.reuse, R148 ;  /* 0x00000048a094723c */ /* 0x090fe20000041894 */
[----:B------:R-:W4:Y:S07]  /*9b80*/  LDSM.16.MT88.4 R160, [R5+0x8800] ;  /* 0x0088000005a0783b */ /* 0x000f2e0000004200 */
[-C--:B0-----:R-:W-:Y:S01]  /*9b90*/  HMMA.16816.F32.BF16 R168, R64, R72.reuse, R168 ;  /* 0x0000004840a8723c */ /* 0x081fe200000418a8 */
[----:B------:R-:W0:Y:S07]  /*9ba0*/  LDSM.16.MT88.4 R64, [R3+0x9000] ;  /* 0x009000000340783b */ /* 0x000e2e0000004200 */
[-C--:B------:R-:W-:Y:S01]  /*9bb0*/  HMMA.16816.F32.BF16 R60, R76, R72.reuse, R60 ;  /* 0x000000484c3c723c */ /* 0x080fe2000004183c */
[----:B------:R-:W0:Y:S07]  /*9bc0*/  LDSM.16.MT88.4 R76, [R45+0x9000] ;  /* 0x009000002d4c783b */ /* 0x000e2e0000004200 */
[----:B-1----:R-:W-:Y:S01]  /*9bd0*/  HMMA.16816.F32.BF16 R68, R68, R72, R152 ;  /* 0x000000484444723c */ /* 0x002fe20000041898 */
[----:B------:R-:W1:Y:S07]  /*9be0*/  LDSM.16.MT88.4 R152, [R44+0x9000] ;  /* 0x009000002c98783b */ /* 0x000e6e0000004200 */
[-C--:B---3--:R-:W-:Y:S01]  /*9bf0*/  HMMA.16816.F32.BF16 R176, R176, R74.reuse, R148 ;  /* 0x0000004ab0b0723c */ /* 0x088fe20000041894 */
[----:B------:R-:W3:Y:S07]  /*9c00*/  LDSM.16.MT88.4 R148, [R5+0x9000] ;  /* 0x009000000594783b */ /* 0x000eee0000004200 */
[-C--:B--2---:R-:W-:Y:S01]  /*9c10*/  HMMA.16816.F32.BF16 R116, R116, R74.reuse, R168 ;  /* 0x0000004a7474723c */ /* 0x084fe200000418a8 */
[----:B------:R-:W2:Y:S07]  /*9c20*/  LDSM.16.MT88.4 R168, [R3+0x9800] ;  /* 0x0098000003a8783b */ /* 0x000eae0000004200 */
[-C--:B------:R-:W-:Y:S01]  /*9c30*/  HMMA.16816.F32.BF16 R60, R156, R74.reuse, R60 ;  /* 0x0000004a9c3c723c */ /* 0x080fe2000004183c */
[----:B------:R-:W2:Y:S07]  /*9c40*/  LDSM.16.MT88.4 R156, [R45+0x9800] ;  /* 0x009800002d9c783b */ /* 0x000eae0000004200 */
[----:B----4-:R-:W-:Y:S01]  /*9c50*/  HMMA.16816.F32.BF16 R68, R160, R74, R68 ;  /* 0x0000004aa044723c */ /* 0x010fe20000041844 */
[----:B------:R-:W4:Y:S04]  /*9c60*/  LDSM.16.MT88.4 R72, [R44+0x9800] ;  /* 0x009800002c48783b */ /* 0x000f280000004200 */
[----:B------:R-:W4:Y:S03]  /*9c70*/  LDSM.16.MT88.4 R160, [R5+0x9800] ;  /* 0x0098000005a0783b */ /* 0x000f260000004200 */
[-C--:B0-----:R-:W-:Y:S01]  /*9c80*/  HMMA.16816.F32.BF16 R64, R64, R164.reuse, R176 ;  /* 0x000000a44040723c */ /* 0x081fe200000418b0 */
[----:B------:R-:W-:Y:S07]  /*9c90*/  LDSM.16.MT88.4 R176, [R3+0xa000] ;  /* 0x00a0000003b0783b */ /* 0x000fee0000004200 */
[-C--:B------:R-:W-:Y:S01]  /*9ca0*/  HMMA.16816.F32.BF16 R76, R76, R164.reuse, R116 ;  /* 0x000000a44c4c723c */ /* 0x080fe20000041874 */
[----:B------:R-:W0:Y:S07]  /*9cb0*/  LDSM.16.M88.4 R116, [R228+0x10280] ;  /* 0x01028000e474783b */ /* 0x000e2e0000000200 */
[-C--:B-1----:R-:W-:Y:S01]  /*9cc0*/  HMMA.16816.F32.BF16 R152, R152, R164.reuse, R60 ;  /* 0x000000a49898723c */ /* 0x082fe2000004183c */
[----:B------:R-:W1:Y:S07]  /*9cd0*/  LDSM.16.MT88.4 R60, [R45+0xa000] ;  /* 0x00a000002d3c783b */ /* 0x000e6e0000004200 */
[----:B---3--:R-:W-:Y:S01]  /*9ce0*/  HMMA.16816.F32.BF16 R68, R148, R164, R68 ;  /* 0x000000a49444723c */ /* 0x008fe20000041844 */
[----:B------:R-:W3:Y:S07]  /*9cf0*/  LDSM.16.MT88.4 R148, [R44+0xa000] ;  /* 0x00a000002c94783b */ /* 0x000eee0000004200 */
[-C--:B--2---:R-:W-:Y:S01]  /*9d00*/  HMMA.16816.F32.BF16 R64, R168, R166.reuse, R64 ;  /* 0x000000a6a840723c */ /* 0x084fe20000041840 */
[----:B------:R-:W2:Y:S07]  /*9d10*/  LDSM.16.MT88.4 R168, [R5+0xa000] ;  /* 0x00a0000005a8783b */ /* 0x000eae0000004200 */
[-C--:B------:R-:W-:Y:S01]  /*9d20*/  HMMA.16816.F32.BF16 R76, R156, R166.reuse, R76 ;  /* 0x000000a69c4c723c */ /* 0x080fe2000004184c */
[----:B------:R-:W2:Y:S07]  /*9d30*/  LDSM.16.MT88.4 R156, [R3+0xa800] ;  /* 0x00a80000039c783b */ /* 0x000eae0000004200 */
[-C--:B----4-:R-:W-:Y:S01]  /*9d40*/  HMMA.16816.F32.BF16 R72, R72, R166.reuse, R152 ;  /* 0x000000a64848723c */ /* 0x090fe20000041898 */
[----:B------:R-:W4:Y:S07]  /*9d50*/  LDSM.16.MT88.4 R152, [R45+0xa800] ;  /* 0x00a800002d98783b */ /* 0x000f2e0000004200 */
[----:B------:R-:W-:Y:S01]  /*9d60*/  HMMA.16816.F32.BF16 R160, R160, R166, R68 ;  /* 0x000000a6a0a0723c */ /* 0x000fe20000041844 */
[----:B------:R-:W4:Y:S04]  /*9d70*/  LDSM.16.MT88.4 R68, [R44+0xa800] ;  /* 0x00a800002c44783b */ /* 0x000f280000004200 */
[----:B------:R-:W4:Y:S03]  /*9d80*/  LDSM.16.MT88.4 R164, [R5+0xa800] ;  /* 0x00a8000005a4783b */ /* 0x000f260000004200 */
[-C--:B0-----:R-:W-:Y:S01]  /*9d90*/  HMMA.16816.F32.BF16 R64, R176, R116.reuse, R64 ;  /* 0x00000074b040723c */ /* 0x081fe20000041840 */
[----:B------:R-:W-:Y:S07]  /*9da0*/  LDSM.16.M88.4 R176, [R46+0x10280] ;  /* 0x010280002eb0783b */ /* 0x000fee0000000200 */
[-C--:B-1----:R-:W-:Y:S01]  /*9db0*/  HMMA.16816.F32.BF16 R76, R60, R116.reuse, R76 ;  /* 0x000000743c4c723c */ /* 0x082fe2000004184c */
[----:B------:R-:W0:Y:S07]  /*9dc0*/  LDSM.16.MT88.4 R60, [R3+0xb000] ;  /* 0x00b00000033c783b */ /* 0x000e2e0000004200 */
[-C--:B---3--:R-:W-:Y:S01]  /*9dd0*/  HMMA.16816.F32.BF16 R72, R148, R116.reuse, R72 ;  /* 0x000000749448723c */ /* 0x088fe20000041848 */
[----:B------:R-:W1:Y:S07]  /*9de0*/  LDSM.16.MT88.4 R148, [R45+0xb000] ;  /* 0x00b000002d94783b */ /* 0x000e6e0000004200 */
[----:B--2---:R-:W-:Y:S01]  /*9df0*/  HMMA.16816.F32.BF16 R160, R168, R116, R160 ;  /* 0x00000074a8a0723c */ /* 0x004fe200000418a0 */
[----:B------:R-:W2:Y:S07]  /*9e00*/  LDSM.16.MT88.4 R168, [R44+0xb000] ;  /* 0x00b000002ca8783b */ /* 0x000eae0000004200 */
[-C--:B------:R-:W-:Y:S01]  /*9e10*/  HMMA.16816.F32.BF16 R64, R156, R118.reuse, R64 ;  /* 0x000000769c40723c */ /* 0x080fe20000041840 */
[----:B------:R-:W-:Y:S07]  /*9e20*/  LDSM.16.M88.4 R156, [R228+0x10300] ;  /* 0x01030000e49c783b */ /* 0x000fee0000000200 */
[-C--:B----4-:R-:W-:Y:S01]  /*9e30*/  HMMA.16816.F32.BF16 R152, R152, R118.reuse, R76 ;  /* 0x000000769898723c */ /* 0x090fe2000004184c */
[----:B------:R-:W3:Y:S07]  /*9e40*/  LDSM.16.MT88.4 R76, [R5+0xb000] ;  /* 0x00b00000054c783b */ /* 0x000eee0000004200 */
[-C--:B------:R-:W-:Y:S01]  /*9e50*/  HMMA.16816.F32.BF16 R68, R68, R118.reuse, R72 ;  /* 0x000000764444723c */ /* 0x080fe20000041848 */
[----:B------:R-:W4:Y:S07]  /*9e60*/  LDSM.16.MT88.4 R72, [R3+0xb800] ;  /* 0x00b800000348783b */ /* 0x000f2e0000004200 */
[----:B------:R-:W-:Y:S01]  /*9e70*/  HMMA.16816.F32.BF16 R160, R164, R118, R160 ;  /* 0x00000076a4a0723c */ /* 0x000fe200000418a0 */
[----:B------:R-:W4:Y:S04]  /*9e80*/  LDSM.16.MT88.4 R116, [R45+0xb800] ;  /* 0x00b800002d74783b */ /* 0x000f280000004200 */
[----:B------:R-:W-:Y:S03]  /*9e90*/  LDSM.16.MT88.4 R164, [R3+0xc000] ;  /* 0x00c0000003a4783b */ /* 0x000fe60000004200 */
[-C--:B0-----:R-:W-:Y:S01]  /*9ea0*/  HMMA.16816.F32.BF16 R64, R60, R176.reuse, R64 ;  /* 0x000000b03c40723c */ /* 0x081fe20000041840 */
[----:B------:R-:W0:Y:S07]  /*9eb0*/  LDSM.16.MT88.4 R60, [R44+0xb800] ;  /* 0x00b800002c3c783b */ /* 0x000e2e0000004200 */
[-C--:B-1----:R-:W-:Y:S01]  /*9ec0*/  HMMA.16816.F32.BF16 R148, R148, R176.reuse, R152 ;  /* 0x000000b09494723c */ /* 0x082fe20000041898 */
[----:B------:R-:W1:Y:S07]  /*9ed0*/  LDSM.16.MT88.4 R152, [R5+0xb800] ;  /* 0x00b800000598783b */ /* 0x000e6e0000004200 */
[-C--:B--2---:R-:W-:Y:S01]  /*9ee0*/  HMMA.16816.F32.BF16 R68, R168, R176.reuse, R68 ;  /* 0x000000b0a844723c */ /* 0x084fe20000041844 */
[----:B------:R-:W-:Y:S07]  /*9ef0*/  LDSM.16.M88.4 R168, [R46+0x10300] ;  /* 0x010300002ea8783b */ /* 0x000fee0000000200 */
[----:B---3--:R-:W-:Y:S01]  /*9f00*/  HMMA.16816.F32.BF16 R160, R76, R176, R160 ;  /* 0x000000b04ca0723c */ /* 0x008fe200000418a0 */
[----:B------:R-:W2:Y:S07]  /*9f10*/  LDSM.16.MT88.4 R76, [R45+0xc000] ;  /* 0x00c000002d4c783b */ /* 0x000eae0000004200 */
[-C--:B----4-:R-:W-:Y:S01]  /*9f20*/  HMMA.16816.F32.BF16 R72, R72, R178.reuse, R64 ;  /* 0x000000b24848723c */ /* 0x090fe20000041840 */
[----:B------:R-:W3:Y:S07]  /*9f30*/  LDSM.16.MT88.4 R64, [R44+0xc000] ;  /* 0x00c000002c40783b */ /* 0x000eee0000004200 */
[-C--:B------:R-:W-:Y:S01]  /*9f40*/  HMMA.16816.F32.BF16 R116, R116, R178.reuse, R148 ;  /* 0x000000b27474723c */ /* 0x080fe20000041894 */
[----:B------:R-:W4:Y:S07]  /*9f50*/  LDSM.16.MT88.4 R148, [R5+0xc000] ;  /* 0x00c000000594783b */ /* 0x000f2e0000004200 */
[-C--:B0-----:R-:W-:Y:S01]  /*9f60*/  HMMA.16816.F32.BF16 R68, R60, R178.reuse, R68 ;  /* 0x000000b23c44723c */ /* 0x081fe20000041844 */
[----:B------:R-:W0:Y:S07]  /*9f70*/  LDSM.16.MT88.4 R60, [R3+0xc800] ;  /* 0x00c80000033c783b */ /* 0x000e2e0000004200 */
[----:B-1----:R-:W-:Y:S01]  /*9f80*/  HMMA.16816.F32.BF16 R152, R152, R178, R160 ;  /* 0x000000b29898723c */ /* 0x002fe200000418a0 */
[----:B------:R-:W1:Y:S07]  /*9f90*/  LDSM.16.MT88.4 R160, [R45+0xc800] ;  /* 0x00c800002da0783b */ /* 0x000e6e0000004200 */
[-C--:B------:R-:W-:Y:S01]  /*9fa0*/  HMMA.16816.F32.BF16 R164, R164, R156.reuse, R72 ;  /* 0x0000009ca4a4723c */ /* 0x080fe20000041848 */
[----:B------:R-:W1:Y:S07]  /*9fb0*/  LDSM.16.MT88.4 R72, [R44+0xc800] ;  /* 0x00c800002c48783b */ /* 0x000e6e0000004200 */
[-C--:B--2---:R-:W-:Y:S01]  /*9fc0*/  HMMA.16816.F32.BF16 R76, R76, R156.reuse, R116 ;  /* 0x0000009c4c4c723c */ /* 0x084fe20000041874 */
[----:B------:R-:W2:Y:S07]  /*9fd0*/  LDSM.16.MT88.4 R116, [R5+0xc800] ;  /* 0x00c800000574783b */ /* 0x000eae0000004200 */
[-C--:B---3--:R-:W-:Y:S01]  /*9fe0*/  HMMA.16816.F32.BF16 R68, R64, R156.reuse, R68 ;  /* 0x0000009c4044723c */ /* 0x088fe20000041844 */
[----:B------:R-:W3:Y:S07]  /*9ff0*/  LDSM.16.MT88.4 R64, [R3+0xd000] ;  /* 0x00d000000340783b */ /* 0x000eee0000004200 */
[----:B----4-:R-:W-:Y:S01]  /*a000*/  HMMA.16816.F32.BF16 R152, R148, R156, R152 ;  /* 0x0000009c9498723c */ /* 0x010fe20000041898 */
[----:B------:R-:W4:Y:S07]  /*a010*/  LDSM.16.MT88.4 R148, [R45+0xd000] ;  /* 0x00d000002d94783b */ /* 0x000f2e0000004200 */
[-C--:B0-----:R-:W-:Y:S01]  /*a020*/  HMMA.16816.F32.BF16 R164, R60, R158.reuse, R164 ;  /* 0x0000009e3ca4723c */ /* 0x081fe200000418a4 */
[----:B------:R-:W0:Y:S07]  /*a030*/  LDSM.16.MT88.4 R60, [R44+0xd000] ;  /* 0x00d000002c3c783b */ /* 0x000e2e0000004200 */
[-C--:B-1----:R-:W-:Y:S01]  /*a040*/  HMMA.16816.F32.BF16 R160, R160, R158.reuse, R76 ;  /* 0x0000009ea0a0723c */ /* 0x082fe2000004184c */
[----:B------:R-:W1:Y:S07]  /*a050*/  LDSM.16.MT88.4 R76, [R5+0xd000] ;  /* 0x00d00000054c783b */ /* 0x000e6e0000004200 */
[-C--:B------:R-:W-:Y:S01]  /*a060*/  HMMA.16816.F32.BF16 R72, R72, R158.reuse, R68 ;  /* 0x0000009e4848723c */ /* 0x080fe20000041844 */
[----:B------:R-:W1:Y:S07]  /*a070*/  LDSM.16.MT88.4 R68, [R3+0xd800] ;  /* 0x00d800000344783b */ /* 0x000e6e0000004200 */
[----:B--2---:R-:W-:Y:S01]  /*a080*/  HMMA.16816.F32.BF16 R116, R116, R158, R152 ;  /* 0x0000009e7474723c */ /* 0x004fe20000041898 */
[----:B------:R-:W2:Y:S04]  /*a090*/  LDSM.16.MT88.4 R152, [R45+0xd800] ;  /* 0x00d800002d98783b */ /* 0x000ea80000004200 */
[----:B------:R-:W-:Y:S03]  /*a0a0*/  LDSM.16.MT88.4 R156, [R5+0xd800] ;  /* 0x00d80000059c783b */ /* 0x000fe60000004200 */
[-C--:B---3--:R-:W-:Y:S01]  /*a0b0*/  HMMA.16816.F32.BF16 R164, R64, R168.reuse, R164 ;  /* 0x000000a840a4723c */ /* 0x088fe200000418a4 */
[----:B------:R-:W3:Y:S07]  /*a0c0*/  LDSM.16.MT88.4 R64, [R44+0xd800] ;  /* 0x00d800002c40783b */ /* 0x000eee0000004200 */
[-C--:B----4-:R-:W-:Y:S01]  /*a0d0*/  HMMA.16816.F32.BF16 R148, R148, R168.reuse, R160 ;  /* 0x000000a89494723c */ /* 0x090fe200000418a0 */
[----:B------:R-:W-:Y:S07]  /*a0e0*/  LDSM.16.MT88.4 R160, [R3+0xe000] ;  /* 0x00e0000003a0783b */ /* 0x000fee0000004200 */
[-C--:B0-----:R-:W-:Y:S01]  /*a0f0*/  HMMA.16816.F32.BF16 R60, R60, R168.reuse, R72 ;  /* 0x000000a83c3c723c */ /* 0x081fe20000041848 */
[----:B------:R-:W0:Y:S07]  /*a100*/  LDSM.16.M88.4 R72, [R228+0x10380] ;  /* 0x01038000e448783b */ /* 0x000e2e0000000200 */
[----:B-1----:R-:W-:Y:S01]  /*a110*/  HMMA.16816.F32.BF16 R116, R76, R168, R116 ;  /* 0x000000a84c74723c */ /* 0x002fe20000041874 */
[----:B------:R-:W1:Y:S07]  /*a120*/  LDSM.16.MT88.4 R76, [R45+0xe000] ;  /* 0x00e000002d4c783b */ /* 0x000e6e0000004200 */
[-C--:B------:R-:W-:Y:S01]  /*a130*/  HMMA.16816.F32.BF16 R164, R68, R170.reuse, R164 ;  /* 0x000000aa44a4723c */ /* 0x080fe200000418a4 */
[----:B------:R-:W4:Y:S07]  /*a140*/  LDSM.16.MT88.4 R68, [R44+0xe000] ;  /* 0x00e000002c44783b */ /* 0x000f2e0000004200 */
[-C--:B--2---:R-:W-:Y:S01]  /*a150*/  HMMA.16816.F32.BF16 R148, R152, R170.reuse, R148 ;  /* 0x000000aa9894723c */ /* 0x084fe20000041894 */
[----:B------:R-:W2:Y:S07]  /*a160*/  LDSM.16.MT88.4 R152, [R5+0xe000] ;  /* 0x00e000000598783b */ /* 0x000eae0000004200 */
[-C--:B---3--:R-:W-:Y:S01]  /*a170*/  HMMA.16816.F32.BF16 R60, R64, R170.reuse, R60 ;  /* 0x000000aa403c723c */ /* 0x088fe2000004183c */
[----:B------:R-:W3:Y:S07]  /*a180*/  LDSM.16.MT88.4 R64, [R3+0xe800] ;  /* 0x00e800000340783b */ /* 0x000eee0000004200 */
[----:B------:R-:W-:Y:S01]  /*a190*/  HMMA.16816.F32.BF16 R116, R156, R170, R116 ;  /* 0x000000aa9c74723c */ /* 0x000fe20000041874 */
[----:B------:R-:W3:Y:S07]  /*a1a0*/  LDSM.16.MT88.4 R156, [R45+0xe800] ;  /* 0x00e800002d9c783b */ /* 0x000eee0000004200 */
[-C--:B0-----:R-:W-:Y:S01]  /*a1b0*/  HMMA.16816.F32.BF16 R164, R160, R72.reuse, R164 ;  /* 0x00000048a0a4723c */ /* 0x081fe200000418a4 */
[----:B------:R-:W0:Y:S07]  /*a1c0*/  LDSM.16.MT88.4 R160, [R44+0xe800] ;  /* 0x00e800002ca0783b */ /* 0x000e2e0000004200 */
[-C--:B-1----:R-:W-:Y:S01]  /*a1d0*/  HMMA.16816.F32.BF16 R76, R76, R72.reuse, R148 ;  /* 0x000000484c4c723c */ /* 0x082fe20000041894 */
[----:B------:R-:W1:Y:S07]  /*a1e0*/  LDSM.16.MT88.4 R148, [R5+0xe800] ;  /* 0x00e800000594783b */ /* 0x000e6e0000004200 */
[-C--:B----4-:R-:W-:Y:S01]  /*a1f0*/  HMMA.16816.F32.BF16 R168, R68, R72.reuse, R60 ;  /* 0x0000004844a8723c */ /* 0x090fe2000004183c */
[----:B------:R-:W-:Y:S04]  /*a200*/  LDSM.16.MT88.4 R68, [R3+0xf000] ;  /* 0x00f000000344783b */ /* 0x000fe80000004200 */
[----:B------:R4:W1:Y:S03]  /*a210*/  LDSM.16.M88.4 R60, [R46+0x10380] ;  /* 0x010380002e3c783b */ /* 0x0008660000000200 */
[----:B--2---:R-:W-:Y:S01]  /*a220*/  HMMA.16816.F32.BF16 R152, R152, R72, R116 ;  /* 0x000000489898723c */ /* 0x004fe20000041874 */
[----:B------:R-:W2:Y:S04]  /*a230*/  LDSM.16.MT88.4 R116, [R45+0xf000] ;  /* 0x00f000002d74783b */ /* 0x000ea80000004200 */
[----:B----4-:R-:W4:Y:S03]  /*a240*/  LDL.64 R46, [R1+0x420] ;  /* 0x00042000012e7983 */ /* 0x010f260000100a00 */
[-C--:B---3--:R-:W-:Y:S01]  /*a250*/  HMMA.16816.F32.BF16 R164, R64, R74.reuse, R164 ;  /* 0x0000004a40a4723c */ /* 0x088fe200000418a4 */
[----:B------:R-:W3:Y:S07]  /*a260*/  LDSM.16.MT88.4 R64, [R44+0xf000] ;  /* 0x00f000002c40783b */ /* 0x000eee0000004200 */
[-C--:B------:R-:W-:Y:S01]  /*a270*/  HMMA.16816.F32.BF16 R76, R156, R74.reuse, R76 ;  /* 0x0000004a9c4c723c */ /* 0x080fe2000004184c */
[----:B------:R-:W3:Y:S07]  /*a280*/  LDSM.16.MT88.4 R156, [R5+0xf000] ;  /* 0x00f00000059c783b */ /* 0x000eee0000004200 */
[-C--:B0-----:R-:W-:Y:S01]  /*a290*/  HMMA.16816.F32.BF16 R160, R160, R74.reuse, R168 ;  /* 0x0000004aa0a0723c */ /* 0x081fe200000418a8 */
[----:B------:R-:W0:Y:S07]  /*a2a0*/  LDSM.16.MT88.4 R168, [R3+0xf800] ;  /* 0x00f8000003a8783b */ /* 0x000e2e0000004200 */
[----:B-1----:R-:W-:Y:S01]  /*a2b0*/  HMMA.16816.F32.BF16 R148, R148, R74, R152 ;  /* 0x0000004a9494723c */ /* 0x002fe20000041898 */
[----:B------:R-:W1:Y:S04]  /*a2c0*/  LDSM.16.MT88.4 R72, [R45+0xf800] ;  /* 0x00f800002d48783b */ /* 0x000e680000004200 */
[----:B------:R-:W-:Y:S03]  /*a2d0*/  LDSM.16.MT88.4 R152, [R5+0xf800] ;  /* 0x00f800000598783b */ /* 0x000fe60000004200 */
[-C--:B------:R-:W-:Y:S01]  /*a2e0*/  HMMA.16816.F32.BF16 R68, R68, R60.reuse, R164 ;  /* 0x0000003c4444723c */ /* 0x080fe200000418a4 */
[----:B------:R2:W1:Y:S07]  /*a2f0*/  LDSM.16.MT88.4 R164, [R44+0xf800] ;  /* 0x00f800002ca4783b */ /* 0x00046e0000004200 */
[-C--:B--2---:R-:W-:Y:S01]  /*a300*/  HMMA.16816.F32.BF16 R76, R116, R60.reuse, R76 ;  /* 0x0000003c744c723c */ /* 0x084fe2000004184c */
[----:B------:R-:W2:Y:S07]  /*a310*/  LDL.64 R44, [R1+0x3f0] ;  /* 0x0003f000012c7983 */ /* 0x000eae0000100a00 */
[-C--:B---3--:R-:W-:Y:S08]  /*a320*/  HMMA.16816.F32.BF16 R64, R64, R60.reuse, R160 ;  /* 0x0000003c4040723c */ /* 0x088ff000000418a0 */
[----:B------:R-:W-:Y:S08]  /*a330*/  HMMA.16816.F32.BF16 R148, R156, R60, R148 ;  /* 0x0000003c9c94723c */ /* 0x000ff00000041894 */
[-C--:B0-----:R-:W-:Y:S08]  /*a340*/  HMMA.16816.F32.BF16 R168, R168, R62.reuse, R68 ;  /* 0x0000003ea8a8723c */ /* 0x081ff00000041844 */
[-C--:B-1----:R-:W-:Y:S08]  /*a350*/  HMMA.16816.F32.BF16 R68, R72, R62.reuse, R76 ;  /* 0x0000003e4844723c */ /* 0x082ff0000004184c */
[-C--:B------:R-:W-:Y:S08]  /*a360*/  HMMA.16816.F32.BF16 R64, R164, R62.reuse, R64 ;  /* 0x0000003ea440723c */ /* 0x080ff00000041840 */
[----:B------:R-:W-:Y:S01]  /*a370*/  HMMA.16816.F32.BF16 R60, R152, R62, R148 ;  /* 0x0000003e983c723c */ /* 0x000fe20000041894 */
[----:B------:R-:W-:-:S02]  /*a380*/  FMUL R72, R169, c[0x0][0x188] ;  /* 0x00006200a9487a20 */ /* 0x000fc40000400000 */
[----:B------:R-:W-:Y:S02]  /*a390*/  FMUL R118, R170, c[0x0][0x188] ;  /* 0x00006200aa767a20 */ /* 0x000fe40000400000 */
[----:B------:R-:W-:Y:S02]  /*a3a0*/  FMUL R59, R171, c[0x0][0x188] ;  /* 0x00006200ab3b7a20 */ /* 0x000fe40000400000 */
[----:B------:R-:W-:Y:S02]  /*a3b0*/  FMUL R148, R168, c[0x0][0x188] ;  /* 0x00006200a8947a20 */ /* 0x000fe40000400000 */
[----:B------:R-:W-:Y:S01]  /*a3c0*/  FMUL R117, R68, c[0x0][0x188] ;  /* 0x0000620044757a20 */ /* 0x000fe20000400000 */
[----:B------:R-:W-:Y:S01]  /*a3d0*/  FMNMX R118, R118, R59, !PT ;  /* 0x0000003b76767209 */ /* 0x000fe20007800000 */
[----:B------:R-:W-:Y:S01]  /*a3e0*/  FMUL R58, R69, c[0x0][0x188] ;  /* 0x00006200453a7a20 */ /* 0x000fe20000400000 */
[----:B------:R-:W-:Y:S01]  /*a3f0*/  FMNMX R148, R148, R72, !PT ;  /* 0x0000004894947209 */ /* 0x000fe20007800000 */
[----:B------:R-:W-:-:S02]  /*a400*/  FMUL R116, R70, c[0x0][0x188] ;  /* 0x0000620046747a20 */ /* 0x000fc40000400000 */
[----:B------:R-:W-:Y:S02]  /*a410*/  FMUL R74, R71, c[0x0][0x188] ;  /* 0x00006200474a7a20 */ /* 0x000fe40000400000 */
[----:B------:R-:W-:Y:S02]  /*a420*/  FMUL R79, R64, c[0x0][0x188] ;  /* 0x00006200404f7a20 */ /* 0x000fe40000400000 */
[----:B------:R-:W-:Y:S02]  /*a430*/  FMUL R73, R65, c[0x0][0x188] ;  /* 0x0000620041497a20 */ /* 0x000fe40000400000 */
[----:B------:R-:W-:Y:S02]  /*a440*/  FMUL R78, R66, c[0x0][0x188] ;  /* 0x00006200424e7a20 */ /* 0x000fe40000400000 */
[----:B------:R-:W-:Y:S02]  /*a450*/  FMUL R72, R67, c[0x0][0x188] ;  /* 0x0000620043487a20 */ /* 0x000fe40000400000 */
[----:B------:R-:W-:-:S02]  /*a460*/  FMUL R77, R60, c[0x0][0x188] ;  /* 0x000062003c4d7a20 */ /* 0x000fc40000400000 */
[----:B------:R-:W-:Y:S01]  /*a470*/  FMUL R59, R61, c[0x0][0x188] ;  /* 0x000062003d3b7a20 */ /* 0x000fe20000400000 */
[----:B------:R-:W-:Y:S01]  /*a480*/  FMNMX R117, R117, R58, !PT ;  /* 0x0000003a75757209 */ /* 0x000fe20007800000 */
[----:B------:R-:W-:Y:S01]  /*a490*/  FMUL R76, R62, c[0x0][0x188] ;  /* 0x000062003e4c7a20 */ /* 0x000fe20000400000 */
[----:B------:R-:W-:Y:S01]  /*a4a0*/  FMNMX R116, R116, R74, !PT ;  /* 0x0000004a74747209 */ /* 0x000fe20007800000 */
[----:B------:R-:W-:Y:S01]  /*a4b0*/  FMUL R58, R63, c[0x0][0x188] ;  /* 0x000062003f3a7a20 */ /* 0x000fe20000400000 */
[----:B------:R-:W-:Y:S02]  /*a4c0*/  FMNMX R79, R79, R73, !PT ;  /* 0x000000494f4f7209 */ /* 0x000fe40007800000 */
[----:B------:R-:W-:Y:S02]  /*a4d0*/  FMNMX R78, R78, R72, !PT ;  /* 0x000000484e4e7209 */ /* 0x000fe40007800000 */
[----:B------:R-:W-:Y:S01]  /*a4e0*/  FMNMX R77, R77, R59, !PT ;  /* 0x0000003b4d4d7209 */ /* 0x000fe20007800000 */
[----:B------:R-:W0:Y:S01]  /*a4f0*/  SHFL.BFLY PT, R73, R116, 0x2, 0x1f ;  /* 0x0c401f0074497f89 */ /* 0x000e2200000e0000 */
[----:B------:R-:W-:-:S03]  /*a500*/  FMNMX R76, R76, R58, !PT ;  /* 0x0000003a4c4c7209 */ /* 0x000fc60007800000 */
[----:B------:R-:W1:Y:S04]  /*a510*/  SHFL.BFLY PT, R74, R79, 0x2, 0x1f ;  /* 0x0c401f004f4a7f89 */ /* 0x000e6800000e0000 */
[----:B------:R-:W3:Y:S04]  /*a520*/  SHFL.BFLY PT, R75, R78, 0x2, 0x1f ;  /* 0x0c401f004e4b7f89 */ /* 0x000ee800000e0000 */
[----:B------:R-:W3:Y:S04]  /*a530*/  SHFL.BFLY PT, R58, R77, 0x2, 0x1f ;  /* 0x0c401f004d3a7f89 */ /* 0x000ee800000e0000 */
[----:B------:R-:W3:Y:S04]  /*a540*/  SHFL.BFLY PT, R72, R117, 0x2, 0x1f ;  /* 0x0c401f0075487f89 */ /* 0x000ee800000e0000 */
[----:B------:R-:W3:Y:S01]  /*a550*/  SHFL.BFLY PT, R59, R76, 0x2, 0x1f ;  /* 0x0c401f004c3b7f89 */ /* 0x000ee200000e0000 */
[----:B0-----:R-:W-:-:S02]  /*a560*/  FMNMX R73, R116, R73, !PT ;  /* 0x0000004974497209 */ /* 0x001fc40007800000 */
[----:B-1----:R-:W-:Y:S02]  /*a570*/  FMNMX R74, R79, R74, !PT ;  /* 0x0000004a4f4a7209 */ /* 0x002fe40007800000 */
[----:B---3--:R-:W-:Y:S02]  /*a580*/  FMNMX R75, R78, R75, !PT ;  /* 0x0000004b4e4b7209 */ /* 0x008fe40007800000 */
[----:B------:R-:W-:Y:S01]  /*a590*/  FMNMX R58, R77, R58, !PT ;  /* 0x0000003a4d3a7209 */ /* 0x000fe20007800000 */
[----:B------:R-:W0:Y:S01]  /*a5a0*/  SHFL.BFLY PT, R79, R73, 0x1, 0x1f ;  /* 0x0c201f00494f7f89 */ /* 0x000e2200000e0000 */
[----:B------:R-:W-:-:S03]  /*a5b0*/  FMNMX R72, R117, R72, !PT ;  /* 0x0000004875487209 */ /* 0x000fc60007800000 */
[----:B------:R-:W1:Y:S01]  /*a5c0*/  SHFL.BFLY PT, R78, R74, 0x1, 0x1f ;  /* 0x0c201f004a4e7f89 */ /* 0x000e6200000e0000 */
[----:B------:R-:W-:-:S03]  /*a5d0*/  FMNMX R117, R76, R59, !PT ;  /* 0x0000003b4c757209 */ /* 0x000fc60007800000 */
[----:B------:R-:W3:Y:S04]  /*a5e0*/  SHFL.BFLY PT, R77, R75, 0x1, 0x1f ;  /* 0x0c201f004b4d7f89 */ /* 0x000ee800000e0000 */
[----:B------:R-:W3:Y:S04]  /*a5f0*/  SHFL.BFLY PT, R76, R58, 0x1, 0x1f ;  /* 0x0c201f003a4c7f89 */ /* 0x000ee800000e0000 */
[----:B------:R-:W3:Y:S04]  /*a600*/  SHFL.BFLY PT, R116, R72, 0x1, 0x1f ;  /* 0x0c201f0048747f89 */ /* 0x000ee800000e0000 */
[----:B------:R-:W3:Y:S01]  /*a610*/  SHFL.BFLY PT, R59, R117, 0x1, 0x1f ;  /* 0x0c201f00753b7f89 */ /* 0x000ee200000e0000 */
[----:B0-----:R-:W-:-:S03]  /*a620*/  FMNMX R79, R73, R79, !PT ;  /* 0x0000004f494f7209 */ /* 0x001fc60007800000 */
[----:B------:R-:W-:Y:S01]  /*a630*/  BAR.SYNC.DEFER_BLOCKING 0x0 ;  /* 0x0000000000007b1d */ /* 0x000fe20000010000 */
[----:B-1----:R-:W-:Y:S02]  /*a640*/  FMNMX R78, R74, R78, !PT ;  /* 0x0000004e4a4e7209 */ /* 0x002fe40007800000 */
[----:B---3--:R-:W-:Y:S02]  /*a650*/  FMNMX R77, R75, R77, !PT ;  /* 0x0000004d4b4d7209 */ /* 0x008fe40007800000 */
[----:B------:R-:W-:Y:S02]  /*a660*/  FMNMX R76, R58, R76, !PT ;  /* 0x0000004c3a4c7209 */ /* 0x000fe40007800000 */
[----:B------:R-:W-:Y:S02]  /*a670*/  FMNMX R116, R72, R116, !PT ;  /* 0x0000007448747209 */ /* 0x000fe40007800000 */
[----:B------:R-:W-:Y:S01]  /*a680*/  FMNMX R59, R117, R59, !PT ;  /* 0x0000003b753b7209 */ /* 0x000fe20007800000 */
[----:B------:R-:W-:Y:S04]  /*a690*/  @!P1 STS [R226+0x10300], R79 ;  /* 0x0103004fe2009388 */ /* 0x000fe80000000800 */
[----:B------:R0:W-:Y:S04]  /*a6a0*/  @!P1 STS [R226+0x10400], R78 ;  /* 0x0104004ee2009388 */ /* 0x0001e80000000800 */
[----:B------:R-:W-:Y:S04]  /*a6b0*/  @!P1 STS [R226+0x10500], R77 ;  /* 0x0105004de2009388 */ /* 0x000fe80000000800 */
[----:B------:R1:W-:Y:S04]  /*a6c0*/  @!P1 STS [R226+0x10600], R76 ;  /* 0x0106004ce2009388 */ /* 0x0003e80000000800 */
[----:B0-----:R-:W3:Y:S04]  /*a6d0*/  LDL.64 R78, [R1+0x418] ;  /* 0x00041800014e7983 */ /* 0x001ee80000100a00 */
[----:B------:R0:W-:Y:S04]  /*a6e0*/  @!P1 STS [R226+0x10200], R116 ;  /* 0x01020074e2009388 */ /* 0x0001e80000000800 */
[----:B-1----:R-:W2:Y:S04]  /*a6f0*/  LDL.64 R76, [R1+0x3e8] ;  /* 0x0003e800014c7983 */ /* 0x002ea80000100a00 */
[----:B------:R-:W2:Y:S04]  /*a700*/  LDL.LU R117, [R1] ;  /* 0x0000000001757983 */ /* 0x000ea80000300800 */
[----:B0-----:R-:W2:Y:S04]  /*a710*/  LDL.LU R116, [R1+0x4] ;  /* 0x0000040001747983 */ /* 0x001ea80000300800 */
[----:B------:R-:W2:Y:S04]  /*a720*/  LDL.LU R223, [R1+0x8] ;  /* 0x0000080001df7983 */ /* 0x000ea80000300800 */
[----:B------:R-:W0:Y:S04]  /*a730*/  SHFL.BFLY PT, R149, R148, 0x2, 0x1f ;  /* 0x0c401f0094957f89 */ /* 0x000e2800000e0000 */
[----:B------:R-:W1:Y:S04]  /*a740*/  SHFL.BFLY PT, R119, R118, 0x2, 0x1f ;  /* 0x0c401f0076777f89 */ /* 0x000e6800000e0000 */
[----:B------:R-:W4:Y:S04]  /*a750*/  S2R R130, SR_TID.X ;  /* 0x0000000000827919 */ /* 0x000f280000002100 */
[----:B------:R-:W-:Y:S04]  /*a760*/  @!P1 STS [R226+0x10700], R59 ;  /* 0x0107003be2009388 */ /* 0x000fe80000000800 */
[----:B------:R-:W3:Y:S04]  /*a770*/  LDL.64 R124, [R1+0x340] ;  /* 0x00034000017c7983 */ /* 0x000ee80000100a00 */
[----:B------:R-:W3:Y:S01]  /*a780*/  LDL.64 R126, [R1+0x318] ;  /* 0x00031800017e7983 */ /* 0x000ee20000100a00 */
[----:B0-----:R-:W-:-:S03]  /*a790*/  FMNMX R149, R148, R149, !PT ;  /* 0x0000009594957209 */ /* 0x001fc60007800000 */
[----:B------:R-:W3:Y:S01]  /*a7a0*/  LDL.64 R114, [R1+0x310] ;  /* 0x0003100001727983 */ /* 0x000ee20000100a00 */
[----:B-1----:R-:W-:-:S03]  /*a7b0*/  FMNMX R119, R118, R119, !PT ;  /* 0x0000007776777209 */ /* 0x002fc60007800000 */
[----:B------:R-:W0:Y:S04]  /*a7c0*/  SHFL.BFLY PT, R148, R149, 0x1, 0x1f ;  /* 0x0c201f0095947f89 */ /* 0x000e2800000e0000 */
[----:B------:R-:W1:Y:S04]  /*a7d0*/  SHFL.BFLY PT, R118, R119, 0x1, 0x1f ;  /* 0x0c201f0077767f89 */ /* 0x000e6800000e0000 */
[----:B------:R-:W3:Y:S04]  /*a7e0*/  LDL.64 R152, [R1+0x2c0] ;  /* 0x0002c00001987983 */ /* 0x000ee80000100a00 */
[----:B------:R-:W3:Y:S04]  /*a7f0*/  LDL.64 R150, [R1+0x2b0] ;  /* 0x0002b00001967983 */ /* 0x000ee80000100a00 */
[----:B------:R-:W3:Y:S04]  /*a800*/  LDL.64 R164, [R1+0x290] ;  /* 0x0002900001a47983 */ /* 0x000ee80000100a00 */
[----:B------:R-:W3:Y:S01]  /*a810*/  LDL.64 R162, [R1+0x288] ;  /* 0x0002880001a27983 */ /* 0x000ee20000100a00 */
[----:B0-----:R-:W-:-:S03]  /*a820*/  FMNMX R148, R149, R148, !PT ;  /* 0x0000009495947209 */ /* 0x001fc60007800000 */
[----:B------:R-:W3:Y:S01]  /*a830*/  LDL.64 R158, [R1+0x260] ;  /* 0x00026000019e7983 */ /* 0x000ee20000100a00 */
[----:B-1----:R-:W-:-:S03]  /*a840*/  FMNMX R118, R119, R118, !PT ;  /* 0x0000007677767209 */ /* 0x002fc60007800000 */
[----:B------:R0:W-:Y:S04]  /*a850*/  @!P1 STS [R226+0x10000], R148 ;  /* 0x01000094e2009388 */ /* 0x0001e80000000800 */
[----:B------:R-:W-:Y:S01]  /*a860*/  @!P1 STS [R226+0x10100], R118 ;  /* 0x01010076e2009388 */ /* 0x000fe20000000800 */
[----:B----4-:R-:W-:-:S03]  /*a870*/  LOP3.LUT R80, R130, 0xff, RZ, 0xc0, !PT ;  /* 0x000000ff82507812 */ /* 0x010fc600078ec0ff */
[----:B------:R-:W-:Y:S01]  /*a880*/  BAR.SYNC.DEFER_BLOCKING 0x0 ;  /* 0x0000000000007b1d */ /* 0x000fe20000010000 */
[----:B------:R-:W-:-:S05]  /*a890*/  LOP3.LUT R5, R130, 0x1c, RZ, 0xc0, !PT ;  /* 0x0000001c82057812 */ /* 0x000fca00078ec0ff */
[----:B0-----:R-:W4:Y:S04]  /*a8a0*/  LDL.64 R148, [R1+0x2a8] ;  /* 0x0002a80001947983 */ /* 0x001f280000100a00 */
[----:B------:R-:W3:Y:S04]  /*a8b0*/  LDL.64 R156, [R1+0x258] ;  /* 0x00025800019c7983 */ /* 0x000ee80000100a00 */
[----:B------:R-:W3:Y:S04]  /*a8c0*/  LDL.64 R154, [R1+0x250] ;  /* 0x00025000019a7983 */ /* 0x000ee80000100a00 */
[----:B------:R-:W3:Y:S04]  /*a8d0*/  LDL.64 R160, [R1+0x248] ;  /* 0x0002480001a07983 */ /* 0x000ee80000100a00 */
[----:B------:R-:W3:Y:S04]  /*a8e0*/  LDL.64 R182, [R1+0xc0] ;  /* 0x0000c00001b67983 */ /* 0x000ee80000100a00 */
[----:B------:R-:W0:Y:S04]  /*a8f0*/  LDS R72, [R80.X4+0x10000] ;  /* 0x0100000050487984 */ /* 0x000e280000004800 */
[----:B------:R-:W1:Y:S04]  /*a900*/  LDS R58, [R80.X4+0x10400] ;  /* 0x01040000503a7984 */ /* 0x000e680000004800 */
[----:B------:R-:W3:Y:S04]  /*a910*/  LDL.64 R180, [R1+0x98] ;  /* 0x0000980001b47983 */ /* 0x000ee80000100a00 */
[----:B------:R-:W3:Y:S04]  /*a920*/  LDL.64 R220, [R1+0x60] ;  /* 0x0000600001dc7983 */ /* 0x000ee80000100a00 */
[----:B------:R-:W3:Y:S04]  /*a930*/  LDL.64 R212, [R1+0x50] ;  /* 0x0000500001d47983 */ /* 0x000ee80000100a00 */
[----:B0-----:R-:W0:Y:S04]  /*a940*/  SHFL.BFLY PT, R73, R72, 0x4, 0x1f ;  /* 0x0c801f0048497f89 */ /* 0x001e2800000e0000 */
[----:B-1----:R-:W1:Y:S01]  /*a950*/  SHFL.BFLY PT, R59, R58, 0x4, 0x1f ;  /* 0x0c801f003a3b7f89 */ /* 0x002e6200000e0000 */
[----:B0-----:R-:W-:-:S02]  /*a960*/  FMNMX R73, R72, R73, !PT ;  /* 0x0000004948497209 */ /* 0x001fc40007800000 */
[----:B-1----:R-:W-:-:S03]  /*a970*/  FMNMX R59, R58, R59, !PT ;  /* 0x0000003b3a3b7209 */ /* 0x002fc60007800000 */
[----:B------:R-:W0:Y:S04]  /*a980*/  SHFL.BFLY PT, R72, R73, 0x2, 0x1f ;  /* 0x0c401f0049487f89 */ /* 0x000e2800000e0000 */
[----:B------:R-:W1:Y:S01]  /*a990*/  SHFL.BFLY PT, R58, R59, 0x2, 0x1f ;  /* 0x0c401f003b3a7f89 */ /* 0x000e6200000e0000 */
[----:B0-----:R-:W-:Y:S02]  /*a9a0*/  FMNMX R72, R73, R72, !PT ;  /* 0x0000004849487209 */ /* 0x001fe40007800000 */
[----:B-1----:R-:W-:-:S03]  /*a9b0*/  FMNMX R58, R59, R58, !PT ;  /* 0x0000003a3b3a7209 */ /* 0x002fc60007800000 */
[----:B------:R-:W0:Y:S04]  /*a9c0*/  SHFL.BFLY PT, R73, R72, 0x1, 0x1f ;  /* 0x0c201f0048497f89 */ /* 0x000e2800000e0000 */
[----:B------:R-:W1:Y:S01]  /*a9d0*/  SHFL.BFLY PT, R59, R58, 0x1, 0x1f ;  /* 0x0c201f003a3b7f89 */ /* 0x000e6200000e0000 */
[----:B0-----:R-:W-:Y:S02]  /*a9e0*/  FMNMX R73, R72, R73, !PT ;  /* 0x0000004948497209 */ /* 0x001fe40007800000 */
[----:B-1----:R-:W-:-:S03]  /*a9f0*/  FMNMX R59, R58, R59, !PT ;  /* 0x0000003b3a3b7209 */ /* 0x002fc60007800000 */
[----:B------:R-:W-:Y:S04]  /*aa00*/  @!P0 STS [R80.X4+0x10000], R73 ;  /* 0x0100004950008388 */ /* 0x000fe80000004800 */
[----:B------:R-:W-:Y:S04]  /*aa10*/  @!P0 STS [R80.X4+0x10400], R59 ;  /* 0x0104003b50008388 */ /* 0x000fe80000004800 */
[----:B------:R-:W-:Y:S06]  /*aa20*/  BAR.SYNC.DEFER_BLOCKING 0x0 ;  /* 0x0000000000007b1d */ /* 0x000fec0000010000 */
[----:B------:R-:W0:Y:S04]  /*aa30*/  LDS R251, [R5.X8+0x10000] ;  /* 0x0100000005fb7984 */ /* 0x000e280000008800 */
[----:B------:R-:W1:Y:S04]  /*aa40*/  LDS R250, [R5.X8+0x10100] ;  /* 0x0101000005fa7984 */ /* 0x000e680000008800 */
[----:B------:R-:W2:Y:S04]  /*aa50*/  LDS R244, [R5.X8+0x10200] ;  /* 0x0102000005f47984 */ /* 0x000ea80000008800 */
[----:B------:R-:W2:Y:S04]  /*aa60*/  LDS R243, [R5.X8+0x10300] ;  /* 0x0103000005f37984 */ /* 0x000ea80000008800 */
[----:B------:R-:W2:Y:S04]  /*aa70*/  LDS R239, [R5.X8+0x10400] ;  /* 0x0104000005ef7984 */ /* 0x000ea80000008800 */
[----:B------:R-:W2:Y:S04]  /*aa80*/  LDS R238, [R5.X8+0x10500] ;  /* 0x0105000005ee7984 */ /* 0x000ea80000008800 */
[----:B------:R-:W2:Y:S04]  /*aa90*/  LDS R237, [R5.X8+0x10600] ;  /* 0x0106000005ed7984 */ /* 0x000ea80000008800 */
[----:B------:R-:W2:Y:S01]  /*aaa0*/  LDS R236, [R5.X8+0x10700] ;  /* 0x0107000005ec7984 */ /* 0x000ea20000008800 */
[----:B0-----:R-:W-:-:S02]  /*aab0*/  FMNMX R251, R251, R57, !PT ;  /* 0x00000039fbfb7209 */ /* 0x001fc40007800000 */
[----:B-1----:R-:W-:Y:S02]  /*aac0*/  FMNMX R250, R250, R56, !PT ;  /* 0x00000038fafa7209 */ /* 0x002fe40007800000 */
[----:B--2---:R-:W-:Y:S01]  /*aad0*/  FMNMX R244, R244, R117, !PT ;  /* 0x00000075f4f47209 */ /* 0x004fe20007800000 */
[--C-:B------:R-:W-:Y:S01]  /*aae0*/  FFMA R118, R168, c[0x0][0x188], -R251.reuse ;  /* 0x00006200a8767a23 */ /* 0x100fe200000008fb */
[----:B------:R-:W-:Y:S01]  /*aaf0*/  FMNMX R243, R243, R116, !PT ;  /* 0x00000074f3f37209 */ /* 0x000fe20007800000 */
[----:B------:R-:W-:Y:S01]  /*ab00*/  FFMA R169, R169, c[0x0][0x188], -R251 ;  /* 0x00006200a9a97a23 */ /* 0x000fe200000008fb */
[----:B------:R-:W-:Y:S01]  /*ab10*/  FMNMX R239, R239, R223, !PT ;  /* 0x000000dfefef7209 */ /* 0x000fe20007800000 */
[----:B------:R-:W-:Y:S01]  /*ab20*/  FFMA R171, R171, c[0x0][0x188], -R250 ;  /* 0x00006200abab7a23 */ /* 0x000fe200000008fa */
[----:B------:R-:W-:Y:S02]  /*ab30*/  FMNMX R238, R238, R93, !PT ;  /* 0x0000005deeee7209 */ /* 0x000fe40007800000 */
[----:B------:R-:W-:-:S02]  /*ab40*/  FMNMX R237, R237, R94, !PT ;  /* 0x0000005eeded7209 */ /* 0x000fc40007800000 */
[----:B------:R-:W-:Y:S01]  /*ab50*/  FMNMX R236, R236, R95, !PT ;  /* 0x0000005fecec7209 */ /* 0x000fe20007800000 */
[--C-:B------:R-:W-:Y:S02]  /*ab60*/  FFMA R68, R68, c[0x0][0x188], -R244.reuse ;  /* 0x0000620044447a23 */ /* 0x100fe400000008f4 */
[----:B------:R-:W-:Y:S02]  /*ab70*/  FFMA R69, R69, c[0x0][0x188], -R244 ;  /* 0x0000620045457a23 */ /* 0x000fe400000008f4 */
[----:B------:R-:W-:Y:S02]  /*ab80*/  FFMA R170, R170, c[0x0][0x188], -R250 ;  /* 0x00006200aaaa7a23 */ /* 0x000fe400000008fa */
[--C-:B------:R-:W-:Y:S02]  /*ab90*/  FFMA R58, R70, c[0x0][0x188], -R243.reuse ;  /* 0x00006200463a7a23 */ /* 0x100fe400000008f3 */
[----:B------:R-:W-:Y:S02]  /*aba0*/  FFMA R71, R71, c[0x0][0x188], -R243 ;  /* 0x0000620047477a23 */ /* 0x000fe400000008f3 */
[----:B------:R-:W-:-:S02]  /*abb0*/  FFMA R64, R64, c[0x0][0x188], -R239 ;  /* 0x0000620040407a23 */ /* 0x000fc400000008ef */
[----:B------:R-:W-:Y:S02]  /*abc0*/  FFMA R65, R65, c[0x0][0x188], -R239 ;  /* 0x0000620041417a23 */ /* 0x000fe400000008ef */
[--C-:B------:R-:W-:Y:S02]  /*abd0*/  FFMA R66, R66, c[0x0][0x188], -R238.reuse ;  /* 0x0000620042427a23 */ /* 0x100fe400000008ee */
[----:B------:R-:W-:Y:S02]  /*abe0*/  FFMA R67, R67, c[0x0][0x188], -R238 ;  /* 0x0000620043437a23 */ /* 0x000fe400000008ee */
[--C-:B------:R-:W-:Y:S02]  /*abf0*/  FFMA R60, R60, c[0x0][0x188], -R237.reuse ;  /* 0x000062003c3c7a23 */ /* 0x100fe400000008ed */
[----:B------:R-:W-:Y:S02]  /*ac00*/  FFMA R61, R61, c[0x0][0x188], -R237 ;  /* 0x000062003d3d7a23 */ /* 0x000fe400000008ed */
[----:B------:R-:W-:-:S02]  /*ac10*/  FFMA R62, R62, c[0x0][0x188], -R236 ;  /* 0x000062003e3e7a23 */ /* 0x000fc400000008ec */
[----:B------:R-:W-:Y:S02]  /*ac20*/  FFMA R63, R63, c[0x0][0x188], -R236 ;  /* 0x000062003f3f7a23 */ /* 0x000fe400000008ec */
[----:B------:R-:W-:Y:S02]  /*ac30*/  FMUL R118, R118, 1.4426950216293334961 ;  /* 0x3fb8aa3b76767820 */ /* 0x000fe40000400000 */
[----:B------:R-:W-:Y:S02]  /*ac40*/  FMUL R72, R169, 1.4426950216293334961 ;  /* 0x3fb8aa3ba9487820 */ /* 0x000fe40000400000 */
[----:B------:R-:W-:Y:S02]  /*ac50*/  FMUL R119, R171, 1.4426950216293334961 ;  /* 0x3fb8aa3bab777820 */ /* 0x000fe40000400000 */
[----:B------:R-:W-:Y:S02]  /*ac60*/  FMUL R68, R68, 1.4426950216293334961 ;  /* 0x3fb8aa3b44447820 */ /* 0x000fe40000400000 */
[----:B------:R-:W-:-:S02]  /*ac70*/  FMUL R69, R69, 1.4426950216293334961 ;  /* 0x3fb8aa3b45457820 */ /* 0x000fc40000400000 */
[----:B------:R-:W-:Y:S02]  /*ac80*/  FMUL R170, R170, 1.4426950216293334961 ;  /* 0x3fb8aa3baaaa7820 */ /* 0x000fe40000400000 */
        /* <DEDUP_REMOVED lines=9> */
[----:B------:R-:W-:Y:S01]  /*ad20*/  FMUL R63, R63, 1.4426950216293334961 ;  /* 0x3fb8aa3b3f3f7820 */ /* 0x000fe20000400000 */
[----:B------:R-:W-:Y:S08]  /*ad30*/  MUFU.EX2 R222, R68 ;  /* 0x0000004400de7308 */ /* 0x000ff00000000800 */
[----:B------:R-:W0:Y:S08]  /*ad40*/  MUFU.EX2 R215, R69 ;  /* 0x0000004500d77308 */ /* 0x000e300000000800 */
[----:B------:R-:W-:Y:S08]  /*ad50*/  MUFU.EX2 R118, R118 ;  /* 0x0000007600767308 */ /* 0x000ff00000000800 */
[----:B------:R-:W1:Y:S08]  /*ad60*/  MUFU.EX2 R72, R72 ;  /* 0x0000004800487308 */ /* 0x000e700000000800 */
[----:B------:R-:W-:Y:S08]  /*ad70*/  MUFU.EX2 R214, R170 ;  /* 0x000000aa00d67308 */ /* 0x000ff00000000800 */
[----:B------:R-:W2:Y:S08]  /*ad80*/  MUFU.EX2 R119, R119 ;  /* 0x0000007700777308 */ /* 0x000eb00000000800 */
[----:B------:R-:W-:Y:S08]  /*ad90*/  MUFU.EX2 R131, R58 ;  /* 0x0000003a00837308 */ /* 0x000ff00000000800 */
[----:B------:R-:W0:Y:S08]  /*ada0*/  MUFU.EX2 R130, R71 ;  /* 0x0000004700827308 */ /* 0x000e300000000800 */
[----:B------:R-:W-:Y:S08]  /*adb0*/  MUFU.EX2 R133, R64 ;  /* 0x0000004000857308 */ /* 0x000ff00000000800 */
[----:B------:R-:W0:Y:S08]  /*adc0*/  MUFU.EX2 R132, R65 ;  /* 0x0000004100847308 */ /* 0x000e300000000800 */
[----:B------:R-:W-:Y:S08]  /*add0*/  MUFU.EX2 R135, R66 ;  /* 0x0000004200877308 */ /* 0x000ff00000000800 */
[----:B------:R0:W0:Y:S08]  /*ade0*/  MUFU.EX2 R134, R67 ;  /* 0x0000004300867308 */ /* 0x0000300000000800 */
[----:B------:R-:W-:Y:S08]  /*adf0*/  MUFU.EX2 R137, R60 ;  /* 0x0000003c00897308 */ /* 0x000ff00000000800 */
[----:B------:R-:W0:Y:S08]  /*ae00*/  MUFU.EX2 R136, R61 ;  /* 0x0000003d00887308 */ /* 0x000e300000000800 */
[----:B------:R-:W-:Y:S08]  /*ae10*/  MUFU.EX2 R224, R62 ;  /* 0x0000003e00e07308 */ /* 0x000ff00000000800 */
[----:B------:R-:W3:Y:S01]  /*ae20*/  MUFU.EX2 R225, R63 ;  /* 0x0000003f00e17308 */ /* 0x000ee20000000800 */
[----:B0-----:R-:W-:-:S02]  /*ae30*/  FADD R69, R222, R215 ;  /* 0x000000d7de457221 */ /* 0x001fc40000000000 */
[----:B-1----:R-:W-:Y:S02]  /*ae40*/  FADD R73, R118, R72 ;  /* 0x0000004876497221 */ /* 0x002fe40000000000 */
[----:B--2---:R-:W-:Y:S02]  /*ae50*/  FADD R70, R214, R119 ;  /* 0x00000077d6467221 */ /* 0x004fe40000000000 */
[----:B------:R-:W-:Y:S02]  /*ae60*/  FADD R68, R131, R130 ;  /* 0x0000008283447221 */ /* 0x000fe40000000000 */
[----:B------:R-:W-:Y:S02]  /*ae70*/  FADD R67, R133, R132 ;  /* 0x0000008485437221 */ /* 0x000fe40000000000 */
[----:B------:R-:W-:Y:S02]  /*ae80*/  FADD R66, R135, R134 ;  /* 0x0000008687427221 */ /* 0x000fe40000000000 */
[----:B------:R-:W-:-:S02]  /*ae90*/  FADD R65, R137, R136 ;  /* 0x0000008889417221 */ /* 0x000fc40000000000 */
[----:B---3--:R-:W-:Y:S01]  /*aea0*/  FADD R64, R224, R225 ;  /* 0x000000e1e0407221 */ /* 0x008fe20000000000 */
[----:B------:R-:W0:Y:S04]  /*aeb0*/  SHFL.BFLY PT, R60, R69, 0x2, 0x1f ;  /* 0x0c401f00453c7f89 */ /* 0x000e2800000e0000 */
[----:B------:R-:W1:Y:S04]  /*aec0*/  SHFL.BFLY PT, R74, R73, 0x2, 0x1f ;  /* 0x0c401f00494a7f89 */ /* 0x000e6800000e0000 */
[----:B------:R-:W2:Y:S04]  /*aed0*/  SHFL.BFLY PT, R71, R70, 0x2, 0x1f ;  /* 0x0c401f0046477f89 */ /* 0x000ea800000e0000 */
[----:B------:R-:W3:Y:S04]  /*aee0*/  SHFL.BFLY PT, R61, R68, 0x2, 0x1f ;  /* 0x0c401f00443d7f89 */ /* 0x000ee800000e0000 */
[----:B------:R-:W4:Y:S04]  /*aef0*/  SHFL.BFLY PT, R62, R67, 0x2, 0x1f ;  /* 0x0c401f00433e7f89 */ /* 0x000f2800000e0000 */
[----:B------:R-:W4:Y:S04]  /*af00*/  SHFL.BFLY PT, R63, R66, 0x2, 0x1f ;  /* 0x0c401f00423f7f89 */ /* 0x000f2800000e0000 */
[----:B------:R-:W4:Y:S04]  /*af10*/  SHFL.BFLY PT, R58, R65, 0x2, 0x1f ;  /* 0x0c401f00413a7f89 */ /* 0x000f2800000e0000 */
[----:B------:R-:W4:Y:S01]  /*af20*/  SHFL.BFLY PT, R59, R64, 0x2, 0x1f ;  /* 0x0c401f00403b7f89 */ /* 0x000f2200000e0000 */
[----:B0-----:R-:W-:-:S02]  /*af30*/  FADD R60, R69, R60 ;  /* 0x0000003c453c7221 */ /* 0x001fc40000000000 */
[----:B-1----:R-:W-:Y:S02]  /*af40*/  FADD R74, R73, R74 ;  /* 0x0000004a494a7221 */ /* 0x002fe40000000000 */
[----:B--2---:R-:W-:Y:S02]  /*af50*/  FADD R71, R70, R71 ;  /* 0x0000004746477221 */ /* 0x004fe40000000000 */
[----:B---3--:R-:W-:Y:S02]  /*af60*/  FADD R61, R68, R61 ;  /* 0x0000003d443d7221 */ /* 0x008fe40000000000 */
[----:B----4-:R-:W-:Y:S02]  /*af70*/  FADD R62, R67, R62 ;  /* 0x0000003e433e7221 */ /* 0x010fe40000000000 */
[----:B------:R-:W-:Y:S02]  /*af80*/  FADD R63, R66, R63 ;  /* 0x0000003f423f7221 */ /* 0x000fe40000000000 */
[----:B------:R-:W-:-:S02]  /*af90*/  FADD R58, R65, R58 ;  /* 0x0000003a413a7221 */ /* 0x000fc40000000000 */
[----:B------:R-:W-:Y:S01]  /*afa0*/  FADD R69, R64, R59 ;  /* 0x0000003b40457221 */ /* 0x000fe20000000000 */
        /* <DEDUP_REMOVED lines=8> */
[----:B0-----:R-:W-:-:S03]  /*b030*/  FADD R73, R74, R73 ;  /* 0x000000494a497221 */ /* 0x001fc60000000000 */
[----:B------:R-:W-:Y:S01]  /*b040*/  BAR.SYNC.DEFER_BLOCKING 0x0 ;  /* 0x0000000000007b1d */ /* 0x000fe20000010000 */
[----:B-1----:R-:W-:Y:S02]  /*b050*/  FADD R70, R71, R70 ;  /* 0x0000004647467221 */ /* 0x002fe40000000000 */
[----:B--2---:R-:W-:Y:S02]  /*b060*/  FADD R68, R60, R68 ;  /* 0x000000443c447221 */ /* 0x004fe40000000000 */
[----:B---3--:R-:W-:Y:S01]  /*b070*/  FADD R67, R61, R67 ;  /* 0x000000433d437221 */ /* 0x008fe20000000000 */
[----:B------:R-:W2:Y:S01]  /*b080*/  LDL.64 R74, [R1+0x3b0] ;  /* 0x0003b000014a7983 */ /* 0x000ea20000100a00 */
[----:B----4-:R-:W-:Y:S02]  /*b090*/  FADD R66, R62, R66 ;  /* 0x000000423e427221 */ /* 0x010fe40000000000 */
[----:B------:R-:W-:Y:S02]  /*b0a0*/  FADD R65, R63, R65 ;  /* 0x000000413f417221 */ /* 0x000fe40000000000 */
[----:B------:R-:W-:-:S02]  /*b0b0*/  FADD R64, R58, R64 ;  /* 0x000000403a407221 */ /* 0x000fc40000000000 */
[----:B------:R-:W-:Y:S01]  /*b0c0*/  FADD R59, R69, R59 ;  /* 0x0000003b453b7221 */ /* 0x000fe20000000000 */
[----:B------:R-:W-:Y:S04]  /*b0d0*/  @!P1 STS [R226+0x10000], R73 ;  /* 0x01000049e2009388 */ /* 0x000fe80000000800 */
[----:B------:R-:W-:Y:S04]  /*b0e0*/  @!P1 STS [R226+0x10100], R70 ;  /* 0x01010046e2009388 */ /* 0x000fe80000000800 */
[----:B------:R0:W-:Y:S04]  /*b0f0*/  @!P1 STS [R226+0x10200], R68 ;  /* 0x01020044e2009388 */ /* 0x0001e80000000800 */
[----:B------:R-:W-:Y:S04]  /*b100*/  @!P1 STS [R226+0x10300], R67 ;  /* 0x01030043e2009388 */ /* 0x000fe80000000800 */
[----:B------:R-:W-:Y:S04]  /*b110*/  @!P1 STS [R226+0x10400], R66 ;  /* 0x01040042e2009388 */ /* 0x000fe80000000800 */
[----:B------:R-:W-:Y:S04]  /*b120*/  @!P1 STS [R226+0x10500], R65 ;  /* 0x01050041e2009388 */ /* 0x000fe80000000800 */
[----:B------:R-:W-:Y:S04]  /*b130*/  @!P1 STS [R226+0x10600], R64 ;  /* 0x01060040e2009388 */ /* 0x000fe80000000800 */
[----:B------:R-:W-:Y:S04]  /*b140*/  @!P1 STS [R226+0x10700], R59 ;  /* 0x0107003be2009388 */ /* 0x000fe80000000800 */
[----:B------:R-:W-:Y:S06]  /*b150*/  BAR.SYNC.DEFER_BLOCKING 0x0 ;  /* 0x0000000000007b1d */ /* 0x000fec0000010000 */
[----:B0-----:R-:W3:Y:S04]  /*b160*/  LDL.64 R68, [R1+0x3a8] ;  /* 0x0003a80001447983 */ /* 0x001ee80000100a00 */
[----:B------:R-:W4:Y:S04]  /*b170*/  LDL.64 R70, [R1+0x380] ;  /* 0x0003800001467983 */ /* 0x000f280000100a00 */
[----:B------:R-:W0:Y:S04]  /*b180*/  LDS R60, [R80.X4+0x10000] ;  /* 0x01000000503c7984 */ /* 0x000e280000004800 */
[----:B------:R-:W1:Y:S04]  /*b190*/  LDS R58, [R80.X4+0x10400] ;  /* 0x01040000503a7984 */ /* 0x000e680000004800 */
[----:B0-----:R-:W0:Y:S04]  /*b1a0*/  SHFL.BFLY PT, R61, R60, 0x4, 0x1f ;  /* 0x0c801f003c3d7f89 */ /* 0x001e2800000e0000 */
[----:B-1----:R-:W1:Y:S01]  /*b1b0*/  SHFL.BFLY PT, R59, R58, 0x4, 0x1f ;  /* 0x0c801f003a3b7f89 */ /* 0x002e6200000e0000 */
[----:B0-----:R-:W-:-:S02]  /*b1c0*/  FADD R61, R60, R61 ;  /* 0x0000003d3c3d7221 */ /* 0x001fc40000000000 */
[----:B-1----:R-:W-:-:S03]  /*b1d0*/  FADD R59, R58, R59 ;  /* 0x0000003b3a3b7221 */ /* 0x002fc60000000000 */
[----:B------:R-:W0:Y:S04]  /*b1e0*/  SHFL.BFLY PT, R60, R61, 0x2, 0x1f ;  /* 0x0c401f003d3c7f89 */ /* 0x000e2800000e0000 */
[----:B------:R-:W1:Y:S01]  /*b1f0*/  SHFL.BFLY PT, R58, R59, 0x2, 0x1f ;  /* 0x0c401f003b3a7f89 */ /* 0x000e6200000e0000 */
[----:B0-----:R-:W-:Y:S02]  /*b200*/  FADD R60, R61, R60 ;  /* 0x0000003c3d3c7221 */ /* 0x001fe40000000000 */
[----:B-1----:R-:W-:-:S03]  /*b210*/  FADD R58, R59, R58 ;  /* 0x0000003a3b3a7221 */ /* 0x002fc60000000000 */
[----:B------:R-:W0:Y:S04]  /*b220*/  SHFL.BFLY PT, R59, R60, 0x1, 0x1f ;  /* 0x0c201f003c3b7f89 */ /* 0x000e2800000e0000 */
[----:B------:R-:W1:Y:S01]  /*b230*/  SHFL.BFLY PT, R62, R58, 0x1, 0x1f ;  /* 0x0c201f003a3e7f89 */ /* 0x000e6200000e0000 */
[----:B------:R-:W-:-:S03]  /*b240*/  IMAD.WIDE R66, R4, 0x2, R84 ;  /* 0x0000000204427825 */ /* 0x000fc600078e0254 */
[----:B------:R-:W2:Y:S01]  /*b250*/  LDL.64 R84, [R1+0x3d8] ;  /* 0x0003d80001547983 */ /* 0x000ea20000100a00 */
[----:B------:R-:W-:-:S03]  /*b260*/  IMAD.WIDE R64, R4, 0x2, R50 ;  /* 0x0000000204407825 */ /* 0x000fc600078e0232 */
[----:B------:R-:W3:Y:S01]  /*b270*/  LDL.64 R50, [R1+0x3d0] ;  /* 0x0003d00001327983 */ /* 0x000ee20000100a00 */
[----:B0-----:R-:W-:Y:S02]  /*b280*/  FADD R59, R60, R59 ;  /* 0x0000003b3c3b7221 */ /* 0x001fe40000000000 */
[----:B-1----:R-:W-:-:S03]  /*b290*/  FADD R62, R58, R62 ;  /* 0x0000003e3a3e7221 */ /* 0x002fc60000000000 */
[----:B------:R-:W-:Y:S04]  /*b2a0*/  @!P0 STS [R80.X4+0x10000], R59 ;  /* 0x0100003b50008388 */ /* 0x000fe80000004800 */
[----:B------:R0:W-:Y:S04]  /*b2b0*/  @!P0 STS [R80.X4+0x10400], R62 ;  /* 0x0104003e50008388 */ /* 0x0001e80000004800 */
[----:B------:R-:W-:Y:S01]  /*b2c0*/  BAR.SYNC.DEFER_BLOCKING 0x0 ;  /* 0x0000000000007b1d */ /* 0x000fe20000010000 */
[----:B0-----:R-:W-:-:S05]  /*b2d0*/  IMAD.WIDE R62, R4, 0x2, R46 ;  /* 0x00000002043e7825 */ /* 0x001fca00078e022e */
[----:B------:R-:W4:Y:S01]  /*b2e0*/  LDL.64 R46, [R1+0x3c8] ;  /* 0x0003c800012e7983 */ /* 0x000f220000100a00 */
[----:B------:R-:W-:-:S03]  /*b2f0*/  IMAD.WIDE R60, R4, 0x2, R112 ;  /* 0x00000002043c7825 */ /* 0x000fc600078e0270 */
[----:B------:R-:W4:Y:S01]  /*b300*/  LDL.64 R112, [R1+0x338] ;  /* 0x0003380001707983 */ /* 0x000f220000100a00 */
[----:B------:R-:W-:-:S03]  /*b310*/  IMAD.WIDE R58, R4, 0x2, R90 ;  /* 0x00000002043a7825 */ /* 0x000fc600078e025a */
[----:B------:R-:W4:Y:S04]  /*b320*/  LDL.64 R90, [R1+0x3e0] ;  /* 0x0003e000015a7983 */ /* 0x000f280000100a00 */
[----:B------:R0:W4:Y:S04]  /*b330*/  LDG.E.U16 R138, [R60.64] ;  /* 0x000000043c8a7981 */ /* 0x000128000c1e1500 */
[----:B------:R1:W4:Y:S04]  /*b340*/  LDG.E.U16 R80, [R58.64] ;  /* 0x000000043a507981 */ /* 0x000328000c1e1500 */
[----:B------:R1:W4:Y:S01]  /*b350*/  LDG.E.U16 R140, [R62.64] ;  /* 0x000000043e8c7981 */ /* 0x000322000c1e1500 */
[----:B0-----:R-:W-:-:S03]  /*b360*/  IMAD.WIDE R60, R4, 0x2, R78 ;  /* 0x00000002043c7825 */ /* 0x001fc600078e024e */
[----:B------:R-:W4:Y:S01]  /*b370*/  LDL.64 R78, [R1+0x3c0] ;  /* 0x0003c000014e7983 */ /* 0x000f220000100a00 */
[----:B-1----:R-:W-:-:S03]  /*b380*/  IMAD.WIDE R58, R4, 0x2, R82 ;  /* 0x00000002043a7825 */ /* 0x002fc600078e0252 */
[----:B------:R0:W4:Y:S01]  /*b390*/  LDG.E.U16 R81, [R64.64] ;  /* 0x0000000440517981 */ /* 0x000122000c1e1500 */
[----:B------:R-:W-:-:S03]  /*b3a0*/  IMAD.WIDE R62, R4, 0x2, R48 ;  /* 0x00000002043e7825 */ /* 0x000fc600078e0230 */
[----:B------:R-:W4:Y:S04]  /*b3b0*/  LDL.64 R48, [R1+0x3a0] ;  /* 0x0003a00001307983 */ /* 0x000f280000100a00 */
[----:B------:R1:W4:Y:S01]  /*b3c0*/  LDG.E.U16 R141, [R58.64] ;  /* 0x000000043a8d7981 */ /* 0x000322000c1e1500 */
[----:B0-----:R-:W-:-:S03]  /*b3d0*/  IMAD.WIDE R64, R4, 0x2, R86 ;  /* 0x0000000204407825 */ /* 0x001fc600078e0256 */
[----:B------:R0:W4:Y:S04]  /*b3e0*/  LDG.E.U16 R82, [R60.64] ;  /* 0x000000043c527981 */ /* 0x000128000c1e1500 */
[----:B------:R0:W4:Y:S01]  /*b3f0*/  LDG.E.U16 R139, [R66.64] ;  /* 0x00000004428b7981 */ /* 0x000122000c1e1500 */
[----:B-1----:R-:W-:-:S03]  /*b400*/  IMAD.WIDE R58, R4, 0x2, R76 ;  /* 0x00000002043a7825 */ /* 0x002fc600078e024c */
[----:B------:R-:W4:Y:S01]  /*b410*/  LDL.64 R76, [R1+0x388] ;  /* 0x00038800014c7983 */ /* 0x000f220000100a00 */
[----:B0-----:R-:W-:-:S03]  /*b420*/  IMAD.WIDE R60, R4, 0x2, R44 ;  /* 0x00000002043c7825 */ /* 0x001fc600078e022c */
[----:B------:R-:W4:Y:S01]  /*b430*/  LDL.64 R44, [R1+0x398] ;  /* 0x00039800012c7983 */ /* 0x000f220000100a00 */
[----:B------:R-:W-:-:S03]  /*b440*/  IMAD.WIDE R66, R4, 0x2, R88 ;  /* 0x0000000204427825 */ /* 0x000fc600078e0258 */
[----:B------:R2:W4:Y:S04]  /*b450*/  LDG.E.U16 R142, [R64.64] ;  /* 0x00000004408e7981 */ /* 0x000528000c1e1500 */
[----:B------:R3:W4:Y:S04]  /*b460*/  LDG.E.U16 R188, [R62.64] ;  /* 0x000000043ebc7981 */ /* 0x000728000c1e1500 */
[----:B------:R-:W4:Y:S04]  /*b470*/  LDL.64 R88, [R1+0x3b8] ;  /* 0x0003b80001587983 */ /* 0x000f280000100a00 */
[----:B------:R4:W4:Y:S04]  /*b480*/  LDG.E.U16 R143, [R60.64] ;  /* 0x000000043c8f7981 */ /* 0x000928000c1e1500 */
[----:B------:R-:W4:Y:S04]  /*b490*/  LDL.64 R86, [R1+0x390] ;  /* 0x0003900001567983 */ /* 0x000f280000100a00 */
[----:B------:R0:W4:Y:S04]  /*b4a0*/  LDG.E.U16 R189, [R58.64] ;  /* 0x000000043abd7981 */ /* 0x000128000c1e1500 */
[----:B------:R1:W4:Y:S01]  /*b4b0*/  LDG.E.U16 R83, [R66.64] ;  /* 0x0000000442537981 */ /* 0x000322000c1e1500 */
[----:B--2---:R-:W-:-:S03]  /*b4c0*/  IMAD.WIDE R64, R4, 0x2, R84 ;  /* 0x0000000204407825 */ /* 0x004fc600078e0254 */
[----:B------:R-:W2:Y:S01]  /*b4d0*/  LDL.64 R84, [R1+0x368] ;  /* 0x0003680001547983 */ /* 0x000ea20000100a00 */
[----:B---3--:R-:W-:-:S03]  /*b4e0*/  IMAD.WIDE R62, R4, 0x2, R50 ;  /* 0x00000002043e7825 */ /* 0x008fc600078e0232 */
[----:B------:R-:W3:Y:S04]  /*b4f0*/  LDL.64 R50, [R1+0x378] ;  /* 0x0003780001327983 */ /* 0x000ee80000100a00 */
[----:B------:R0:W2:Y:S04]  /*b500*/  LDG.E.U16 R190, [R64.64] ;  /* 0x0000000440be7981 */ /* 0x0000a8000c1e1500 */
[----:B------:R1:W2:Y:S01]  /*b510*/  LDG.E.U16 R145, [R62.64] ;  /* 0x000000043e917981 */ /* 0x0002a2000c1e1500 */
[----:B0-----:R-:W-:-:S03]  /*b520*/  IMAD.WIDE R64, R4, 0x2, R74 ;  /* 0x0000000204407825 */ /* 0x001fc600078e024a */
[----:B------:R-:W2:Y:S01]  /*b530*/  LDL.64 R74, [R1+0x358] ;  /* 0x00035800014a7983 */ /* 0x000ea20000100a00 */
[----:B-1----:R-:W-:-:S03]  /*b540*/  IMAD.WIDE R62, R4, 0x2, R68 ;  /* 0x00000002043e7825 */ /* 0x002fc600078e0244 */
[----:B------:R-:W2:Y:S04]  /*b550*/  LDL.64 R68, [R1+0x350] ;  /* 0x0003500001447983 */ /* 0x000ea80000100a00 */
[----:B------:R0:W2:Y:S04]  /*b560*/  LDG.E.U16 R193, [R62.64] ;  /* 0x000000043ec17981 */ /* 0x0000a8000c1e1500 */
[----:B------:R1:W2:Y:S01]  /*b570*/  LDG.E.U16 R147, [R64.64] ;  /* 0x0000000440937981 */ /* 0x0002a2000c1e1500 */
[----:B----4-:R-:W-:-:S03]  /*b580*/  IMAD.WIDE R60, R4, 0x2, R46 ;  /* 0x00000002043c7825 */ /* 0x010fc600078e022e */
[----:B------:R-:W4:Y:S04]  /*b590*/  LDL.64 R46, [R1+0x370] ;  /* 0x00037000012e7983 */ /* 0x000f280000100a00 */
[----:B------:R1:W4:Y:S01]  /*b5a0*/  LDG.E.U16 R191, [R60.64] ;  /* 0x000000043cbf7981 */ /* 0x000322000c1e1500 */
[----:B0-----:R-:W-:-:S03]  /*b5b0*/  IMAD.WIDE R62, R4, 0x2, R70 ;  /* 0x00000002043e7825 */ /* 0x001fc600078e0246 */
[----:B------:R-:W4:Y:S01]  /*b5c0*/  LDL.64 R70, [R1+0x328] ;  /* 0x0003280001467983 */ /* 0x000f220000100a00 */
[----:B------:R-:W-:-:S03]  /*b5d0*/  IMAD.WIDE R66, R4, 0x2, R90 ;  /* 0x0000000204427825 */ /* 0x000fc600078e025a */
[----:B------:R-:W4:Y:S04]  /*b5e0*/  LDL.64 R90, [R1+0x2e8] ;  /* 0x0002e800015a7983 */ /* 0x000f280000100a00 */
[----:B------:R0:W4:Y:S01]  /*b5f0*/  LDG.E.U16 R144, [R66.64] ;  /* 0x0000000442907981 */ /* 0x000122000c1e1500 */
[----:B------:R-:W-:-:S03]  /*b600*/  IMAD.WIDE R58, R4, 0x2, R78 ;  /* 0x00000002043a7825 */ /* 0x000fc600078e024e */
[----:B------:R-:W4:Y:S04]  /*b610*/  LDL.64 R78, [R1+0x360] ;  /* 0x00036000014e7983 */ /* 0x000f280000100a00 */
[----:B------:R0:W4:Y:S01]  /*b620*/  LDG.E.U16 R146, [R58.64] ;  /* 0x000000043a927981 */ /* 0x000122000c1e1500 */
[----:B-1----:R-:W-:-:S03]  /*b630*/  IMAD.WIDE R60, R4, 0x2, R48 ;  /* 0x00000002043c7825 */ /* 0x002fc600078e0230 */
[----:B------:R-:W4:Y:S01]  /*b640*/  LDL.64 R48, [R1+0x348] ;  /* 0x0003480001307983 */ /* 0x000f220000100a00 */
[----:B------:R-:W-:-:S03]  /*b650*/  IMAD.WIDE R64, R4, 0x2, R76 ;  /* 0x0000000204407825 */ /* 0x000fc600078e024c */
[----:B------:R-:W4:Y:S01]  /*b660*/  LDL.64 R76, [R1+0x330] ;  /* 0x00033000014c7983 */ /* 0x000f220000100a00 */
[----:B0-----:R-:W-:-:S03]  /*b670*/  IMAD.WIDE R58, R4, 0x2, R44 ;  /* 0x00000002043a7825 */ /* 0x001fc600078e022c */
[----:B------:R3:W4:Y:S04]  /*b680*/  LDG.E.U16 R44, [R60.64] ;  /* 0x000000043c2c7981 */ /* 0x000728000c1e1500 */
[----:B------:R4:W4:Y:S04]  /*b690*/  LDG.E.U16 R194, [R58.64] ;  /* 0x000000043ac27981 */ /* 0x000928000c1e1500 */
[----:B------:R0:W4:Y:S01]  /*b6a0*/  LDG.E.U16 R195, [R64.64] ;  /* 0x0000000440c37981 */ /* 0x000122000c1e1500 */
[----:B------:R-:W-:-:S03]  /*b6b0*/  IMAD.WIDE R66, R4, 0x2, R88 ;  /* 0x0000000204427825 */ /* 0x000fc600078e0258 */
[----:B------:R-:W4:Y:S04]  /*b6c0*/  LDL.64 R88, [R1+0x300] ;  /* 0x0003000001587983 */ /* 0x000f280000100a00 */
[----:B------:R1:W4:Y:S02]  /*b6d0*/  LDG.E.U16 R192, [R66.64] ;  /* 0x0000000442c07981 */ /* 0x000324000c1e1500 */
[C---:B-1----:R-:W-:Y:S02]  /*b6e0*/  IMAD.WIDE R66, R4.reuse, 0x2, R86 ;  /* 0x0000000204427825 */ /* 0x042fe400078e0256 */
[----:B------:R-:W4:Y:S04]  /*b6f0*/  LDL.64 R86, [R1+0x2f8] ;  /* 0x0002f80001567983 */ /* 0x000f280000100a00 */
[----:B------:R1:W4:Y:S01]  /*b700*/  LDG.E.U16 R45, [R66.64] ;  /* 0x00000004422d7981 */ /* 0x000322000c1e1500 */
[----:B---3--:R-:W-:-:S03]  /*b710*/  IMAD.WIDE R60, R4, 0x2, R50 ;  /* 0x00000002043c7825 */ /* 0x008fc600078e0232 */
[----:B------:R-:W3:Y:S04]  /*b720*/  LDL.64 R50, [R1+0x320] ;  /* 0x0003200001327983 */ /* 0x000ee80000100a00 */
[----:B------:R2:W3:Y:S02]  /*b730*/  LDG.E.U16 R196, [R60.64] ;  /* 0x000000043cc47981 */ /* 0x0004e4000c1e1500 */
[C---:B--2---:R-:W-:Y:S02]  /*b740*/  IMAD.WIDE R60, R4.reuse, 0x2, R68 ;  /* 0x00000002043c7825 */ /* 0x044fe400078e0244 */
[----:B------:R-:W2:Y:S02]  /*b750*/  LDL.64 R68, [R1+0x2d0] ;  /* 0x0002d00001447983 */ /* 0x000ea40000100a00 */
[----:B----4-:R-:W-:-:S02]  /*b760*/  IMAD.WIDE R58, R4, 0x2, R46 ;  /* 0x00000002043a7825 */ /* 0x010fc400078e022e */
[----:B------:R4:W2:Y:S02]  /*b770*/  LDG.E.U16 R46, [R62.64] ;  /* 0x000000043e2e7981 */ /* 0x0008a4000c1e1500 */
[C---:B-1----:R-:W-:Y:S02]  /*b780*/  IMAD.WIDE R66, R4.reuse, 0x2, R84 ;  /* 0x0000000204427825 */ /* 0x042fe400078e0254 */
[----:B------:R-:W2:Y:S04]  /*b790*/  LDL.64 R84, [R1+0x2e0] ;  /* 0x0002e00001547983 */ /* 0x000ea80000100a00 */
[----:B------:R1:W2:Y:S01]  /*b7a0*/  LDG.E.U16 R47, [R58.64] ;  /* 0x000000043a2f7981 */ /* 0x0002a2000c1e1500 */
[----:B----4-:R-:W-:-:S03]  /*b7b0*/  IMAD.WIDE R62, R4, 0x2, R74 ;  /* 0x00000002043e7825 */ /* 0x010fc600078e024a */
[----:B------:R-:W4:Y:S04]  /*b7c0*/  LDL.64 R74, [R1+0x2f0] ;  /* 0x0002f000014a7983 */ /* 0x000f280000100a00 */
[----:B------:R0:W2:Y:S04]  /*b7d0*/  LDG.E.U16 R198, [R62.64] ;  /* 0x000000043ec67981 */ /* 0x0000a8000c1e1500 */
[----:B------:R1:W2:Y:S01]  /*b7e0*/  LDG.E.U16 R197, [R66.64] ;  /* 0x0000000442c57981 */ /* 0x0002a2000c1e1500 */
[----:B0-----:R-:W-:-:S03]  /*b7f0*/  IMAD.WIDE R64, R4, 0x2, R78 ;  /* 0x0000000204407825 */ /* 0x001fc600078e024e */
[----:B------:R-:W2:Y:S01]  /*b800*/  LDL.64 R78, [R1+0x2d8] ;  /* 0x0002d800014e7983 */ /* 0x000ea20000100a00 */
[----:B-1----:R-:W-:-:S03]  /*b810*/  IMAD.WIDE R58, R4, 0x2, R48 ;  /* 0x00000002043a7825 */ /* 0x002fc600078e0230 */
[----:B------:R0:W2:Y:S04]  /*b820*/  LDG.E.U16 R49, [R60.64] ;  /* 0x000000043c317981 */ /* 0x0000a8000c1e1500 */
[----:B------:R3:W2:Y:S01]  /*b830*/  LDG.E.U16 R199, [R58.64] ;  /* 0x000000043ac77981 */ /* 0x0006a2000c1e1500 */
[----:B------:R-:W-:-:S03]  /*b840*/  IMAD.WIDE R62, R4, 0x2, R76 ;  /* 0x00000002043e7825 */ /* 0x000fc600078e024c */
[----:B------:R1:W2:Y:S01]  /*b850*/  LDG.E.U16 R48, [R64.64] ;  /* 0x0000000440307981 */ /* 0x0002a2000c1e1500 */
[----:B0-----:R-:W-:-:S03]  /*b860*/  IMAD.WIDE R60, R4, 0x2, R70 ;  /* 0x00000002043c7825 */ /* 0x001fc600078e0246 */
[----:B------:R-:W2:Y:S04]  /*b870*/  LDL.64 R76, [R1+0x2c8] ;  /* 0x0002c800014c7983 */ /* 0x000ea80000100a00 */
[----:B------:R-:W2:Y:S01]  /*b880*/  LDL.64 R70, [R1+0x2b8] ;  /* 0x0002b80001467983 */ /* 0x000ea20000100a00 */
[----:B------:R-:W-:-:S04]  /*b890*/  IMAD.WIDE R66, R4, 0x2, R124 ;  /* 0x0000000204427825 */ /* 0x000fc800078e027c */
[C---:B-1----:R-:W-:Y:S02]  /*b8a0*/  IMAD.WIDE R64, R4.reuse, 0x2, R112 ;  /* 0x0000000204407825 */ /* 0x042fe400078e0270 */
[----:B------:R0:W2:Y:S04]  /*b8b0*/  LDG.E.U16 R113, [R60.64] ;  /* 0x000000043c717981 */ /* 0x0000a8000c1e1500 */
[----:B------:R1:W2:Y:S01]  /*b8c0*/  LDG.E.U16 R112, [R64.64] ;  /* 0x0000000440707981 */ /* 0x0002a2000c1e1500 */
[----:B0-----:R-:W-:-:S03]  /*b8d0*/  IMAD.WIDE R60, R4, 0x2, R86 ;  /* 0x00000002043c7825 */ /* 0x001fc600078e0256 */
[----:B------:R-:W2:Y:S01]  /*b8e0*/  LDL.64 R86, [R1+0x2a0] ;  /* 0x0002a00001567983 */ /* 0x000ea20000100a00 */
[----:B---3--:R-:W-:-:S03]  /*b8f0*/  IMAD.WIDE R58, R4, 0x2, R50 ;  /* 0x00000002043a7825 */ /* 0x008fc600078e0232 */
[----:B------:R0:W3:Y:S04]  /*b900*/  LDG.E.U16 R50, [R66.64] ;  /* 0x0000000442327981 */ /* 0x0000e8000c1e1500 */
[----:B------:R4:W3:Y:S01]  /*b910*/  LDG.E.U16 R124, [R58.64] ;  /* 0x000000043a7c7981 */ /* 0x0008e2000c1e1500 */
[----:B-1----:R-:W-:-:S03]  /*b920*/  IMAD.WIDE R64, R4, 0x2, R114 ;  /* 0x0000000204407825 */ /* 0x002fc600078e0272 */
[----:B------:R1:W3:Y:S01]  /*b930*/  LDG.E.U16 R51, [R62.64] ;  /* 0x000000043e337981 */ /* 0x0002e2000c1e1500 */
[----:B0-----:R-:W-:-:S03]  /*b940*/  IMAD.WIDE R66, R4, 0x2, R126 ;  /* 0x0000000204427825 */ /* 0x001fc600078e027e */
[----:B------:R2:W3:Y:S04]  /*b950*/  LDG.E.U16 R126, [R60.64] ;  /* 0x000000043c7e7981 */ /* 0x0004e8000c1e1500 */
[----:B------:R0:W3:Y:S01]  /*b960*/  LDG.E.U16 R125, [R64.64] ;  /* 0x00000004407d7981 */ /* 0x0000e2000c1e1500 */
[----:B----4-:R-:W-:-:S03]  /*b970*/  IMAD.WIDE R58, R4, 0x2, R74 ;  /* 0x00000002043a7825 */ /* 0x010fc600078e024a */
[----:B------:R4:W3:Y:S04]  /*b980*/  LDG.E.U16 R114, [R66.64] ;  /* 0x0000000442727981 */ /* 0x0008e8000c1e1500 */
[----:B------:R-:W3:Y:S01]  /*b990*/  LDL.64 R74, [R1+0x298] ;  /* 0x00029800014a7983 */ /* 0x000ee20000100a00 */
[----:B--2---:R-:W-:-:S03]  /*b9a0*/  IMAD.WIDE R60, R4, 0x2, R68 ;  /* 0x00000002043c7825 */ /* 0x004fc600078e0244 */
[----:B------:R-:W2:Y:S01]  /*b9b0*/  LDL.64 R68, [R1+0x278] ;  /* 0x0002780001447983 */ /* 0x000ea20000100a00 */
[----:B-1----:R-:W-:-:S03]  /*b9c0*/  IMAD.WIDE R62, R4, 0x2, R88 ;  /* 0x00000002043e7825 */ /* 0x002fc600078e0258 */
[----:B------:R1:W2:Y:S01]  /*b9d0*/  LDG.E.U16 R88, [R58.64] ;  /* 0x000000043a587981 */ /* 0x0002a2000c1e1500 */
[----:B0-----:R-:W-:-:S03]  /*b9e0*/  IMAD.WIDE R64, R4, 0x2, R84 ;  /* 0x0000000204407825 */ /* 0x001fc600078e0254 */
[----:B------:R0:W2:Y:S01]  /*b9f0*/  LDG.E.U16 R115, [R62.64] ;  /* 0x000000043e737981 */ /* 0x0000a2000c1e1500 */
[----:B----4-:R-:W-:-:S03]  /*ba00*/  IMAD.WIDE R66, R4, 0x2, R90 ;  /* 0x0000000204427825 */ /* 0x010fc600078e025a */
[----:B------:R4:W2:Y:S04]  /*ba10*/  LDG.E.U16 R89, [R64.64] ;  /* 0x0000000440597981 */ /* 0x0008a8000c1e1500 */
[----:B------:R1:W2:Y:S01]  /*ba20*/  LDG.E.U16 R127, [R66.64] ;  /* 0x00000004427f7981 */ /* 0x0002a2000c1e1500 */
[----:B0-----:R-:W-:-:S03]  /*ba30*/  IMAD.WIDE R62, R4, 0x2, R78 ;  /* 0x00000002043e7825 */ /* 0x001fc600078e024e */
[----:B------:R-:W2:Y:S04]  /*ba40*/  LDL.64 R78, [R1+0x280] ;  /* 0x00028000014e7983 */ /* 0x000ea80000100a00 */
[----:B------:R0:W2:Y:S01]  /*ba50*/  LDG.E.U16 R90, [R60.64] ;  /* 0x000000043c5a7981 */ /* 0x0000a2000c1e1500 */
[----:B-1----:R-:W-:-:S03]  /*ba60*/  IMAD.WIDE R66, R4, 0x2, R152 ;  /* 0x0000000204427825 */ /* 0x002fc600078e0298 */
[----:B------:R-:W2:Y:S04]  /*ba70*/  LDL.64 R152, [R1+0x240] ;  /* 0x0002400001987983 */ /* 0x000ea80000100a00 */
[----:B------:R3:W2:Y:S01]  /*ba80*/  LDG.E.U16 R91, [R66.64] ;  /* 0x00000004425b7981 */ /* 0x0006a2000c1e1500 */
[----:B------:R-:W-:-:S03]  /*ba90*/  IMAD.WIDE R58, R4, 0x2, R76 ;  /* 0x00000002043a7825 */ /* 0x000fc600078e024c */
[----:B------:R-:W2:Y:S01]  /*baa0*/  LDL.64 R76, [R1+0x270] ;  /* 0x00027000014c7983 */ /* 0x000ea20000100a00 */
[----:B----4-:R-:W-:-:S03]  /*bab0*/  IMAD.WIDE R64, R4, 0x2, R70 ;  /* 0x0000000204407825 */ /* 0x010fc600078e0246 */
[----:B------:R-:W4:Y:S01]  /*bac0*/  LDL.64 R70, [R1+0x268] ;  /* 0x0002680001467983 */ /* 0x000f220000100a00 */
[----:B0-----:R-:W-:-:S03]  /*bad0*/  IMAD.WIDE R60, R4, 0x2, R148 ;  /* 0x00000002043c7825 */ /* 0x001fc600078e0294 */
[----:B------:R0:W4:Y:S04]  /*bae0*/  LDG.E.U16 R85, [R58.64] ;  /* 0x000000043a557981 */ /* 0x000128000c1e1500 */
[----:B------:R-:W4:Y:S04]  /*baf0*/  LDL.64 R148, [R1+0x230] ;  /* 0x0002300001947983 */ /* 0x000f280000100a00 */
[----:B------:R1:W4:Y:S01]  /*bb00*/  LDG.E.U16 R84, [R62.64] ;  /* 0x000000043e547981 */ /* 0x000322000c1e1500 */
[----:B0-----:R-:W-:-:S03]  /*bb10*/  IMAD.WIDE R58, R4, 0x2, R86 ;  /* 0x00000002043a7825 */ /* 0x001fc600078e0256 */
[----:B------:R0:W4:Y:S01]  /*bb20*/  LDG.E.U16 R86, [R64.64] ;  /* 0x0000000440567981 */ /* 0x000122000c1e1500 */
[----:B-1----:R-:W-:-:S03]  /*bb30*/  IMAD.WIDE R62, R4, 0x2, R150 ;  /* 0x00000002043e7825 */ /* 0x002fc600078e0296 */
[----:B------:R2:W4:Y:S04]  /*bb40*/  LDG.E.U16 R252, [R58.64] ;  /* 0x000000043afc7981 */ /* 0x000528000c1e1500 */
[----:B------:R-:W4:Y:S01]  /*bb50*/  LDL.64 R150, [R1+0x238] ;  /* 0x0002380001967983 */ /* 0x000f220000100a00 */
[----:B---3--:R-:W-:-:S03]  /*bb60*/  IMAD.WIDE R66, R4, 0x2, R74 ;  /* 0x0000000204427825 */ /* 0x008fc600078e024a */
[----:B------:R1:W3:Y:S04]  /*bb70*/  LDG.E.U16 R87, [R60.64] ;  /* 0x000000043c577981 */ /* 0x0002e8000c1e1500 */
[----:B------:R-:W3:Y:S01]  /*bb80*/  LDL.64 R74, [R1+0x228] ;  /* 0x00022800014a7983 */ /* 0x000ee20000100a00 */
[----:B--2---:R-:W-:-:S03]  /*bb90*/  IMAD.WIDE R58, R4, 0x2, R68 ;  /* 0x00000002043a7825 */ /* 0x004fc600078e0244 */
[----:B------:R-:W2:Y:S01]  /*bba0*/  LDL.64 R68, [R1+0x220] ;  /* 0x0002200001447983 */ /* 0x000ea20000100a00 */
[----:B0-----:R-:W-:-:S03]  /*bbb0*/  IMAD.WIDE R64, R4, 0x2, R164 ;  /* 0x0000000204407825 */ /* 0x001fc600078e02a4 */
[----:B------:R0:W2:Y:S04]  /*bbc0*/  LDG.E.U16 R92, [R62.64] ;  /* 0x000000043e5c7981 */ /* 0x0000a8000c1e1500 */
[----:B------:R4:W2:Y:S04]  /*bbd0*/  LDG.E.U16 R248, [R64.64] ;  /* 0x0000000440f87981 */ /* 0x0008a8000c1e1500 */
[----:B------:R0:W2:Y:S01]  /*bbe0*/  LDG.E.U16 R249, [R66.64] ;  /* 0x0000000442f97981 */ /* 0x0000a2000c1e1500 */
[----:B-1----:R-:W-:-:S03]  /*bbf0*/  IMAD.WIDE R60, R4, 0x2, R78 ;  /* 0x00000002043c7825 */ /* 0x002fc600078e024e */
[----:B------:R1:W2:Y:S04]  /*bc00*/  LDG.E.U16 R245, [R58.64] ;  /* 0x000000043af57981 */ /* 0x0002a8000c1e1500 */
[----:B------:R-:W2:Y:S01]  /*bc10*/  LDL.64 R78, [R1+0x218] ;  /* 0x00021800014e7983 */ /* 0x000ea20000100a00 */
[----:B0-----:R-:W-:-:S03]  /*bc20*/  IMAD.WIDE R62, R4, 0x2, R162 ;  /* 0x00000002043e7825 */ /* 0x001fc600078e02a2 */
[----:B------:R0:W2:Y:S01]  /*bc30*/  LDG.E.U16 R246, [R60.64] ;  /* 0x000000043cf67981 */ /* 0x0000a2000c1e1500 */
[----:B------:R-:W-:-:S03]  /*bc40*/  IMAD.WIDE R66, R4, 0x2, R76 ;  /* 0x0000000204427825 */ /* 0x000fc600078e024c */
[----:B------:R1:W2:Y:S01]  /*bc50*/  LDG.E.U16 R247, [R62.64] ;  /* 0x000000043ef77981 */ /* 0x0002a2000c1e1500 */
[----:B----4-:R-:W-:-:S03]  /*bc60*/  IMAD.WIDE R64, R4, 0x2, R70 ;  /* 0x0000000204407825 */ /* 0x010fc600078e0246 */
[----:B------:R-:W4:Y:S04]  /*bc70*/  LDL.64 R76, [R1+0x210] ;  /* 0x00021000014c7983 */ /* 0x000f280000100a00 */
[----:B------:R-:W4:Y:S01]  /*bc80*/  LDL.64 R70, [R1+0x208] ;  /* 0x0002080001467983 */ /* 0x000f220000100a00 */
[----:B0-----:R-:W-:-:S03]  /*bc90*/  IMAD.WIDE R60, R4, 0x2, R156 ;  /* 0x00000002043c7825 */ /* 0x001fc600078e029c */
[----:B------:R-:W4:Y:S01]  /*bca0*/  LDL.64 R156, [R1+0x1f8] ;  /* 0x0001f800019c7983 */ /* 0x000f220000100a00 */
[----:B-1----:R-:W-:-:S03]  /*bcb0*/  IMAD.WIDE R62, R4, 0x2, R158 ;  /* 0x00000002043e7825 */ /* 0x002fc600078e029e */
        /* <DEDUP_REMOVED lines=9> */
[----:B------:R-:W4:Y:S04]  /*bd50*/  LDL.64 R148, [R1+0x1e0] ;  /* 0x0001e00001947983 */ /* 0x000f280000100a00 */
[----:B------:R0:W4:Y:S04]  /*bd60*/  LDG.E.U16 R240, [R62.64] ;  /* 0x000000043ef07981 */ /* 0x000128000c1e1500 */
[----:B------:R1:W4:Y:S04]  /*bd70*/  LDG.E.U16 R242, [R66.64] ;  /* 0x0000000442f27981 */ /* 0x000328000c1e1500 */
[----:B------:R4:W4:Y:S01]  /*bd80*/  LDG.E.U16 R219, [R60.64] ;  /* 0x000000043cdb7981 */ /* 0x000922000c1e1500 */
[----:B0-----:R-:W-:-:S03]  /*bd90*/  IMAD.WIDE R62, R4, 0x2, R150 ;  /* 0x00000002043e7825 */ /* 0x001fc600078e0296 */
[----:B------:R-:W4:Y:S01]  /*bda0*/  LDL.64 R150, [R1+0x1d0] ;  /* 0x0001d00001967983 */ /* 0x000f220000100a00 */
[----:B-1----:R-:W-:-:S03]  /*bdb0*/  IMAD.WIDE R66, R4, 0x2, R160 ;  /* 0x0000000204427825 */ /* 0x002fc600078e02a0 */
[----:B------:R0:W4:Y:S04]  /*bdc0*/  LDG.E.U16 R231, [R62.64] ;  /* 0x000000043ee77981 */ /* 0x000128000c1e1500 */
[----:B------:R1:W4:Y:S04]  /*bdd0*/  LDG.E.U16 R233, [R66.64] ;  /* 0x0000000442e97981 */ /* 0x000328000c1e1500 */
[----:B------:R0:W4:Y:S04]  /*bde0*/  LDG.E.U16 R232, [R64.64] ;  /* 0x0000000440e87981 */ /* 0x000128000c1e1500 */
[----:B------:R-:W4:Y:S04]  /*bdf0*/  LDL.64 R160, [R1+0x128] ;  /* 0x0001280001a07983 */ /* 0x000f280000100a00 */
[----:B-1----:R-:W4:Y:S04]  /*be00*/  LDL.64 R66, [R1+0x1b0] ;  /* 0x0001b00001427983 */ /* 0x002f280000100a00 */
[----:B0-----:R-:W4:Y:S01]  /*be10*/  LDL.64 R64, [R1+0x190] ;  /* 0x0001900001407983 */ /* 0x001f220000100a00 */
[----:B---3--:R-:W-:-:S03]  /*be20*/  IMAD.WIDE R58, R4, 0x2, R74 ;  /* 0x00000002043a7825 */ /* 0x008fc600078e024a */
[----:B------:R-:W3:Y:S01]  /*be30*/  LDL.64 R74, [R1+0x1d8] ;  /* 0x0001d800014a7983 */ /* 0x000ee20000100a00 */
[----:B--2---:R-:W-:-:S03]  /*be40*/  IMAD.WIDE R216, R4, 0x2, R68 ;  /* 0x0000000204d87825 */ /* 0x004fc600078e0244 */
[----:B------:R-:W2:Y:S04]  /*be50*/  LDL.64 R68, [R1+0x1c8] ;  /* 0x0001c80001447983 */ /* 0x000ea80000100a00 */
[----:B------:R0:W2:Y:S01]  /*be60*/  LDG.E.U16 R218, [R58.64] ;  /* 0x000000043ada7981 */ /* 0x0000a2000c1e1500 */
[----:B------:R-:W-:Y:S02]  /*be70*/  FADD R57, -R251, R57 ;  /* 0x00000039fb397221 */ /* 0x000fe40000000100 */
[----:B------:R-:W-:Y:S01]  /*be80*/  FADD R56, -R250, R56 ;  /* 0x00000038fa387221 */ /* 0x000fe20000000100 */
[----:B------:R1:W2:Y:S01]  /*be90*/  LDG.E.U16 R216, [R216.64] ;  /* 0x00000004d8d87981 */ /* 0x0002a2000c1e1500 */
[----:B------:R-:W-:-:S03]  /*bea0*/  IMAD.WIDE R62, R4, 0x2, R78 ;  /* 0x00000002043e7825 */ /* 0x000fc600078e024e */
[----:B------:R-:W2:Y:S04]  /*beb0*/  LDL.64 R78, [R1+0x1c0] ;  /* 0x0001c000014e7983 */ /* 0x000ea80000100a00 */
[----:B------:R0:W2:Y:S01]  /*bec0*/  LDG.E.U16 R211, [R62.64] ;  /* 0x000000043ed37981 */ /* 0x0000a2000c1e1500 */
[----:B----4-:R-:W-:-:S03]  /*bed0*/  IMAD.WIDE R60, R4, 0x2, R76 ;  /* 0x00000002043c7825 */ /* 0x010fc600078e024c */
[----:B------:R-:W4:Y:S01]  /*bee0*/  LDL.64 R76, [R1+0x1b8] ;  /* 0x0001b800014c7983 */ /* 0x000f220000100a00 */
[----:B0-----:R-:W-:-:S03]  /*bef0*/  IMAD.WIDE R58, R4, 0x2, R70 ;  /* 0x00000002043a7825 */ /* 0x001fc600078e0246 */
[----:B------:R-:W4:Y:S04]  /*bf00*/  LDL.64 R70, [R1+0x1a8] ;  /* 0x0001a80001467983 */ /* 0x000f280000100a00 */
[----:B------:R0:W4:Y:S01]  /*bf10*/  LDG.E.U16 R210, [R60.64] ;  /* 0x000000043cd27981 */ /* 0x000122000c1e1500 */
[----:B------:R-:W-:-:S03]  /*bf20*/  IMAD.WIDE R62, R4, 0x2, R158 ;  /* 0x00000002043e7825 */ /* 0x000fc600078e029e */
[----:B------:R1:W4:Y:S04]  /*bf30*/  LDG.E.U16 R209, [R58.64] ;  /* 0x000000043ad17981 */ /* 0x000328000c1e1500 */
[----:B------:R1:W4:Y:S01]  /*bf40*/  LDG.E.U16 R208, [R62.64] ;  /* 0x000000043ed07981 */ /* 0x000322000c1e1500 */
[----:B0-----:R-:W-:-:S03]  /*bf50*/  IMAD.WIDE R60, R4, 0x2, R156 ;  /* 0x00000002043c7825 */ /* 0x001fc600078e029c */
[----:B------:R-:W4:Y:S01]  /*bf60*/  LDL.64 R158, [R1+0x120] ;  /* 0x00012000019e7983 */ /* 0x000f220000100a00 */
[----:B-1----:R-:W-:-:S03]  /*bf70*/  IMAD.WIDE R58, R4, 0x2, R154 ;  /* 0x00000002043a7825 */ /* 0x002fc600078e029a */
[----:B------:R0:W4:Y:S04]  /*bf80*/  LDG.E.U16 R207, [R60.64] ;  /* 0x000000043ccf7981 */ /* 0x000128000c1e1500 */
[----:B------:R3:W4:Y:S01]  /*bf90*/  LDG.E.U16 R206, [R58.64] ;  /* 0x000000043ace7981 */ /* 0x000722000c1e1500 */
[----:B------:R-:W-:-:S03]  /*bfa0*/  IMAD.WIDE R62, R4, 0x2, R152 ;  /* 0x00000002043e7825 */ /* 0x000fc600078e0298 */
[----:B------:R-:W4:Y:S01]  /*bfb0*/  LDL.64 R154, [R1+0x198] ;  /* 0x00019800019a7983 */ /* 0x000f220000100a00 */
[----:B0-----:R-:W-:-:S03]  /*bfc0*/  IMAD.WIDE R60, R4, 0x2, R148 ;  /* 0x00000002043c7825 */ /* 0x001fc600078e0294 */
[----:B------:R0:W4:Y:S04]  /*bfd0*/  LDG.E.U16 R205, [R62.64] ;  /* 0x000000043ecd7981 */ /* 0x000128000c1e1500 */
[----:B------:R2:W4:Y:S04]  /*bfe0*/  LDG.E.U16 R204, [R60.64] ;  /* 0x000000043ccc7981 */ /* 0x000528000c1e1500 */
[----:B------:R-:W4:Y:S04]  /*bff0*/  LDL.64 R152, [R1+0x180] ;  /* 0x0001800001987983 */ /* 0x000f280000100a00 */
[----:B------:R-:W4:Y:S01]  /*c000*/  LDL.64 R148, [R1+0x178] ;  /* 0x0001780001947983 */ /* 0x000f220000100a00 */
[----:B0-----:R-:W-:-:S03]  /*c010*/  IMAD.WIDE R62, R4, 0x2, R150 ;  /* 0x00000002043e7825 */ /* 0x001fc600078e0296 */
[----:B------:R-:W4:Y:S04]  /*c020*/  LDL.64 R150, [R1+0x170] ;  /* 0x0001700001967983 */ /* 0x000f280000100a00 */
[----:B------:R0:W4:Y:S04]  /*c030*/  LDG.E.U16 R202, [R62.64] ;  /* 0x000000043eca7981 */ /* 0x000128000c1e1500 */
[----:B------:R-:W4:Y:S01]  /*c040*/  LDL.64 R156, [R1+0x1a0] ;  /* 0x0001a000019c7983 */ /* 0x000f220000100a00 */
[----:B---3--:R-:W-:-:S03]  /*c050*/  IMAD.WIDE R58, R4, 0x2, R74 ;  /* 0x00000002043a7825 */ /* 0x008fc600078e024a */
[----:B------:R-:W3:Y:S01]  /*c060*/  LDL.64 R74, [R1+0x188] ;  /* 0x00018800014a7983 */ /* 0x000ee20000100a00 */
[----:B--2---:R-:W-:-:S03]  /*c070*/  IMAD.WIDE R60, R4, 0x2, R68 ;  /* 0x00000002043c7825 */ /* 0x004fc600078e0244 */
[----:B------:R-:W2:Y:S04]  /*c080*/  LDL.64 R68, [R1+0x168] ;  /* 0x0001680001447983 */ /* 0x000ea80000100a00 */
[----:B------:R1:W2:Y:S04]  /*c090*/  LDG.E.U16 R201, [R60.64] ;  /* 0x000000043cc97981 */ /* 0x0002a8000c1e1500 */
[----:B------:R0:W2:Y:S01]  /*c0a0*/  LDG.E.U16 R203, [R58.64] ;  /* 0x000000043acb7981 */ /* 0x0000a2000c1e1500 */
[----:B-1----:R-:W-:-:S03]  /*c0b0*/  IMAD.WIDE R60, R4, 0x2, R66 ;  /* 0x00000002043c7825 */ /* 0x002fc600078e0242 */
[----:B------:R-:W2:Y:S01]  /*c0c0*/  LDL.64 R66, [R1+0x158] ;  /* 0x0001580001427983 */ /* 0x000ea20000100a00 */
[----:B0-----:R-:W-:-:S03]  /*c0d0*/  IMAD.WIDE R58, R4, 0x2, R78 ;  /* 0x00000002043a7825 */ /* 0x001fc600078e024e */
[----:B------:R-:W2:Y:S04]  /*c0e0*/  LDL.64 R78, [R1+0x160] ;  /* 0x00016000014e7983 */ /* 0x000ea80000100a00 */
[----:B------:R4:W2:Y:S04]  /*c0f0*/  LDG.E.U16 R200, [R58.64] ;  /* 0x000000043ac87981 */ /* 0x0008a8000c1e1500 */
[----:B------:R0:W2:Y:S01]  /*c100*/  LDG.E.U16 R186, [R60.64] ;  /* 0x000000043cba7981 */ /* 0x0000a2000c1e1500 */
[----:B----4-:R-:W-:-:S03]  /*c110*/  IMAD.WIDE R58, R4, 0x2, R70 ;  /* 0x00000002043a7825 */ /* 0x010fc600078e0246 */
[----:B------:R-:W4:Y:S01]  /*c120*/  LDL.64 R70, [R1+0x150] ;  /* 0x0001500001467983 */ /* 0x000f220000100a00 */
[----:B------:R-:W-:-:S03]  /*c130*/  IMAD.WIDE R62, R4, 0x2, R76 ;  /* 0x00000002043e7825 */ /* 0x000fc600078e024c */
[----:B------:R1:W4:Y:S04]  /*c140*/  LDG.E.U16 R185, [R58.64] ;  /* 0x000000043ab97981 */ /* 0x000328000c1e1500 */
[----:B------:R3:W4:Y:S04]  /*c150*/  LDG.E.U16 R187, [R62.64] ;  /* 0x000000043ebb7981 */ /* 0x000728000c1e1500 */
[----:B------:R-:W4:Y:S01]  /*c160*/  LDL.64 R76, [R1+0x148] ;  /* 0x00014800014c7983 */ /* 0x000f220000100a00 */
[----:B-1----:R-:W-:-:S03]  /*c170*/  IMAD.WIDE R58, R4, 0x2, R64 ;  /* 0x00000002043a7825 */ /* 0x002fc600078e0240 */
[----:B------:R-:W4:Y:S01]  /*c180*/  LDL.64 R64, [R1+0x140] ;  /* 0x0001400001407983 */ /* 0x000f220000100a00 */
[----:B0-----:R-:W-:-:S03]  /*c190*/  IMAD.WIDE R60, R4, 0x2, R154 ;  /* 0x00000002043c7825 */ /* 0x001fc600078e029a */
[----:B------:R0:W4:Y:S04]  /*c1a0*/  LDG.E.U16 R155, [R58.64] ;  /* 0x000000043a9b7981 */ /* 0x000128000c1e1500 */
[----:B------:R1:W4:Y:S02]  /*c1b0*/  LDG.E.U16 R179, [R60.64] ;  /* 0x000000043cb37981 */ /* 0x000324000c1e1500 */
[----:B-1----:R-:W-:-:S04]  /*c1c0*/  IMAD.WIDE R60, R4, 0x2, R152 ;  /* 0x00000002043c7825 */ /* 0x002fc800078e0298 */
[C---:B0-----:R-:W-:Y:S01]  /*c1d0*/  IMAD.WIDE R58, R4.reuse, 0x2, R148 ;  /* 0x00000002043a7825 */ /* 0x041fe200078e0294 */
[----:B------:R0:W4:Y:S04]  /*c1e0*/  LDG.E.U16 R154, [R60.64] ;  /* 0x000000043c9a7981 */ /* 0x000128000c1e1500 */
[----:B------:R-:W4:Y:S04]  /*c1f0*/  LDL.64 R148, [R1+0x130] ;  /* 0x0001300001947983 */ /* 0x000f280000100a00 */
[----:B------:R1:W4:Y:S01]  /*c200*/  LDG.E.U16 R177, [R58.64] ;  /* 0x000000043ab17981 */ /* 0x000322000c1e1500 */
[----:B---3--:R-:W-:-:S03]  /*c210*/  IMAD.WIDE R62, R4, 0x2, R74 ;  /* 0x00000002043e7825 */ /* 0x008fc600078e024a */
[----:B------:R-:W3:Y:S04]  /*c220*/  LDL.64 R74, [R1+0x138] ;  /* 0x00013800014a7983 */ /* 0x000ee80000100a00 */
[----:B------:R0:W3:Y:S02]  /*c230*/  LDG.E.U16 R178, [R62.64] ;  /* 0x000000043eb27981 */ /* 0x0000e4000c1e1500 */
[----:B0-----:R-:W-:-:S05]  /*c240*/  IMAD.WIDE R62, R4, 0x2, R150 ;  /* 0x00000002043e7825 */ /* 0x001fca00078e0296 */
[----:B------:R2:W3:Y:S02]  /*c250*/  LDG.E.U16 R153, [R62.64] ;  /* 0x000000043e997981 */ /* 0x0004e4000c1e1500 */
[C---:B--2---:R-:W-:Y:S02]  /*c260*/  IMAD.WIDE R62, R4.reuse, 0x2, R66 ;  /* 0x00000002043e7825 */ /* 0x044fe400078e0242 */
[----:B------:R-:W2:Y:S02]  /*c270*/  LDL.64 R66, [R1+0x110] ;  /* 0x0001100001427983 */ /* 0x000ea40000100a00 */
[C---:B------:R-:W-:Y:S02]  /*c280*/  IMAD.WIDE R60, R4.reuse, 0x2, R68 ;  /* 0x00000002043c7825 */ /* 0x040fe400078e0244 */
[----:B------:R-:W3:Y:S04]  /*c290*/  LDL.64 R68, [R1+0x118] ;  /* 0x0001180001447983 */ /* 0x000ee80000100a00 */
[----:B------:R4:W3:Y:S01]  /*c2a0*/  LDG.E.U16 R176, [R60.64] ;  /* 0x000000043cb07981 */ /* 0x0008e2000c1e1500 */
[----:B-1----:R-:W-:-:S03]  /*c2b0*/  IMAD.WIDE R58, R4, 0x2, R78 ;  /* 0x00000002043a7825 */ /* 0x002fc600078e024e */
[----:B------:R-:W3:Y:S04]  /*c2c0*/  LDL.64 R78, [R1+0x100] ;  /* 0x00010000014e7983 */ /* 0x000ee80000100a00 */
[----:B------:R0:W3:Y:S01]  /*c2d0*/  LDG.E.U16 R171, [R62.64] ;  /* 0x000000043eab7981 */ /* 0x0000e2000c1e1500 */
[----:B----4-:R-:W-:-:S03]  /*c2e0*/  IMAD.WIDE R60, R4, 0x2, R70 ;  /* 0x00000002043c7825 */ /* 0x010fc600078e0246 */
[----:B------:R-:W4:Y:S04]  /*c2f0*/  LDL.64 R70, [R1+0x108] ;  /* 0x0001080001467983 */ /* 0x000f280000100a00 */
[----:B------:R1:W4:Y:S01]  /*c300*/  LDG.E.U16 R152, [R58.64] ;  /* 0x000000043a987981 */ /* 0x000322000c1e1500 */
[----:B0-----:R-:W-:-:S03]  /*c310*/  IMAD.WIDE R62, R4, 0x2, R64 ;  /* 0x00000002043e7825 */ /* 0x001fc600078e0240 */
[----:B------:R0:W4:Y:S04]  /*c320*/  LDG.E.U16 R151, [R60.64] ;  /* 0x000000043c977981 */ /* 0x000128000c1e1500 */
[----:B------:R-:W4:Y:S01]  /*c330*/  LDL.64 R64, [R1+0xf8] ;  /* 0x0000f80001407983 */ /* 0x000f220000100a00 */
[----:B-1----:R-:W-:-:S03]  /*c340*/  IMAD.WIDE R58, R4, 0x2, R76 ;  /* 0x00000002043a7825 */ /* 0x002fc600078e024c */
[----:B------:R1:W4:Y:S04]  /*c350*/  LDG.E.U16 R150, [R62.64] ;  /* 0x000000043e967981 */ /* 0x000328000c1e1500 */
[----:B------:R-:W4:Y:S04]  /*c360*/  LDL.64 R76, [R1+0xf0] ;  /* 0x0000f000014c7983 */ /* 0x000f280000100a00 */
[----:B------:R0:W4:Y:S01]  /*c370*/  LDG.E.U16 R170, [R58.64] ;  /* 0x000000043aaa7981 */ /* 0x000122000c1e1500 */
[----:B-1----:R-:W-:-:S03]  /*c380*/  IMAD.WIDE R62, R4, 0x2, R160 ;  /* 0x00000002043e7825 */ /* 0x002fc600078e02a0 */
[----:B------:R-:W4:Y:S04]  /*c390*/  LDL.64 R160, [R1+0xb8] ;  /* 0x0000b80001a07983 */ /* 0x000f280000100a00 */
[----:B------:R2:W4:Y:S01]  /*c3a0*/  LDG.E.U16 R168, [R62.64] ;  /* 0x000000043ea87981 */ /* 0x000522000c1e1500 */
[----:B0-----:R-:W-:-:S05]  /*c3b0*/  IMAD.WIDE R58, R4, 0x2, R148 ;  /* 0x00000002043a7825 */ /* 0x001fca00078e0294 */
[----:B------:R3:W4:Y:S01]  /*c3c0*/  LDG.E.U16 R149, [R58.64] ;  /* 0x000000043a957981 */ /* 0x000722000c1e1500 */
[----:B--2---:R-:W-:-:S03]  /*c3d0*/  IMAD.WIDE R62, R4, 0x2, R66 ;  /* 0x00000002043e7825 */ /* 0x004fc600078e0242 */
[----:B------:R-:W2:Y:S01]  /*c3e0*/  LDL.64 R66, [R1+0xd8] ;  /* 0x0000d80001427983 */ /* 0x000ea20000100a00 */
[----:B---3--:R-:W-:-:S03]  /*c3f0*/  IMAD.WIDE R58, R4, 0x2, R68 ;  /* 0x00000002043a7825 */ /* 0x008fc600078e0244 */
[----:B------:R-:W3:Y:S01]  /*c400*/  LDL.64 R68, [R1+0xe0] ;  /* 0x0000e00001447983 */ /* 0x000ee20000100a00 */
[----:B------:R-:W-:-:S03]  /*c410*/  IMAD.WIDE R60, R4, 0x2, R74 ;  /* 0x00000002043c7825 */ /* 0x000fc600078e024a */
[----:B------:R-:W3:Y:S04]  /*c420*/  LDL.64 R74, [R1+0xe8] ;  /* 0x0000e800014a7983 */ /* 0x000ee80000100a00 */
[----:B------:R0:W3:Y:S04]  /*c430*/  LDG.E.U16 R169, [R60.64] ;  /* 0x000000043ca97981 */ /* 0x0000e8000c1e1500 */
[----:B------:R1:W3:Y:S01]  /*c440*/  LDG.E.U16 R167, [R58.64] ;  /* 0x000000043aa77981 */ /* 0x0002e2000c1e1500 */
[----:B0-----:R-:W-:-:S03]  /*c450*/  IMAD.WIDE R60, R4, 0x2, R158 ;  /* 0x00000002043c7825 */ /* 0x001fc600078e029e */
[----:B------:R-:W3:Y:S04]  /*c460*/  LDL.64 R158, [R1+0x90] ;  /* 0x00009000019e7983 */ /* 0x000ee80000100a00 */
[----:B------:R4:W3:Y:S01]  /*c470*/  LDG.E.U16 R148, [R60.64] ;  /* 0x000000043c947981 */ /* 0x0008e2000c1e1500 */
[----:B-1----:R-:W-:-:S03]  /*c480*/  IMAD.WIDE R58, R4, 0x2, R78 ;  /* 0x00000002043a7825 */ /* 0x002fc600078e024e */
[----:B------:R0:W3:Y:S04]  /*c490*/  LDG.E.U16 R79, [R62.64] ;  /* 0x000000043e4f7981 */ /* 0x0000e8000c1e1500 */
[----:B------:R1:W3:Y:S01]  /*c4a0*/  LDG.E.U16 R78, [R58.64] ;  /* 0x000000043a4e7981 */ /* 0x0002e2000c1e1500 */
[----:B----4-:R-:W-:-:S03]  /*c4b0*/  IMAD.WIDE R60, R4, 0x2, R70 ;  /* 0x00000002043c7825 */ /* 0x010fc600078e0246 */
[----:B------:R-:W4:Y:S01]  /*c4c0*/  LDL.64 R70, [R1+0xd0] ;  /* 0x0000d00001467983 */ /* 0x000f220000100a00 */
[----:B0-----:R-:W-:-:S03]  /*c4d0*/  IMAD.WIDE R62, R4, 0x2, R64 ;  /* 0x00000002043e7825 */ /* 0x001fc600078e0240 */
[----:B------:R-:W4:Y:S04]  /*c4e0*/  LDL.64 R64, [R1+0xc8] ;  /* 0x0000c80001407983 */ /* 0x000f280000100a00 */
[----:B------:R0:W4:Y:S04]  /*c4f0*/  LDG.E.U16 R166, [R60.64] ;  /* 0x000000043ca67981 */ /* 0x000128000c1e1500 */
[----:B------:R3:W4:Y:S01]  /*c500*/  LDG.E.U16 R165, [R62.64] ;  /* 0x000000043ea57981 */ /* 0x000722000c1e1500 */
[----:B0-----:R-:W-:-:S05]  /*c510*/  IMAD.WIDE R60, R4, 0x2, R76 ;  /* 0x00000002043c7825 */ /* 0x001fca00078e024c */
[----:B------:R2:W4:Y:S02]  /*c520*/  LDG.E.U16 R77, [R60.64] ;  /* 0x000000043c4d7981 */ /* 0x000524000c1e1500 */
[C---:B--2---:R-:W-:Y:S02]  /*c530*/  IMAD.WIDE R60, R4.reuse, 0x2, R66 ;  /* 0x00000002043c7825 */ /* 0x044fe400078e0242 */
[----:B------:R-:W2:Y:S02]  /*c540*/  LDL.64 R66, [R1+0xa8] ;  /* 0x0000a80001427983 */ /* 0x000ea40000100a00 */
[C---:B---3--:R-:W-:Y:S02]  /*c550*/  IMAD.WIDE R62, R4.reuse, 0x2, R68 ;  /* 0x00000002043e7825 */ /* 0x048fe400078e0244 */
[----:B------:R-:W3:Y:S02]  /*c560*/  LDL.64 R68, [R1+0xb0] ;  /* 0x0000b00001447983 */ /* 0x000ee40000100a00 */
[----:B-1----:R-:W-:-:S02]  /*c570*/  IMAD.WIDE R58, R4, 0x2, R74 ;  /* 0x00000002043a7825 */ /* 0x002fc400078e024a */
[----:B------:R0:W3:Y:S04]  /*c580*/  LDG.E.U16 R163, [R60.64] ;  /* 0x000000043ca37981 */ /* 0x0000e8000c1e1500 */
[----:B------:R4:W3:Y:S04]  /*c590*/  LDG.E.U16 R164, [R58.64] ;  /* 0x000000043aa47981 */ /* 0x0008e8000c1e1500 */
[----:B------:R1:W3:Y:S01]  /*c5a0*/  LDG.E.U16 R76, [R62.64] ;  /* 0x000000043e4c7981 */ /* 0x0002e2000c1e1500 */
[----:B0-----:R-:W-:-:S03]  /*c5b0*/  IMAD.WIDE R60, R4, 0x2, R182 ;  /* 0x00000002043c7825 */ /* 0x001fc600078e02b6 */
[----:B------:R-:W3:Y:S04]  /*c5c0*/  LDL.64 R182, [R1+0x80] ;  /* 0x0000800001b67983 */ /* 0x000ee80000100a00 */
[----:B------:R2:W3:Y:S01]  /*c5d0*/  LDG.E.U16 R74, [R60.64] ;  /* 0x000000043c4a7981 */ /* 0x0004e2000c1e1500 */
[----:B----4-:R-:W-:-:S03]  /*c5e0*/  IMAD.WIDE R58, R4, 0x2, R70 ;  /* 0x00000002043a7825 */ /* 0x010fc600078e0246 */
[----:B------:R-:W4:Y:S01]  /*c5f0*/  LDL.64 R70, [R1+0xa0] ;  /* 0x0000a00001467983 */ /* 0x000f220000100a00 */
[----:B-1----:R-:W-:-:S03]  /*c600*/  IMAD.WIDE R62, R4, 0x2, R64 ;  /* 0x00000002043e7825 */ /* 0x002fc600078e0240 */
[----:B------:R-:W4:Y:S04]  /*c610*/  LDL.64 R64, [R1+0x88] ;  /* 0x0000880001407983 */ /* 0x000f280000100a00 */
[----:B------:R3:W4:Y:S04]  /*c620*/  LDG.E.U16 R162, [R62.64] ;  /* 0x000000043ea27981 */ /* 0x000728000c1e1500 */
[----:B------:R0:W4:Y:S01]  /*c630*/  LDG.E.U16 R75, [R58.64] ;  /* 0x000000043a4b7981 */ /* 0x000122000c1e1500 */
[----:B--2---:R-:W-:-:S03]  /*c640*/  IMAD.WIDE R60, R4, 0x2, R66 ;  /* 0x00000002043c7825 */ /* 0x004fc600078e0242 */
[----:B------:R-:W2:Y:S01]  /*c650*/  LDL.64 R66, [R1+0x70] ;  /* 0x0000700001427983 */ /* 0x000ea20000100a00 */
[----:B---3--:R-:W-:-:S03]  /*c660*/  IMAD.WIDE R62, R4, 0x2, R68 ;  /* 0x00000002043e7825 */ /* 0x008fc600078e0244 */
[----:B------:R-:W3:Y:S01]  /*c670*/  LDL.64 R68, [R1+0x78] ;  /* 0x0000780001447983 */ /* 0x000ee20000100a00 */
[----:B0-----:R-:W-:-:S03]  /*c680*/  IMAD.WIDE R58, R4, 0x2, R160 ;  /* 0x00000002043a7825 */ /* 0x001fc600078e02a0 */
[----:B------:R0:W3:Y:S04]  /*c690*/  LDG.E.U16 R73, [R62.64] ;  /* 0x000000043e497981 */ /* 0x0000e8000c1e1500 */
[----:B------:R4:W3:Y:S04]  /*c6a0*/  LDG.E.U16 R161, [R58.64] ;  /* 0x000000043aa17981 */ /* 0x0008e8000c1e1500 */
[----:B------:R1:W3:Y:S01]  /*c6b0*/  LDG.E.U16 R160, [R60.64] ;  /* 0x000000043ca07981 */ /* 0x0002e2000c1e1500 */
[----:B0-----:R-:W-:-:S03]  /*c6c0*/  IMAD.WIDE R62, R4, 0x2, R180 ;  /* 0x00000002043e7825 */ /* 0x001fc600078e02b4 */
[----:B------:R-:W3:Y:S01]  /*c6d0*/  LDL.64 R180, [R1+0x68] ;  /* 0x0000680001b47983 */ /* 0x000ee20000100a00 */
[----:B-1----:R-:W-:-:S03]  /*c6e0*/  IMAD.WIDE R60, R4, 0x2, R158 ;  /* 0x00000002043c7825 */ /* 0x002fc600078e029e */
[----:B------:R0:W3:Y:S01]  /*c6f0*/  LDG.E.U16 R159, [R62.64] ;  /* 0x000000043e9f7981 */ /* 0x0000e2000c1e1500 */
[----:B----4-:R-:W-:-:S03]  /*c700*/  IMAD.WIDE R58, R4, 0x2, R70 ;  /* 0x00000002043a7825 */ /* 0x010fc600078e0246 */
[----:B------:R3:W4:Y:S01]  /*c710*/  LDG.E.U16 R70, [R60.64] ;  /* 0x000000043c467981 */ /* 0x000722000c1e1500 */
[----:B0-----:R-:W-:-:S03]  /*c720*/  IMAD.WIDE R62, R4, 0x2, R182 ;  /* 0x00000002043e7825 */ /* 0x001fc600078e02b6 */
[----:B------:R0:W4:Y:S04]  /*c730*/  LDG.E.U16 R71, [R58.64] ;  /* 0x000000043a477981 */ /* 0x000128000c1e1500 */
[----:B------:R-:W4:Y:S01]  /*c740*/  LDL.64 R182, [R1+0x58] ;  /* 0x0000580001b67983 */ /* 0x000f220000100a00 */
[----:B0-----:R-:W-:-:S03]  /*c750*/  IMAD.WIDE R58, R4, 0x2, R64 ;  /* 0x00000002043a7825 */ /* 0x001fc600078e0240 */
[----:B------:R-:W4:Y:S04]  /*c760*/  LDL.LU R65, [R1+0x20] ;  /* 0x0000200001417983 */ /* 0x000f280000300800 */
[----:B------:R2:W4:Y:S01]  /*c770*/  LDG.E.U16 R158, [R58.64] ;  /* 0x000000043a9e7981 */ /* 0x000522000c1e1500 */
[----:B------:R-:W-:-:S03]  /*c780*/  IMAD.WIDE R156, R4, 0x2, R156 ;  /* 0x00000002049c7825 */ /* 0x000fc600078e029c */
[----:B------:R-:W4:Y:S04]  /*c790*/  LDS R64, [R5.X8+0x10000] ;  /* 0x0100000005407984 */ /* 0x000f280000008800 */
[----:B------:R0:W4:Y:S01]  /*c7a0*/  LDG.E.U16 R156, [R156.64] ;  /* 0x000000049c9c7981 */ /* 0x000122000c1e1500 */
[----:B--2---:R-:W-:-:S03]  /*c7b0*/  IMAD.WIDE R58, R4, 0x2, R66 ;  /* 0x00000002043a7825 */ /* 0x004fc600078e0242 */
[----:B------:R-:W2:Y:S01]  /*c7c0*/  LDL.64 R66, [R1+0x48] ;  /* 0x0000480001427983 */ /* 0x000ea20000100a00 */
[----:B---3--:R-:W-:-:S03]  /*c7d0*/  IMAD.WIDE R60, R4, 0x2, R68 ;  /* 0x00000002043c7825 */ /* 0x008fc600078e0244 */
[----:B------:R1:W3:Y:S04]  /*c7e0*/  LDG.E.U16 R69, [R62.64] ;  /* 0x000000043e457981 */ /* 0x0002e8000c1e1500 */
[----:B0-----:R0:W3:Y:S01]  /*c7f0*/  LDG.E.U16 R157, [R60.64] ;  /* 0x000000043c9d7981 */ /* 0x0010e2000c1e1500 */
[----:B------:R-:W-:-:S03]  /*c800*/  FMUL R57, R57, 1.4426950216293334961 ;  /* 0x3fb8aa3b39397820 */ /* 0x000fc60000400000 */
[----:B------:R1:W3:Y:S04]  /*c810*/  LDG.E.U16 R68, [R58.64] ;  /* 0x000000043a447981 */ /* 0x0002e8000c1e1500 */
[----:B0-----:R-:W3:Y:S04]  /*c820*/  LDL.LU R61, [R1+0x1c] ;  /* 0x00001c00013d7983 */ /* 0x001ee80000300800 */
[----:B-1----:R-:W3:Y:S04]  /*c830*/  LDL.64 R62, [R1+0x40] ;  /* 0x00004000013e7983 */ /* 0x002ee80000100a00 */
[----:B------:R-:W3:Y:S01]  /*c840*/  LDL.LU R60, [R1+0x24] ;  /* 0x00002400013c7983 */ /* 0x000ee20000300800 */
[----:B------:R-:W0:Y:S01]  /*c850*/  MUFU.EX2 R57, R57 ;  /* 0x0000003900397308 */ /* 0x000e220000000800 */
[----:B------:R-:W-:-:S04]  /*c860*/  IMAD.WIDE R180, R4, 0x2, R180 ;  /* 0x0000000204b47825 */ /* 0x000fc800078e02b4 */
[----:B------:R-:W-:Y:S02]  /*c870*/  IMAD.WIDE R58, R4, 0x2, R220 ;  /* 0x00000002043a7825 */ /* 0x000fe400078e02dc */
[----:B------:R1:W3:Y:S02]  /*c880*/  LDG.E.U16 R180, [R180.64] ;  /* 0x00000004b4b47981 */ /* 0x0002e4000c1e1500 */
[C---:B0-----:R-:W-:Y:S02]  /*c890*/  FMUL R96, R57.reuse, R96 ;  /* 0x0000006039607220 */ /* 0x041fe40000400000 */
[----:B-1----:R0:W3:Y:S01]  /*c8a0*/  LDG.E.U16 R181, [R58.64] ;  /* 0x000000043ab57981 */ /* 0x0020e2000c1e1500 */
[C---:B------:R-:W-:Y:S02]  /*c8b0*/  FMUL R97, R57.reuse, R97 ;  /* 0x0000006139617220 */ /* 0x040fe40000400000 */
[C---:B------:R-:W-:Y:S02]  /*c8c0*/  FMUL R100, R57.reuse, R100 ;  /* 0x0000006439647220 */ /* 0x040fe40000400000 */
[----:B------:R-:W-:-:S02]  /*c8d0*/  FMUL R101, R57, R101 ;  /* 0x0000006539657220 */ /* 0x000fc40000400000 */
[C---:B------:R-:W-:Y:S02]  /*c8e0*/  FMUL R20, R57.reuse, R20 ;  /* 0x0000001439147220 */ /* 0x040fe40000400000 */
[C---:B------:R-:W-:Y:S02]  /*c8f0*/  FMUL R21, R57.reuse, R21 ;  /* 0x0000001539157220 */ /* 0x040fe40000400000 */
[C---:B----4-:R-:W-:Y:S02]  /*c900*/  FFMA R65, R57.reuse, R65, R64 ;  /* 0x0000004139417223 */ /* 0x050fe40000000040 */
[C---:B------:R-:W-:Y:S02]  /*c910*/  FMUL R24, R57.reuse, R24 ;  /* 0x0000001839187220 */ /* 0x040fe40000400000 */
[C---:B------:R-:W-:Y:S02]  /*c920*/  FMUL R25, R57.reuse, R25 ;  /* 0x0000001939197220 */ /* 0x040fe40000400000 */
[----:B------:R-:W-:-:S02]  /*c930*/  FMUL R28, R57, R28 ;  /* 0x0000001c391c7220 */ /* 0x000fc40000400000 */
[C---:B------:R-:W-:Y:S02]  /*c940*/  FMUL R29, R57.reuse, R29 ;  /* 0x0000001d391d7220 */ /* 0x040fe40000400000 */
[C---:B------:R-:W-:Y:S02]  /*c950*/  FMUL R32, R57.reuse, R32 ;  /* 0x0000002039207220 */ /* 0x040fe40000400000 */
[C---:B------:R-:W-:Y:S02]  /*c960*/  FMUL R33, R57.reuse, R33 ;  /* 0x0000002139217220 */ /* 0x040fe40000400000 */
[C---:B------:R-:W-:Y:S02]  /*c970*/  FMUL R36, R57.reuse, R36 ;  /* 0x0000002439247220 */ /* 0x040fe40000400000 */
[C---:B------:R-:W-:Y:S02]  /*c980*/  FMUL R37, R57.reuse, R37 ;  /* 0x0000002539257220 */ /* 0x040fe40000400000 */
[----:B------:R-:W-:-:S02]  /*c990*/  FMUL R40, R57, R40 ;  /* 0x0000002839287220 */ /* 0x000fc40000400000 */
[----:B------:R-:W-:Y:S02]  /*c9a0*/  FMUL R41, R57, R41 ;  /* 0x0000002939297220 */ /* 0x000fe40000400000 */
[----:B------:R-:W3:Y:S01]  /*c9b0*/  LDS R57, [R5.X8+0x10100] ;  /* 0x0101000005397984 */ /* 0x000ee20000008800 */
[----:B------:R-:W-:-:S04]  /*c9c0*/  IMAD.WIDE R182, R4, 0x2, R182 ;  /* 0x0000000204b67825 */ /* 0x000fc800078e02b6 */
[----:B0-----:R-:W-:Y:S02]  /*c9d0*/  IMAD.WIDE R58, R4, 0x2, R212 ;  /* 0x00000002043a7825 */ /* 0x001fe400078e02d4 */
[----:B------:R0:W4:Y:S02]  /*c9e0*/  LDG.E.U16 R182, [R182.64] ;  /* 0x00000004b6b67981 */ /* 0x000124000c1e1500 */
[----:B------:R-:W-:Y:S02]  /*c9f0*/  FMUL R56, R56, 1.4426950216293334961 ;  /* 0x3fb8aa3b38387820 */ /* 0x000fe40000400000 */
[----:B0-----:R2:W4:Y:S04]  /*ca00*/  LDG.E.U16 R183, [R58.64] ;  /* 0x000000043ab77981 */ /* 0x001528000c1e1500 */
[----:B------:R-:W-:Y:S01]  /*ca10*/  STL [R1+0x20], R65 ;  /* 0x0000204101007387 */ /* 0x000fe20000100800 */
[----:B--2---:R-:W-:-:S05]  /*ca20*/  IMAD.WIDE R58, R4, 0x2, R66 ;  /* 0x00000002043a7825 */ /* 0x004fca00078e0242 */
[----:B------:R0:W2:Y:S02]  /*ca30*/  LDG.E.U16 R184, [R58.64] ;  /* 0x000000043ab87981 */ /* 0x0000a4000c1e1500 */
[----:B0-----:R-:W3:Y:S02]  /*ca40*/  MUFU.EX2 R58, R56 ;  /* 0x00000038003a7308 */ /* 0x001ee40000000800 */
[----:B---3--:R-:W-:Y:S02]  /*ca50*/  FFMA R61, R58, R61, R57 ;  /* 0x0000003d3a3d7223 */ /* 0x008fe40000000039 */
[----:B------:R-:W-:-:S05]  /*ca60*/  IMAD.WIDE R56, R4, 0x2, R62 ;  /* 0x0000000204387825 */ /* 0x000fca00078e023e */
[----:B------:R0:W3:Y:S04]  /*ca70*/  LDG.E.U16 R217, [R56.64] ;  /* 0x0000000438d97981 */ /* 0x0000e8000c1e1500 */
[----:B0-----:R-:W0:Y:S01]  /*ca80*/  LDS R56, [R5.X8+0x10200] ;  /* 0x0102000005387984 */ /* 0x001e220000008800 */
[----:B------:R-:W-:-:S03]  /*ca90*/  FADD R57, -R244, R117 ;  /* 0x00000075f4397221 */ /* 0x000fc60000000100 */
[----:B------:R-:W-:Y:S01]  /*caa0*/  STL [R1+0x1c], R61 ;  /* 0x00001c3d01007387 */ /* 0x000fe20000100800 */
[----:B------:R-:W-:-:S03]  /*cab0*/  FMUL R57, R57, 1.4426950216293334961 ;  /* 0x3fb8aa3b39397820 */ /* 0x000fc60000400000 */
[----:B------:R-:W2:Y:S01]  /*cac0*/  LDL.LU R63, [R1+0x38] ;  /* 0x00003800013f7983 */ /* 0x000ea20000300800 */
[----:B------:R-:W1:Y:S01]  /*cad0*/  MUFU.EX2 R59, R57 ;  /* 0x00000039003b7308 */ /* 0x000e620000000800 */
[----:B------:R-:W-:Y:S02]  /*cae0*/  FADD R62, -R243, R116 ;  /* 0x00000074f33e7221 */ /* 0x000fe40000000100 */
[C---:B-1----:R-:W-:Y:S02]  /*caf0*/  FMUL R116, R59.reuse, R104 ;  /* 0x000000683b747220 */ /* 0x042fe40000400000 */
[----:B0-----:R-:W-:-:S05]  /*cb00*/  FFMA R60, R59, R60, R56 ;  /* 0x0000003c3b3c7223 */ /* 0x001fca0000000038 */
[----:B------:R0:W-:Y:S04]  /*cb10*/  STL [R1+0x24], R60 ;  /* 0x0000243c01007387 */ /* 0x0001e80000100800 */
[----:B------:R-:W3:Y:S01]  /*cb20*/  LDL.LU R104, [R1+0x34] ;  /* 0x0000340001687983 */ /* 0x000ee20000300800 */
[C---:B------:R-:W-:Y:S02]  /*cb30*/  FMUL R98, R58.reuse, R98 ;  /* 0x000000623a627220 */ /* 0x040fe40000400000 */
        /* <DEDUP_REMOVED lines=15> */
[----:B------:R-:W2:Y:S01]  /*cc30*/  LDS R58, [R5.X8+0x10300] ;  /* 0x01030000053a7984 */ /* 0x000ea20000008800 */
[----:B------:R-:W-:Y:S02]  /*cc40*/  FMUL R62, R62, 1.4426950216293334961 ;  /* 0x3fb8aa3b3e3e7820 */ /* 0x000fe40000400000 */
[C---:B------:R-:W-:Y:S02]  /*cc50*/  FMUL R56, R59.reuse, R16 ;  /* 0x000000103b387220 */ /* 0x040fe40000400000 */
[----:B------:R-:W1:Y:S01]  /*cc60*/  MUFU.EX2 R16, R62 ;  /* 0x0000003e00107308 */ /* 0x000e620000000800 */
[C---:B------:R-:W-:Y:S02]  /*cc70*/  FMUL R220, R59.reuse, R8 ;  /* 0x000000083bdc7220 */ /* 0x040fe40000400000 */
[----:B------:R-:W3:Y:S01]  /*cc80*/  LDS R8, [R5.X8+0x10400] ;  /* 0x0104000005087984 */ /* 0x000ee20000008800 */
[C---:B------:R-:W-:Y:S01]  /*cc90*/  FMUL R221, R59.reuse, R9 ;  /* 0x000000093bdd7220 */ /* 0x040fe20000400000 */
[----:B------:R-:W-:Y:S01]  /*cca0*/  F2FP.BF16.PACK_AB R9, R72, R118 ;  /* 0x000000764809723e */ /* 0x000fe200000010ff */
[----:B------:R-:W-:Y:S01]  /*ccb0*/  FMUL R212, R59, R12 ;  /* 0x0000000c3bd47220 */ /* 0x000fe20000400000 */
[----:B------:R-:W-:Y:S01]  /*ccc0*/  F2FP.BF16.PACK_AB R12, R119, R214 ;  /* 0x000000d6770c723e */ /* 0x000fe200000010ff */
[----:B------:R-:W-:Y:S01]  /*ccd0*/  FMUL R213, R59, R13 ;  /* 0x0000000d3bd57220 */ /* 0x000fe20000400000 */
[----:B------:R-:W-:Y:S01]  /*cce0*/  F2FP.BF16.PACK_AB R13, R215, R222 ;  /* 0x000000ded70d723e */ /* 0x000fe200000010ff */
[----:B------:R-:W-:-:S02]  /*ccf0*/  FMUL R57, R59, R17 ;  /* 0x000000113b397220 */ /* 0x000fc40000400000 */
[C---:B------:R-:W-:Y:S02]  /*cd00*/  FMUL R64, R59.reuse, R108 ;  /* 0x0000006c3b407220 */ /* 0x040fe40000400000 */
[C---:B------:R-:W-:Y:S02]  /*cd10*/  FMUL R65, R59.reuse, R109 ;  /* 0x0000006d3b417220 */ /* 0x040fe40000400000 */
[C---:B0-----:R-:W-:Y:S02]  /*cd20*/  FMUL R60, R59.reuse, R172 ;  /* 0x000000ac3b3c7220 */ /* 0x041fe40000400000 */
[C---:B------:R-:W-:Y:S02]  /*cd30*/  FMUL R61, R59.reuse, R173 ;  /* 0x000000ad3b3d7220 */ /* 0x040fe40000400000 */
[C---:B------:R-:W-:Y:S02]  /*cd40*/  FMUL R52, R59.reuse, R52 ;  /* 0x000000343b347220 */ /* 0x040fe40000400000 */
[----:B------:R-:W-:-:S02]  /*cd50*/  FMUL R53, R59, R53 ;  /* 0x000000353b357220 */ /* 0x000fc40000400000 */
[C---:B------:R-:W-:Y:S02]  /*cd60*/  FMUL R117, R59.reuse, R105 ;  /* 0x000000693b757220 */ /* 0x040fe40000400000 */
[C---:B------:R-:W-:Y:S02]  /*cd70*/  FMUL R120, R59.reuse, R120 ;  /* 0x000000783b787220 */ /* 0x040fe40000400000 */
[----:B------:R-:W-:Y:S02]  /*cd80*/  FMUL R121, R59, R121 ;  /* 0x000000793b797220 */ /* 0x000fe40000400000 */
[----:B------:R-:W-:Y:S02]  /*cd90*/  FADD R17, -R239, R223 ;  /* 0x000000dfef117221 */ /* 0x000fe40000000100 */
[C---:B-1----:R-:W-:Y:S02]  /*cda0*/  FMUL R66, R16.reuse, R110 ;  /* 0x0000006e10427220 */ /* 0x042fe40000400000 */
        /* <DEDUP_REMOVED lines=13> */
[----:B------:R-:W-:-:S04]  /*ce80*/  FMUL R17, R17, 1.4426950216293334961 ;  /* 0x3fb8aa3b11117820 */ /* 0x000fc80000400000 */
[----:B------:R-:W3:Y:S01]  /*ce90*/  MUFU.EX2 R72, R17 ;  /* 0x0000001100487308 */ /* 0x000ee20000000800 */
[----:B------:R-:W-:Y:S02]  /*cea0*/  F2FP.BF16.PACK_AB R10, R130, R131 ;  /* 0x00000083820a723e */ /* 0x000fe400000010ff */
[----:B------:R-:W-:Y:S02]  /*ceb0*/  F2FP.BF16.PACK_AB R11, R132, R133 ;  /* 0x00000085840b723e */ /* 0x000fe400000010ff */
[----:B------:R-:W-:Y:S02]  /*cec0*/  F2FP.BF16.PACK_AB R14, R134, R135 ;  /* 0x00000087860e723e */ /* 0x000fe400000010ff */
[----:B------:R-:W-:Y:S01]  /*ced0*/  F2FP.BF16.PACK_AB R15, R136, R137 ;  /* 0x00000089880f723e */ /* 0x000fe200000010ff */
[C---:B--2---:R-:W-:Y:S02]  /*cee0*/  FFMA R63, R16.reuse, R63, R58 ;  /* 0x0000003f103f7223 */ /* 0x044fe4000000003a */
[----:B------:R-:W-:-:S03]  /*cef0*/  FMUL R58, R16, R18 ;  /* 0x00000012103a7220 */ /* 0x000fc60000400000 */
[----:B------:R0:W-:Y:S04]  /*cf00*/  STL [R1+0x38], R63 ;  /* 0x0000383f01007387 */ /* 0x0001e80000100800 */
[----:B------:R-:W2:Y:S04]  /*cf10*/  LDL.LU R130, [R1+0x978] ;  /* 0x0009780001827983 */ /* 0x000ea80000300800 */
[----:B------:R-:W2:Y:S01]  /*cf20*/  LDL.LU R131, [R1+0x974] ;  /* 0x0009740001837983 */ /* 0x000ea20000300800 */
[----:B0-----:R-:W-:Y:S01]  /*cf30*/  FMUL R63, R16, R175 ;  /* 0x000000af103f7220 */ /* 0x001fe20000400000 */
[----:B------:R-:W-:-:S02]  /*cf40*/  F2FP.BF16.PACK_AB R16, R225, R224 ;  /* 0x000000e0e110723e */ /* 0x000fc400000010ff */
[----:B------:R-:W2:Y:S04]  /*cf50*/  LDL.LU R132, [R1+0x970] ;  /* 0x0009700001847983 */ /* 0x000ea80000300800 */
[----:B------:R-:W-:Y:S04]  /*cf60*/  LDS R224, [R5.X8+0x10500] ;  /* 0x0105000005e07984 */ /* 0x000fe80000008800 */
[----:B------:R-:W-:Y:S04]  /*cf70*/  LDS R225, [R5.X8+0x10600] ;  /* 0x0106000005e17984 */ /* 0x000fe80000008800 */
[----:B------:R-:W-:Y:S04]  /*cf80*/  LDS R5, [R5.X8+0x10700] ;  /* 0x0107000005057984 */ /* 0x000fe80000008800 */
[----:B------:R-:W-:Y:S06]  /*cf90*/  BAR.SYNC.DEFER_BLOCKING 0x0 ;  /* 0x0000000000007b1d */ /* 0x000fec0000010000 */
[----:B------:R-:W2:Y:S01]  /*cfa0*/  LDL.LU R133, [R1+0x96c] ;  /* 0x00096c0001857983 */ /* 0x000ea20000300800 */
[----:B---3--:R-:W-:-:S03]  /*cfb0*/  FFMA R104, R72, R104, R8 ;  /* 0x0000006848687223 */ /* 0x008fc60000000008 */
[----:B------:R-:W3:Y:S01]  /*cfc0*/  LDL.LU R134, [R1+0x968] ;  /* 0x0009680001867983 */ /* 0x000ee20000300800 */
[----:B------:R-:W-:-:S03]  /*cfd0*/  LOP3.LUT R8, R0, 0x40, RZ, 0x3c, !PT ;  /* 0x0000004000087812 */ /* 0x000fc600078e3cff */
[----:B------:R-:W2:Y:S04]  /*cfe0*/  LDL.LU R135, [R1+0x964] ;  /* 0x0009640001877983 */ /* 0x000ea80000300800 */
[----:B------:R-:W2:Y:S04]  /*cff0*/  LDL.LU R136, [R1+0x960] ;  /* 0x0009600001887983 */ /* 0x000ea80000300800 */
[----:B------:R-:W2:Y:S04]  /*d000*/  LDL.LU R137, [R1+0x95c] ;  /* 0x00095c0001897983 */ /* 0x000ea80000300800 */
[----:B------:R-:W-:Y:S04]  /*d010*/  STL [R1+0x34], R104 ;  /* 0x0000346801007387 */ /* 0x000fe80000100800 */
[----:B------:R0:W-:Y:S04]  /*d020*/  STS.U16 [R0+0x10000], R138 ;  /* 0x0100008a00007388 */ /* 0x0001e80000000400 */
[----:B------:R1:W-:Y:S04]  /*d030*/  STS.U16 [R0+0x10400], R139 ;  /* 0x0104008b00007388 */ /* 0x0003e80000000400 */
[----:B------:R4:W-:Y:S04]  /*d040*/  STS.U16 [R0+0x10800], R140 ;  /* 0x0108008c00007388 */ /* 0x0009e80000000400 */
[----:B0-----:R-:W2:Y:S04]  /*d050*/  LDL.LU R138, [R1+0x958] ;  /* 0x00095800018a7983 */ /* 0x001ea80000300800 */
[----:B-1----:R-:W2:Y:S04]  /*d060*/  LDL.LU R139, [R1+0x954] ;  /* 0x00095400018b7983 */ /* 0x002ea80000300800 */
[----:B----4-:R-:W4:Y:S04]  /*d070*/  LDL.LU R140, [R1+0x950] ;  /* 0x00095000018c7983 */ /* 0x010f280000300800 */
[----:B------:R0:W-:Y:S04]  /*d080*/  STS.U16 [R0+0x10c00], R141 ;  /* 0x010c008d00007388 */ /* 0x0001e80000000400 */
[----:B------:R1:W-:Y:S04]  /*d090*/  STS.U16 [R0+0x11000], R142 ;  /* 0x0110008e00007388 */ /* 0x0003e80000000400 */
[----:B------:R1:W-:Y:S04]  /*d0a0*/  STS.U16 [R0+0x11400], R143 ;  /* 0x0114008f00007388 */ /* 0x0003e80000000400 */
[----:B0-----:R-:W2:Y:S04]  /*d0b0*/  LDL.LU R141, [R1+0x94c] ;  /* 0x00094c00018d7983 */ /* 0x001ea80000300800 */
[----:B------:R0:W-:Y:S04]  /*d0c0*/  STS.U16 [R0+0x11800], R144 ;  /* 0x0118009000007388 */ /* 0x0001e80000000400 */
        /* <DEDUP_REMOVED lines=57> */
[----:B-1----:R-:W2:Y:S04]  /*d460*/  LDL.LU R142, [R1+0x948] ;  /* 0x00094800018e7983 */ /* 0x002ea80000300800 */
[----:B------:R1:W-:Y:S04]  /*d470*/  STS.U16 [R8+0x10200], R80 ;  /* 0x0102005008007388 */ /* 0x0003e80000000400 */
[----:B------:R-:W2:Y:S04]  /*d480*/  LDL.LU R143, [R1+0x944] ;  /* 0x00094400018f7983 */ /* 0x000ea80000300800 */
[----:B------:R1:W-:Y:S04]  /*d490*/  STS.U16 [R8+0x10600], R81 ;  /* 0x0106005108007388 */ /* 0x0003e80000000400 */
[----:B0-----:R-:W2:Y:S04]  /*d4a0*/  LDL.LU R144, [R1+0x940] ;  /* 0x0009400001907983 */ /* 0x001ea80000300800 */
[----:B------:R0:W-:Y:S04]  /*d4b0*/  STS.U16 [R8+0x10a00], R82 ;  /* 0x010a005208007388 */ /* 0x0001e80000000400 */
[----:B------:R-:W2:Y:S04]  /*d4c0*/  LDL.LU R145, [R1+0x93c] ;  /* 0x00093c0001917983 */ /* 0x000ea80000300800 */
        /* <DEDUP_REMOVED lines=38> */
[----:B------:R-:W2:Y:S04]  /*d730*/  LDL.LU R84, [R1+0x900] ;  /* 0x0009000001547983 */ /* 0x000ea80000300800 */
[----:B------:R-:W-:Y:S04]  /*d740*/  STS.U16 [R8+0x16e00], R246 ;  /* 0x016e00f608007388 */ /* 0x000fe80000000400 */
[----:B------:R-:W2:Y:S04]  /*d750*/  LDL.LU R85, [R1+0x8fc] ;  /* 0x0008fc0001557983 */ /* 0x000ea80000300800 */
[----:B------:R-:W-:Y:S04]  /*d760*/  STS.U16 [R8+0x17200], R242 ;  /* 0x017200f208007388 */ /* 0x000fe80000000400 */
[----:B------:R-:W2:Y:S04]  /*d770*/  LDL.LU R86, [R1+0x8f8] ;  /* 0x0008f80001567983 */ /* 0x000ea80000300800 */
[----:B------:R-:W-:Y:S04]  /*d780*/  STS.U16 [R8+0x17600], R240 ;  /* 0x017600f008007388 */ /* 0x000fe80000000400 */
[----:B------:R-:W2:Y:S04]  /*d790*/  LDL.LU R87, [R1+0x8f4] ;  /* 0x0008f40001577983 */ /* 0x000ea80000300800 */
[----:B------:R-:W-:Y:S04]  /*d7a0*/  STS.U16 [R8+0x17a00], R234 ;  /* 0x017a00ea08007388 */ /* 0x000fe80000000400 */
[----:B-1----:R-:W2:Y:S04]  /*d7b0*/  LDL.LU R80, [R1+0x8f0] ;  /* 0x0008f00001507983 */ /* 0x002ea80000300800 */
[----:B------:R-:W-:Y:S04]  /*d7c0*/  STS.U16 [R8+0x17e00], R232 ;  /* 0x017e00e808007388 */ /* 0x000fe80000000400 */
[----:B------:R-:W2:Y:S04]  /*d7d0*/  LDL.LU R81, [R1+0x8ec] ;  /* 0x0008ec0001517983 */ /* 0x000ea80000300800 */
[----:B------:R-:W-:Y:S04]  /*d7e0*/  STS.U16 [R8+0x18200], R219 ;  /* 0x018200db08007388 */ /* 0x000fe80000000400 */
[----:B0-----:R-:W2:Y:S04]  /*d7f0*/  LDL.LU R82, [R1+0x8e8] ;  /* 0x0008e80001527983 */ /* 0x001ea80000300800 */
[----:B------:R-:W-:Y:S04]  /*d800*/  STS.U16 [R8+0x18600], R216 ;  /* 0x018600d808007388 */ /* 0x000fe80000000400 */
[----:B------:R-:W2:Y:S04]  /*d810*/  LDL.LU R83, [R1+0x8e4] ;  /* 0x0008e40001537983 */ /* 0x000ea80000300800 */
[----:B------:R-:W-:Y:S04]  /*d820*/  STS.U16 [R8+0x18a00], R210 ;  /* 0x018a00d208007388 */ /* 0x000fe80000000400 */
[----:B------:R-:W2:Y:S04]  /*d830*/  LDL.LU R188, [R1+0x8e0] ;  /* 0x0008e00001bc7983 */ /* 0x000ea80000300800 */
[----:B------:R-:W-:Y:S04]  /*d840*/  STS.U16 [R8+0x18e00], R208 ;  /* 0x018e00d008007388 */ /* 0x000fe80000000400 */
[----:B------:R-:W2:Y:S04]  /*d850*/  LDL.LU R189, [R1+0x8dc] ;  /* 0x0008dc0001bd7983 */ /* 0x000ea80000300800 */
[----:B------:R-:W-:Y:S04]  /*d860*/  STS.U16 [R8+0x19200], R206 ;  /* 0x019200ce08007388 */ /* 0x000fe80000000400 */
[----:B------:R-:W3:Y:S04]  /*d870*/  LDL.LU R190, [R1+0x8d8] ;  /* 0x0008d80001be7983 */ /* 0x000ee80000300800 */
[----:B------:R-:W-:Y:S04]  /*d880*/  STS.U16 [R8+0x19600], R204 ;  /* 0x019600cc08007388 */ /* 0x000fe80000000400 */
[----:B------:R-:W4:Y:S04]  /*d890*/  LDL.LU R191, [R1+0x8d4] ;  /* 0x0008d40001bf7983 */ /* 0x000f280000300800 */
        /* <DEDUP_REMOVED lines=26> */
[----:B------:R-:W-:Y:S01]  /*da40*/  STS.U16 [R8+0x1ce00], R78 ;  /* 0x01ce004e08007388 */ /* 0x000fe20000000400 */
[----:B------:R-:W-:-:S03]  /*da50*/  FADD R233, -R238, R93 ;  /* 0x0000005deee97221 */ /* 0x000fc60000000100 */
[----:B------:R-:W4:Y:S04]  /*da60*/  LDL.LU R89, [R1+0x89c] ;  /* 0x00089c0001597983 */ /* 0x000f280000300800 */
[----:B------:R-:W-:Y:S04]  /*da70*/  STS.U16 [R8+0x1d200], R77 ;  /* 0x01d2004d08007388 */ /* 0x000fe80000000400 */
[----:B------:R-:W4:Y:S04]  /*da80*/  LDL.LU R90, [R1+0x898] ;  /* 0x00089800015a7983 */ /* 0x000f280000300800 */
[----:B------:R-:W-:Y:S04]  /*da90*/  STS.U16 [R8+0x1d600], R76 ;  /* 0x01d6004c08007388 */ /* 0x000fe80000000400 */
[----:B------:R-:W4:Y:S04]  /*daa0*/  LDL.LU R91, [R1+0x894] ;  /* 0x00089400015b7983 */ /* 0x000f280000300800 */
[----:B------:R-:W-:Y:S04]  /*dab0*/  STS.U16 [R8+0x1da00], R75 ;  /* 0x01da004b08007388 */ /* 0x000fe80000000400 */
[----:B------:R-:W4:Y:S04]  /*dac0*/  LDL.LU R92, [R1+0x890] ;  /* 0x00089000015c7983 */ /* 0x000f280000300800 */
[----:B------:R0:W-:Y:S04]  /*dad0*/  STS.U16 [R8+0x1de00], R74 ;  /* 0x01de004a08007388 */ /* 0x0001e80000000400 */
[----:B------:R1:W-:Y:S04]  /*dae0*/  STS.U16 [R8+0x1e200], R73 ;  /* 0x01e2004908007388 */ /* 0x0003e80000000400 */
[----:B------:R-:W4:Y:S01]  /*daf0*/  LDL.LU R93, [R1+0x88c] ;  /* 0x00088c00015d7983 */ /* 0x000f220000300800 */
[----:B0-----:R-:W-:-:S03]  /*db00*/  FADD R74, -R237, R94 ;  /* 0x0000005eed4a7221 */ /* 0x001fc60000000100 */
[----:B------:R-:W4:Y:S01]  /*db10*/  LDL.LU R94, [R1+0x888] ;  /* 0x00088800015e7983 */ /* 0x000f220000300800 */
[----:B-1----:R-:W-:-:S03]  /*db20*/  FADD R73, -R236, R95 ;  /* 0x0000005fec497221 */ /* 0x002fc60000000100 */
[----:B------:R-:W4:Y:S04]  /*db30*/  LDL.LU R95, [R1+0x884] ;  /* 0x00088400015f7983 */ /* 0x000f280000300800 */
[----:B------:R-:W-:Y:S04]  /*db40*/  STS.U16 [R8+0x1e600], R71 ;  /* 0x01e6004708007388 */ /* 0x000fe80000000400 */
[----:B------:R-:W-:Y:S04]  /*db50*/  STS.U16 [R8+0x1ea00], R70 ;  /* 0x01ea004608007388 */ /* 0x000fe80000000400 */
[----:B------:R-:W-:Y:S04]  /*db60*/  STS.U16 [R8+0x1ee00], R69 ;  /* 0x01ee004508007388 */ /* 0x000fe80000000400 */
[----:B------:R-:W-:Y:S04]  /*db70*/  STS.U16 [R8+0x1f200], R68 ;  /* 0x01f2004408007388 */ /* 0x000fe80000000400 */
[----:B------:R-:W-:Y:S04]  /*db80*/  STS.U16 [R8+0x1f600], R181 ;  /* 0x01f600b508007388 */ /* 0x000fe80000000400 */
[----:B------:R-:W-:Y:S04]  /*db90*/  STS.U16 [R8+0x1fa00], R183 ;  /* 0x01fa00b708007388 */ /* 0x000fe80000000400 */
[----:B------:R-:W-:Y:S04]  /*dba0*/  STS.U16 [R8+0x1fe00], R217 ;  /* 0x01fe00d908007388 */ /* 0x000fe80000000400 */
[----:B------:R-:W-:Y:S04]  /*dbb0*/  STS [R229+0x20000], R9 ;  /* 0x02000009e5007388 */ /* 0x000fe80000000800 */
[----:B------:R-:W-:Y:S04]  /*dbc0*/  STS [R229+0x20400], R12 ;  /* 0x0204000ce5007388 */ /* 0x000fe80000000800 */
[----:B------:R-:W-:Y:S04]  /*dbd0*/  STS [R229+0x20800], R13 ;  /* 0x0208000de5007388 */ /* 0x000fe80000000800 */
[----:B------:R-:W-:Y:S04]  /*dbe0*/  STS [R229+0x20c00], R10 ;  /* 0x020c000ae5007388 */ /* 0x000fe80000000800 */
[----:B------:R-:W-:Y:S04]  /*dbf0*/  STS [R229+0x21000], R11 ;  /* 0x0210000be5007388 */ /* 0x000fe80000000800 */
[----:B------:R-:W-:Y:S04]  /*dc00*/  STS [R229+0x21400], R14 ;  /* 0x0214000ee5007388 */ /* 0x000fe80000000800 */
[----:B------:R-:W-:Y:S04]  /*dc10*/  STS [R229+0x21800], R15 ;  /* 0x0218000fe5007388 */ /* 0x000fe80000000800 */
[----:B------:R-:W-:Y:S04]  /*dc20*/  STS [R229+0x21c00], R16 ;  /* 0x021c0010e5007388 */ /* 0x000fe80000000800 */
[----:B------:R-:W-:Y:S01]  /*dc30*/  BAR.SYNC.DEFER_BLOCKING 0x0 ;  /* 0x0000000000007b1d */ /* 0x000fe20000010000 */
[----:B------:R-:W-:-:S06]  /*dc40*/  FMUL R233, R233, 1.4426950216293334961 ;  /* 0x3fb8aa3be9e97820 */ /* 0x000fcc0000400000 */
[----:B------:R-:W2:Y:S01]  /*dc50*/  MUFU.EX2 R233, R233 ;  /* 0x000000e900e97308 */ /* 0x000ea20000000800 */
[----:B------:R-:W-:Y:S04]  /*dc60*/  LDSM.16.M88.4 R156, [R227+0x10000] ;  /* 0x01000000e39c783b */ /* 0x000fe80000000200 */
[----:B------:R-:W-:Y:S04]  /*dc70*/  LDSM.16.M88.4 R160, [R227+0x12000] ;  /* 0x01200000e3a0783b */ /* 0x000fe80000000200 */
[----:B------:R-:W-:Y:S04]  /*dc80*/  LDSM.16.M88.4 R164, [R227+0x14000] ;  /* 0x01400000e3a4783b */ /* 0x000fe80000000200 */
[----:B------:R-:W-:Y:S04]  /*dc90*/  LDSM.16.M88.4 R152, [R227+0x16000] ;  /* 0x01600000e398783b */ /* 0x000fe80000000200 */
[----:B------:R-:W-:Y:S04]  /*dca0*/  LDSM.16.M88.4 R148, [R227+0x18000] ;  /* 0x01800000e394783b */ /* 0x000fe80000000200 */
[----:B------:R-:W-:Y:S04]  /*dcb0*/  LDSM.16.M88.4 R16, [R227+0x1a000] ;  /* 0x01a00000e310783b */ /* 0x000fe80000000200 */
[----:B------:R-:W-:Y:S04]  /*dcc0*/  LDSM.16.M88.4 R12, [R227+0x1c000] ;  /* 0x01c00000e30c783b */ /* 0x000fe80000000200 */
[----:B------:R-:W0:Y:S04]  /*dcd0*/  LDSM.16.M88.4 R176, [R230+0x21000] ;  /* 0x02100000e6b0783b */ /* 0x000e280000000200 */
[----:B------:R-:W-:Y:S04]  /*dce0*/  LDSM.16.M88.4 R8, [R227+0x1e000] ;  /* 0x01e00000e308783b */ /* 0x000fe80000000200 */
[----:B------:R-:W1:Y:S04]  /*dcf0*/  LDSM.16.M88.4 R68, [R230+0x20800] ;  /* 0x02080000e644783b */ /* 0x000e680000000200 */
[----:B------:R-:W0:Y:S01]  /*dd00*/  LDSM.16.M88.4 R76, [R230+0x20000] ;  /* 0x02000000e64c783b */ /* 0x000e220000000200 */
[----:B------:R-:W-:-:S02]  /*dd10*/  FMUL R128, R72, R128 ;  /* 0x0000008048807220 */ /* 0x000fc40000400000 */
[C---:B------:R-:W-:Y:S02]  /*dd20*/  FMUL R129, R72.reuse, R129 ;  /* 0x0000008148817220 */ /* 0x040fe40000400000 */
[C---:B--2---:R-:W-:Y:S02]  /*dd30*/  FMUL R130, R233.reuse, R130 ;  /* 0x00000082e9827220 */ /* 0x044fe40000400000 */
[C---:B------:R-:W-:Y:S02]  /*dd40*/  FMUL R131, R233.reuse, R131 ;  /* 0x00000083e9837220 */ /* 0x040fe40000400000 */
[C---:B------:R-:W-:Y:S02]  /*dd50*/  FMUL R132, R72.reuse, R132 ;  /* 0x0000008448847220 */ /* 0x040fe40000400000 */
[----:B------:R-:W-:Y:S02]  /*dd60*/  FMUL R133, R72, R133 ;  /* 0x0000008548857220 */ /* 0x000fe40000400000 */
[----:B---3--:R-:W-:-:S02]  /*dd70*/  FMUL R134, R233, R134 ;  /* 0x00000086e9867220 */ /* 0x008fc40000400000 */
[C---:B------:R-:W-:Y:S02]  /*dd80*/  FMUL R135, R233.reuse, R135 ;  /* 0x00000087e9877220 */ /* 0x040fe40000400000 */
[C---:B------:R-:W-:Y:S02]  /*dd90*/  FMUL R136, R72.reuse, R136 ;  /* 0x0000008848887220 */ /* 0x040fe40000400000 */
[C---:B------:R-:W-:Y:S02]  /*dda0*/  FMUL R137, R72.reuse, R137 ;  /* 0x0000008948897220 */ /* 0x040fe40000400000 */
[C---:B------:R-:W-:Y:S02]  /*ddb0*/  FMUL R138, R233.reuse, R138 ;  /* 0x0000008ae98a7220 */ /* 0x040fe40000400000 */
[----:B------:R-:W-:Y:S02]  /*ddc0*/  FMUL R139, R233, R139 ;  /* 0x0000008be98b7220 */ /* 0x000fe40000400000 */
[----:B----4-:R-:W-:-:S02]  /*ddd0*/  FMUL R140, R72, R140 ;  /* 0x0000008c488c7220 */ /* 0x010fc40000400000 */
[C---:B------:R-:W-:Y:S02]  /*dde0*/  FMUL R141, R72.reuse, R141 ;  /* 0x0000008d488d7220 */ /* 0x040fe40000400000 */
[C---:B------:R-:W-:Y:S02]  /*ddf0*/  FMUL R142, R233.reuse, R142 ;  /* 0x0000008ee98e7220 */ /* 0x040fe40000400000 */
[C---:B------:R-:W-:Y:S02]  /*de00*/  FMUL R143, R233.reuse, R143 ;  /* 0x0000008fe98f7220 */ /* 0x040fe40000400000 */
[C---:B------:R-:W-:Y:S02]  /*de10*/  FMUL R144, R72.reuse, R144 ;  /* 0x0000009048907220 */ /* 0x040fe40000400000 */
[----:B------:R-:W-:Y:S02]  /*de20*/  FMUL R145, R72, R145 ;  /* 0x0000009148917220 */ /* 0x000fe40000400000 */
[----:B------:R-:W-:-:S02]  /*de30*/  FMUL R146, R233, R146 ;  /* 0x00000092e9927220 */ /* 0x000fc40000400000 */
        /* <DEDUP_REMOVED lines=12> */
[----:B------:R-:W-:Y:S01]  /*df00*/  FMUL R127, R233, R127 ;  /* 0x0000007fe97f7220 */ /* 0x000fe20000400000 */
[----:B------:R-:W-:Y:S01]  /*df10*/  LOP3.LUT R75, R230, 0x20, RZ, 0x3c, !PT ;  /* 0x00000020e64b7812 */ /* 0x000fe200078e3cff */
[C---:B0-----:R-:W-:Y:S04]  /*df20*/  HMMA.16816.F32.BF16 R128, R176.reuse, R156, R128 ;  /* 0x0000009cb080723c */ /* 0x041fe80000041880 */
[----:B------:R-:W0:Y:S04]  /*df30*/  LDSM.16.M88.4 R44, [R75+0x20000] ;  /* 0x020000004b2c783b */ /* 0x000e280000000200 */
[C---:B------:R-:W-:Y:S01]  /*df40*/  HMMA.16816.F32.BF16 R132, R176.reuse, R160, R132 ;  /* 0x000000a0b084723c */ /* 0x040fe20000041884 */
[----:B------:R-:W-:Y:S01]  /*df50*/  FMUL R74, R74, 1.4426950216293334961 ;  /* 0x3fb8aa3b4a4a7820 */ /* 0x000fe20000400000 */
[----:B------:R-:W-:Y:S06]  /*df60*/  LDSM.16.M88.4 R200, [R75+0x21000] ;  /* 0x021000004bc8783b */ /* 0x000fec0000000200 */
[C---:B------:R-:W-:Y:S08]  /*df70*/  HMMA.16816.F32.BF16 R136, R176.reuse, R164, R136 ;  /* 0x000000a4b088723c */ /* 0x040ff00000041888 */
[C---:B------:R-:W-:Y:S08]  /*df80*/  HMMA.16816.F32.BF16 R140, R176.reuse, R152, R140 ;  /* 0x00000098b08c723c */ /* 0x040ff0000004188c */
[C---:B------:R-:W-:Y:S08]  /*df90*/  HMMA.16816.F32.BF16 R144, R176.reuse, R148, R144 ;  /* 0x00000094b090723c */ /* 0x040ff00000041890 */
[C---:B------:R-:W-:Y:S08]  /*dfa0*/  HMMA.16816.F32.BF16 R168, R176.reuse, R16, R168 ;  /* 0x00000010b0a8723c */ /* 0x040ff000000418a8 */
[----:B------:R-:W-:Y:S01]  /*dfb0*/  HMMA.16816.F32.BF16 R172, R176, R12, R172 ;  /* 0x0000000cb0ac723c */ /* 0x000fe200000418ac */
[----:B------:R-:W-:Y:S01]  /*dfc0*/  FMUL R73, R73, 1.4426950216293334961 ;  /* 0x3fb8aa3b49497820 */ /* 0x000fe20000400000 */
[----:B------:R-:W-:Y:S01]  /*dfd0*/  LOP3.LUT R204, R227, 0x40, RZ, 0x3c, !PT ;  /* 0x00000040e3cc7812 */ /* 0x000fe200078e3cff */
[----:B------:R-:W-:Y:S05]  /*dfe0*/  LDSM.16.M88.4 R108, [R75+0x21800] ;  /* 0x021800004b6c783b */ /* 0x000fea0000000200 */
[C---:B-1----:R-:W-:Y:S08]  /*dff0*/  HMMA.16816.F32.BF16 R64, R68.reuse, R156, R64 ;  /* 0x0000009c4440723c */ /* 0x042ff00000041840 */
[C---:B------:R-:W-:Y:S08]  /*e000*/  HMMA.16816.F32.BF16 R60, R68.reuse, R160, R60 ;  /* 0x000000a0443c723c */ /* 0x040ff0000004183c */
[C---:B------:R-:W-:Y:S08]  /*e010*/  HMMA.16816.F32.BF16 R52, R68.reuse, R164, R52 ;  /* 0x000000a44434723c */ /* 0x040ff00000041834 */
[C---:B------:R-:W-:Y:S08]  /*e020*/  HMMA.16816.F32.BF16 R220, R68.reuse, R152, R220 ;  /* 0x0000009844dc723c */ /* 0x040ff000000418dc */
[C---:B------:R-:W-:Y:S08]  /*e030*/  HMMA.16816.F32.BF16 R212, R68.reuse, R148, R212 ;  /* 0x0000009444d4723c */ /* 0x040ff000000418d4 */
[C---:B------:R-:W-:Y:S08]  /*e040*/  HMMA.16816.F32.BF16 R56, R68.reuse, R16, R56 ;  /* 0x000000104438723c */ /* 0x040ff00000041838 */
[C---:B------:R-:W-:Y:S08]  /*e050*/  HMMA.16816.F32.BF16 R116, R68.reuse, R12, R116 ;  /* 0x0000000c4474723c */ /* 0x040ff00000041874 */
[-C--:B------:R-:W-:Y:S01]  /*e060*/  HMMA.16816.F32.BF16 R120, R68, R8.reuse, R120 ;  /* 0x000000084478723c */ /* 0x080fe20000041878 */
[----:B------:R-:W-:Y:S07]  /*e070*/  LDSM.16.M88.4 R68, [R230+0x21800] ;  /* 0x02180000e644783b */ /* 0x000fee0000000200 */
[----:B------:R-:W-:Y:S01]  /*e080*/  HMMA.16816.F32.BF16 R176, R176, R8, R124 ;  /* 0x00000008b0b0723c */ /* 0x000fe2000004187c */
[----:B------:R-:W1:Y:S01]  /*e090*/  LDSM.16.M88.4 R124, [R75+0x20800] ;  /* 0x020800004b7c783b */ /* 0x000e620000000200 */
[----:B------:R-:W2:Y:S06]  /*e0a0*/  MUFU.EX2 R232, R74 ;  /* 0x0000004a00e87308 */ /* 0x000eac0000000800 */
[C---:B------:R-:W-:Y:S02]  /*e0b0*/  HMMA.16816.F32.BF16 R96, R76.reuse, R156, R96 ;  /* 0x0000009c4c60723c */ /* 0x040fe40000041860 */
[----:B------:R-:W3:Y:S06]  /*e0c0*/  MUFU.EX2 R231, R73 ;  /* 0x0000004900e77308 */ /* 0x000eec0000000800 */
[C---:B------:R-:W-:Y:S08]  /*e0d0*/  HMMA.16816.F32.BF16 R100, R76.reuse, R160, R100 ;  /* 0x000000a04c64723c */ /* 0x040ff00000041864 */
[C---:B------:R-:W-:Y:S08]  /*e0e0*/  HMMA.16816.F32.BF16 R20, R76.reuse, R164, R20 ;  /* 0x000000a44c14723c */ /* 0x040ff00000041814 */
[C---:B------:R-:W-:Y:S08]  /*e0f0*/  HMMA.16816.F32.BF16 R24, R76.reuse, R152, R24 ;  /* 0x000000984c18723c */ /* 0x040ff00000041818 */
[C---:B------:R-:W-:Y:S08]  /*e100*/  HMMA.16816.F32.BF16 R28, R76.reuse, R148, R28 ;  /* 0x000000944c1c723c */ /* 0x040ff0000004181c */
[C---:B------:R-:W-:Y:S08]  /*e110*/  HMMA.16816.F32.BF16 R32, R76.reuse, R16, R32 ;  /* 0x000000104c20723c */ /* 0x040ff00000041820 */
[C---:B------:R-:W-:Y:S08]  /*e120*/  HMMA.16816.F32.BF16 R36, R76.reuse, R12, R36 ;  /* 0x0000000c4c24723c */ /* 0x040ff00000041824 */
[----:B------:R-:W-:Y:S01]  /*e130*/  HMMA.16816.F32.BF16 R40, R76, R8, R40 ;  /* 0x000000084c28723c */ /* 0x000fe20000041828 */
[----:B--2---:R-:W-:Y:S01]  /*e140*/  FMUL R180, R232, R84 ;  /* 0x00000054e8b47220 */ /* 0x004fe20000400000 */
[----:B------:R-:W-:Y:S01]  /*e150*/  LOP3.LUT R234, R230, 0x40, RZ, 0x3c, !PT ;  /* 0x00000040e6ea7812 */ /* 0x000fe200078e3cff */
[----:B------:R-:W-:Y:S01]  /*e160*/  FMUL R181, R232, R85 ;  /* 0x00000055e8b57220 */ /* 0x000fe20000400000 */
[----:B------:R-:W-:Y:S01]  /*e170*/  LDSM.16.M88.4 R76, [R204+0x14000] ;  /* 0x01400000cc4c783b */ /* 0x000fe20000000200 */
[----:B---3--:R-:W-:-:S02]  /*e180*/  FMUL R182, R231, R86 ;  /* 0x00000056e7b67220 */ /* 0x008fc40000400000 */
[----:B------:R-:W-:Y:S02]  /*e190*/  FMUL R183, R231, R87 ;  /* 0x00000057e7b77220 */ /* 0x000fe40000400000 */
        /* <DEDUP_REMOVED lines=13> */
[----:B------:R-:W-:Y:S01]  /*e270*/  FMUL R93, R232, R93 ;  /* 0x0000005de85d7220 */ /* 0x000fe20000400000 */
[----:B0-----:R-:W-:Y:S01]  /*e280*/  HMMA.16816.F32.BF16 R96, R44, R158, R96 ;  /* 0x0000009e2c60723c */ /* 0x001fe20000041860 */
[C---:B------:R-:W-:Y:S01]  /*e290*/  FMUL R186, R231.reuse, R82 ;  /* 0x00000052e7ba7220 */ /* 0x040fe20000400000 */
[----:B------:R-:W-:Y:S01]  /*e2a0*/  LDSM.16.M88.4 R84, [R204+0x10000] ;  /* 0x01000000cc54783b */ /* 0x000fe20000000200 */
[C---:B------:R-:W-:Y:S02]  /*e2b0*/  FMUL R187, R231.reuse, R83 ;  /* 0x00000053e7bb7220 */ /* 0x040fe40000400000 */
[C---:B------:R-:W-:Y:S01]  /*e2c0*/  FMUL R190, R231.reuse, R190 ;  /* 0x000000bee7be7220 */ /* 0x040fe20000400000 */
[----:B------:R-:W-:Y:S01]  /*e2d0*/  LDSM.16.M88.4 R80, [R204+0x12000] ;  /* 0x01200000cc50783b */ /* 0x000fe20000000200 */
[----:B------:R-:W-:-:S02]  /*e2e0*/  FMUL R191, R231, R191 ;  /* 0x000000bfe7bf7220 */ /* 0x000fc40000400000 */
[C---:B------:R-:W-:Y:S01]  /*e2f0*/  FMUL R194, R231.reuse, R194 ;  /* 0x000000c2e7c27220 */ /* 0x040fe20000400000 */
[----:B-1----:R-:W-:Y:S01]  /*e300*/  HMMA.16816.F32.BF16 R48, R124, R162, R60 ;  /* 0x000000a27c30723c */ /* 0x002fe2000004183c */
[C---:B------:R-:W-:Y:S01]  /*e310*/  FMUL R195, R231.reuse, R195 ;  /* 0x000000c3e7c37220 */ /* 0x040fe20000400000 */
[----:B------:R-:W-:Y:S01]  /*e320*/  LDSM.16.M88.4 R72, [R204+0x16000] ;  /* 0x01600000cc48783b */ /* 0x000fe20000000200 */
[C---:B------:R-:W-:Y:S02]  /*e330*/  FMUL R198, R231.reuse, R198 ;  /* 0x000000c6e7c67220 */ /* 0x040fe40000400000 */
[C---:B------:R-:W-:Y:S01]  /*e340*/  FMUL R199, R231.reuse, R199 ;  /* 0x000000c7e7c77220 */ /* 0x040fe20000400000 */
[----:B------:R-:W-:Y:S01]  /*e350*/  LDSM.16.M88.4 R60, [R204+0x1c000] ;  /* 0x01c00000cc3c783b */ /* 0x000fe20000000200 */
[C---:B------:R-:W-:Y:S02]  /*e360*/  FMUL R114, R231.reuse, R114 ;  /* 0x00000072e7727220 */ /* 0x040fe40000400000 */
[----:B------:R-:W-:-:S02]  /*e370*/  FMUL R115, R231, R115 ;  /* 0x00000073e7737220 */ /* 0x000fc40000400000 */
[C---:B------:R-:W-:Y:S02]  /*e380*/  FMUL R90, R231.reuse, R90 ;  /* 0x0000005ae75a7220 */ /* 0x040fe40000400000 */
[C---:B------:R-:W-:Y:S02]  /*e390*/  FMUL R91, R231.reuse, R91 ;  /* 0x0000005be75b7220 */ /* 0x040fe40000400000 */
[C---:B------:R-:W-:Y:S02]  /*e3a0*/  FMUL R94, R231.reuse, R94 ;  /* 0x0000005ee75e7220 */ /* 0x040fe40000400000 */
[----:B------:R-:W-:Y:S01]  /*e3b0*/  FMUL R95, R231, R95 ;  /* 0x0000005fe75f7220 */ /* 0x000fe20000400000 */
[C---:B------:R-:W-:Y:S01]  /*e3c0*/  HMMA.16816.F32.BF16 R100, R44.reuse, R162, R100 ;  /* 0x000000a22c64723c */ /* 0x040fe20000041864 */
[----:B------:R-:W0:Y:S07]  /*e3d0*/  LDSM.16.M88.4 R104, [R234+0x20000] ;  /* 0x02000000ea68783b */ /* 0x000e2e0000000200 */
[C---:B------:R-:W-:Y:S08]  /*e3e0*/  HMMA.16816.F32.BF16 R20, R44.reuse, R166, R20 ;  /* 0x000000a62c14723c */ /* 0x040ff00000041814 */
[C---:B------:R-:W-:Y:S08]  /*e3f0*/  HMMA.16816.F32.BF16 R24, R44.reuse, R154, R24 ;  /* 0x0000009a2c18723c */ /* 0x040ff00000041818 */
[C---:B------:R-:W-:Y:S08]  /*e400*/  HMMA.16816.F32.BF16 R28, R44.reuse, R150, R28 ;  /* 0x000000962c1c723c */ /* 0x040ff0000004181c */
[C---:B------:R-:W-:Y:S08]  /*e410*/  HMMA.16816.F32.BF16 R32, R44.reuse, R18, R32 ;  /* 0x000000122c20723c */ /* 0x040ff00000041820 */
[C---:B------:R-:W-:Y:S08]  /*e420*/  HMMA.16816.F32.BF16 R36, R44.reuse, R14, R36 ;  /* 0x0000000e2c24723c */ /* 0x040ff00000041824 */
[----:B------:R-:W-:Y:S08]  /*e430*/  HMMA.16816.F32.BF16 R40, R44, R10, R40 ;  /* 0x0000000a2c28723c */ /* 0x000ff00000041828 */
[C---:B------:R-:W-:Y:S08]  /*e440*/  HMMA.16816.F32.BF16 R180, R68.reuse, R156, R180 ;  /* 0x0000009c44b4723c */ /* 0x040ff000000418b4 */
[C---:B------:R-:W-:Y:S08]  /*e450*/  HMMA.16816.F32.BF16 R184, R68.reuse, R160, R184 ;  /* 0x000000a044b8723c */ /* 0x040ff000000418b8 */
[C---:B------:R-:W-:Y:S08]  /*e460*/  HMMA.16816.F32.BF16 R188, R68.reuse, R164, R188 ;  /* 0x000000a444bc723c */ /* 0x040ff000000418bc */
[C---:B------:R-:W-:Y:S08]  /*e470*/  HMMA.16816.F32.BF16 R192, R68.reuse, R152, R192 ;  /* 0x0000009844c0723c */ /* 0x040ff000000418c0 */
[C---:B------:R-:W-:Y:S08]  /*e480*/  HMMA.16816.F32.BF16 R196, R68.reuse, R148, R196 ;  /* 0x0000009444c4723c */ /* 0x040ff000000418c4 */
[C---:B------:R-:W-:Y:S08]  /*e490*/  HMMA.16816.F32.BF16 R112, R68.reuse, R16, R112 ;  /* 0x000000104470723c */ /* 0x040ff00000041870 */
[C---:B------:R-:W-:Y:S08]  /*e4a0*/  HMMA.16816.F32.BF16 R88, R68.reuse, R12, R88 ;  /* 0x0000000c4458723c */ /* 0x040ff00000041858 */
[----:B------:R-:W-:Y:S01]  /*e4b0*/  HMMA.16816.F32.BF16 R92, R68, R8, R92 ;  /* 0x00000008445c723c */ /* 0x000fe2000004185c */
[----:B------:R-:W1:Y:S07]  /*e4c0*/  LDSM.16.M88.4 R68, [R204+0x18000] ;  /* 0x01800000cc44783b */ /* 0x000e6e0000000200 */
[C---:B------:R-:W-:Y:S01]  /*e4d0*/  HMMA.16816.F32.BF16 R44, R124.reuse, R158, R64 ;  /* 0x0000009e7c2c723c */ /* 0x040fe20000041840 */
[----:B------:R-:W2:Y:S07]  /*e4e0*/  LDSM.16.M88.4 R64, [R204+0x1a000] ;  /* 0x01a00000cc40783b */ /* 0x000eae0000000200 */
[C---:B------:R-:W-:Y:S01]  /*e4f0*/  HMMA.16816.F32.BF16 R208, R124.reuse, R18, R56 ;  /* 0x000000127cd0723c */ /* 0x040fe20000041838 */
[----:B------:R3:W4:Y:S07]  /*e500*/  LDSM.16.M88.4 R56, [R204+0x1e000] ;  /* 0x01e00000cc38783b */ /* 0x00072e0000000200 */
[C---:B------:R-:W-:Y:S08]  /*e510*/  HMMA.16816.F32.BF16 R52, R124.reuse, R166, R52 ;  /* 0x000000a67c34723c */ /* 0x040ff00000041834 */
[C---:B---3--:R-:W-:Y:S01]  /*e520*/  HMMA.16816.F32.BF16 R204, R124.reuse, R14, R116 ;  /* 0x0000000e7ccc723c */ /* 0x048fe20000041874 */
[----:B------:R-:W3:Y:S07]  /*e530*/  LDSM.16.M88.4 R116, [R234+0x20800] ;  /* 0x02080000ea74783b */ /* 0x000eee0000000200 */
[C---:B------:R-:W-:Y:S08]  /*e540*/  HMMA.16816.F32.BF16 R220, R124.reuse, R154, R220 ;  /* 0x0000009a7cdc723c */ /* 0x040ff000000418dc */
[C---:B------:R-:W-:Y:S08]  /*e550*/  HMMA.16816.F32.BF16 R212, R124.reuse, R150, R212 ;  /* 0x000000967cd4723c */ /* 0x040ff000000418d4 */
[----:B------:R-:W-:Y:S01]  /*e560*/  HMMA.16816.F32.BF16 R120, R124, R10, R120 ;  /* 0x0000000a7c78723c */ /* 0x000fe20000041878 */
[----:B------:R-:W0:Y:S07]  /*e570*/  LDSM.16.M88.4 R124, [R234+0x21000] ;  /* 0x02100000ea7c783b */ /* 0x000e2e0000000200 */
[C---:B------:R-:W-:Y:S08]  /*e580*/  HMMA.16816.F32.BF16 R128, R200.reuse, R158, R128 ;  /* 0x0000009ec880723c */ /* 0x040ff00000041880 */
[C---:B------:R-:W-:Y:S08]  /*e590*/  HMMA.16816.F32.BF16 R132, R200.reuse, R162, R132 ;  /* 0x000000a2c884723c */ /* 0x040ff00000041884 */
        /* <DEDUP_REMOVED lines=8> */
[----:B------:R-:W-:Y:S08]  /*e620*/  HMMA.16816.F32.BF16 R92, R108, R10, R92 ;  /* 0x0000000a6c5c723c */ /* 0x000ff0000004185c */
[C---:B0-----:R-:W-:Y:S08]  /*e630*/  HMMA.16816.F32.BF16 R96, R104.reuse, R84, R96 ;  /* 0x000000546860723c */ /* 0x041ff00000041860 */
[C---:B------:R-:W-:Y:S08]  /*e640*/  HMMA.16816.F32.BF16 R100, R104.reuse, R80, R100 ;  /* 0x000000506864723c */ /* 0x040ff00000041864 */
[C---:B------:R-:W-:Y:S08]  /*e650*/  HMMA.16816.F32.BF16 R20, R104.reuse, R76, R20 ;  /* 0x0000004c6814723c */ /* 0x040ff00000041814 */
[C---:B------:R-:W-:Y:S08]  /*e660*/  HMMA.16816.F32.BF16 R24, R104.reuse, R72, R24 ;  /* 0x000000486818723c */ /* 0x040ff00000041818 */
[C---:B-1----:R-:W-:Y:S08]  /*e670*/  HMMA.16816.F32.BF16 R28, R104.reuse, R68, R28 ;  /* 0x00000044681c723c */ /* 0x042ff0000004181c */
[C---:B--2---:R-:W-:Y:S08]  /*e680*/  HMMA.16816.F32.BF16 R32, R104.reuse, R64, R32 ;  /* 0x000000406820723c */ /* 0x044ff00000041820 */
[C---:B------:R-:W-:Y:S08]  /*e690*/  HMMA.16816.F32.BF16 R36, R104.reuse, R60, R36 ;  /* 0x0000003c6824723c */ /* 0x040ff00000041824 */
[----:B----4-:R-:W-:Y:S08]  /*e6a0*/  HMMA.16816.F32.BF16 R40, R104, R56, R40 ;  /* 0x000000386828723c */ /* 0x010ff00000041828 */
[----:B------:R-:W-:Y:S08]  /*e6b0*/  HMMA.16816.F32.BF16 R192, R108, R154, R192 ;  /* 0x0000009a6cc0723c */ /* 0x000ff000000418c0 */
[C---:B---3--:R-:W-:Y:S08]  /*e6c0*/  HMMA.16816.F32.BF16 R44, R116.reuse, R84, R44 ;  /* 0x00000054742c723c */ /* 0x048ff0000004182c */
        /* <DEDUP_REMOVED lines=15> */
[----:B------:R-:W2:Y:S04]  /*e7c0*/  LDL.LU R179, [R1+0x30] ;  /* 0x0000300001b37983 */ /* 0x000ea80000300800 */
[----:B------:R-:W3:Y:S04]  /*e7d0*/  LDL.LU R178, [R1+0x2c] ;  /* 0x00002c0001b27983 */ /* 0x000ee80000300800 */
[----:B------:R-:W4:Y:S04]  /*e7e0*/  LDL.LU R177, [R1+0x28] ;  /* 0x0000280001b17983 */ /* 0x000f280000300800 */
[----:B------:R-:W4:Y:S01]  /*e7f0*/  LDL.LU R176, [R1+0x18] ;  /* 0x0000180001b07983 */ /* 0x000f220000300800 */
[----:B------:R-:W-:Y:S03]  /*e800*/  HMMA.16816.F32.BF16 R168, R108, R162, R184 ;  /* 0x000000a26ca8723c */ /* 0x000fe600000418b8 */
[----:B------:R-:W0:Y:S01]  /*e810*/  LDSM.16.M88.4 R184, [R234+0x21800] ;  /* 0x02180000eab8783b */ /* 0x000e220000000200 */
[----:B------:R-:W-:-:S04]  /*e820*/  LOP3.LUT R160, R230, 0x60, RZ, 0x3c, !PT ;  /* 0x00000060e6a07812 */ /* 0x000fc800078e3cff */
[C---:B------:R-:W-:Y:S01]  /*e830*/  HMMA.16816.F32.BF16 R180, R108.reuse, R158, R180 ;  /* 0x0000009e6cb4723c */ /* 0x040fe200000418b4 */
[----:B------:R-:W-:Y:S07]  /*e840*/  LDSM.16.M88.4 R156, [R160+0x21000] ;  /* 0x02100000a09c783b */ /* 0x000fee0000000200 */
[C---:B------:R-:W-:Y:S08]  /*e850*/  HMMA.16816.F32.BF16 R188, R108.reuse, R166, R188 ;  /* 0x000000a66cbc723c */ /* 0x040ff000000418bc */
[----:B------:R-:W-:Y:S01]  /*e860*/  HMMA.16816.F32.BF16 R196, R108, R150, R196 ;  /* 0x000000966cc4723c */ /* 0x000fe200000418c4 */
[----:B------:R-:W1:Y:S04]  /*e870*/  LDSM.16.M88.4 R108, [R160+0x20000] ;  /* 0x02000000a06c783b */ /* 0x000e680000000200 */
[----:B------:R-:W1:Y:S04]  /*e880*/  LDSM.16.M88.4 R148, [R160+0x20800] ;  /* 0x02080000a094783b */ /* 0x000e680000000200 */
[----:B------:R-:W1:Y:S01]  /*e890*/  LDSM.16.M88.4 R160, [R160+0x21800] ;  /* 0x02180000a0a0783b */ /* 0x000e620000000200 */
[C---:B0-----:R-:W-:Y:S08]  /*e8a0*/  HMMA.16816.F32.BF16 R164, R184.reuse, R84, R180 ;  /* 0x00000054b8a4723c */ /* 0x041ff000000418b4 */
[C---:B------:R-:W-:Y:S08]  /*e8b0*/  HMMA.16816.F32.BF16 R168, R184.reuse, R80, R168 ;  /* 0x00000050b8a8723c */ /* 0x040ff000000418a8 */
[C---:B------:R-:W-:Y:S08]  /*e8c0*/  HMMA.16816.F32.BF16 R188, R184.reuse, R76, R188 ;  /* 0x0000004cb8bc723c */ /* 0x040ff000000418bc */
[C---:B------:R-:W-:Y:S08]  /*e8d0*/  HMMA.16816.F32.BF16 R192, R184.reuse, R72, R192 ;  /* 0x00000048b8c0723c */ /* 0x040ff000000418c0 */
[C---:B------:R-:W-:Y:S08]  /*e8e0*/  HMMA.16816.F32.BF16 R196, R184.reuse, R68, R196 ;  /* 0x00000044b8c4723c */ /* 0x040ff000000418c4 */
[C---:B------:R-:W-:Y:S08]  /*e8f0*/  HMMA.16816.F32.BF16 R112, R184.reuse, R64, R112 ;  /* 0x00000040b870723c */ /* 0x040ff00000041870 */
[C---:B------:R-:W-:Y:S08]  /*e900*/  HMMA.16816.F32.BF16 R88, R184.reuse, R60, R88 ;  /* 0x0000003cb858723c */ /* 0x040ff00000041858 */
[----:B------:R-:W-:Y:S07]  /*e910*/  HMMA.16816.F32.BF16 R92, R184, R56, R92 ;  /* 0x00000038b85c723c */ /* 0x000fee000004185c */
[----:B------:R-:W-:Y:S01]  /*e920*/  IMAD.MOV.U32 R56, RZ, RZ, 0x40 ;  /* 0x00000040ff387424 */ /* 0x000fe200078e00ff */
[----:B-1----:R-:W-:Y:S01]  /*e930*/  HMMA.16816.F32.BF16 R96, R108, R86, R96 ;  /* 0x000000566c60723c */ /* 0x002fe20000041860 */
[----:B------:R-:W-:-:S02]  /*e940*/  MOV R57, R251 ;  /* 0x000000fb00397202 */ /* 0x000fc40000000f00 */
[----:B------:R-:W-:-:S05]  /*e950*/  IMAD R2, R56, c[0x0][0x1a4], R2 ;  /* 0x0000690038027a24 */ /* 0x000fca00078e0202 */
[----:B------:R-:W-:Y:S01]  /*e960*/  HMMA.16816.F32.BF16 R100, R108, R82, R100 ;  /* 0x000000526c64723c */ /* 0x000fe20000041864 */
[----:B------:R-:W-:Y:S02]  /*e970*/  IMAD R4, R56, c[0x0][0x1b4], R4 ;  /* 0x00006d0038047a24 */ /* 0x000fe400078e0204 */
[----:B------:R-:W-:-:S05]  /*e980*/  IMAD.MOV.U32 R56, RZ, RZ, R250 ;  /* 0x000000ffff387224 */ /* 0x000fca00078e00fa */
[C---:B------:R-:W-:Y:S08]  /*e990*/  HMMA.16816.F32.BF16 R20, R108.reuse, R78, R20 ;  /* 0x0000004e6c14723c */ /* 0x040ff00000041814 */
[C---:B------:R-:W-:Y:S08]  /*e9a0*/  HMMA.16816.F32.BF16 R24, R108.reuse, R74, R24 ;  /* 0x0000004a6c18723c */ /* 0x040ff00000041818 */
[C---:B------:R-:W-:Y:S08]  /*e9b0*/  HMMA.16816.F32.BF16 R28, R108.reuse, R70, R28 ;  /* 0x000000466c1c723c */ /* 0x040ff0000004181c */
[C---:B------:R-:W-:Y:S08]  /*e9c0*/  HMMA.16816.F32.BF16 R32, R108.reuse, R66, R32 ;  /* 0x000000426c20723c */ /* 0x040ff00000041820 */
[C---:B------:R-:W-:Y:S08]  /*e9d0*/  HMMA.16816.F32.BF16 R36, R108.reuse, R62, R36 ;  /* 0x0000003e6c24723c */ /* 0x040ff00000041824 */
[----:B------:R-:W-:Y:S08]  /*e9e0*/  HMMA.16816.F32.BF16 R40, R108, R58, R40 ;  /* 0x0000003a6c28723c */ /* 0x000ff00000041828 */
[C---:B------:R-:W-:Y:S08]  /*e9f0*/  HMMA.16816.F32.BF16 R108, R148.reuse, R86, R44 ;  /* 0x00000056946c723c */ /* 0x040ff0000004182c */
[----:B------:R-:W-:Y:S08]  /*ea00*/  HMMA.16816.F32.BF16 R172, R148, R82, R48 ;  /* 0x0000005294ac723c */ /* 0x000ff00000041830 */
[C---:B------:R-:W-:Y:S08]  /*ea10*/  HMMA.16816.F32.BF16 R128, R156.reuse, R86, R128 ;  /* 0x000000569c80723c */ /* 0x040ff00000041880 */
[----:B------:R-:W-:Y:S08]  /*ea20*/  HMMA.16816.F32.BF16 R132, R156, R82, R132 ;  /* 0x000000529c84723c */ /* 0x000ff00000041884 */
[C---:B------:R-:W-:Y:S08]  /*ea30*/  HMMA.16816.F32.BF16 R52, R148.reuse, R78, R52 ;  /* 0x0000004e9434723c */ /* 0x040ff00000041834 */
[C---:B------:R-:W-:Y:S08]  /*ea40*/  HMMA.16816.F32.BF16 R8, R148.reuse, R74, R8 ;  /* 0x0000004a9408723c */ /* 0x040ff00000041808 */
[C---:B------:R-:W-:Y:S08]  /*ea50*/  HMMA.16816.F32.BF16 R12, R148.reuse, R70, R12 ;  /* 0x00000046940c723c */ /* 0x040ff0000004180c */
[C---:B------:R-:W-:Y:S08]  /*ea60*/  HMMA.16816.F32.BF16 R16, R148.reuse, R66, R16 ;  /* 0x000000429410723c */ /* 0x040ff00000041810 */
[C---:B------:R-:W-:Y:S08]  /*ea70*/  HMMA.16816.F32.BF16 R104, R148.reuse, R62, R104 ;  /* 0x0000003e9468723c */ /* 0x040ff00000041868 */
[----:B------:R-:W-:Y:S08]  /*ea80*/  HMMA.16816.F32.BF16 R120, R148, R58, R120 ;  /* 0x0000003a9478723c */ /* 0x000ff00000041878 */
[----:B------:R-:W-:Y:S01]  /*ea90*/  HMMA.16816.F32.BF16 R136, R156, R78, R136 ;  /* 0x0000004e9c88723c */ /* 0x000fe20000041888 */
[----:B--2---:R-:W-:-:S02]  /*eaa0*/  FFMA R179, R233, R179, R224 ;  /* 0x000000b3e9b37223 */ /* 0x004fc400000000e0 */
[----:B------:R0:W5:Y:S01]  /*eab0*/  LDL.LU R224, [R1+0x880] ;  /* 0x0008800001e07983 */ /* 0x0001620000300800 */
[----:B---3--:R-:W-:-:S03]  /*eac0*/  FFMA R178, R232, R178, R225 ;  /* 0x000000b2e8b27223 */ /* 0x008fc600000000e1 */
[----:B------:R0:W5:Y:S01]  /*ead0*/  LDL.LU R225, [R1+0x87c] ;  /* 0x00087c0001e17983 */ /* 0x0001620000300800 */
[----:B----4-:R-:W-:Y:S01]  /*eae0*/  FFMA R177, R231, R177, R5 ;  /* 0x000000b1e7b17223 */ /* 0x010fe20000000005 */
[----:B------:R-:W-:Y:S02]  /*eaf0*/  IADD3 R176, R176, 0x40, RZ ;  /* 0x00000040b0b07810 */ /* 0x000fe40007ffe0ff */
[----:B------:R0:W-:Y:S04]  /*eb00*/  STL [R1+0x30], R179 ;  /* 0x000030b301007387 */ /* 0x0001e80000100800 */
[----:B------:R-:W1:Y:S04]  /*eb10*/  S2R R5, SR_TID.X ;  /* 0x0000000000057919 */ /* 0x000e680000002100 */
[----:B------:R0:W-:Y:S04]  /*eb20*/  STL [R1+0x2c], R178 ;  /* 0x00002cb201007387 */ /* 0x0001e80000100800 */
[----:B------:R0:W-:Y:S04]  /*eb30*/  STL [R1+0x18], R176 ;  /* 0x000018b001007387 */ /* 0x0001e80000100800 */
[----:B------:R0:W-:Y:S04]  /*eb40*/  STL [R1+0x28], R177 ;  /* 0x000028b101007387 */ /* 0x0001e80000100800 */
[----:B------:R0:W-:Y:S04]  /*eb50*/  STL [R1], R244 ;  /* 0x000000f401007387 */ /* 0x0001e80000100800 */
[----:B------:R0:W-:Y:S04]  /*eb60*/  STL [R1+0x4], R243 ;  /* 0x000004f301007387 */ /* 0x0001e80000100800 */
[----:B------:R0:W-:Y:S04]  /*eb70*/  STL [R1+0x8], R239 ;  /* 0x000008ef01007387 */ /* 0x0001e80000100800 */
[----:B------:R0:W-:Y:S04]  /*eb80*/  STL [R1+0xc], R238 ;  /* 0x00000cee01007387 */ /* 0x0001e80000100800 */
[----:B------:R0:W-:Y:S04]  /*eb90*/  STL [R1+0x10], R237 ;  /* 0x000010ed01007387 */ /* 0x0001e80000100800 */
[----:B------:R0:W-:Y:S01]  /*eba0*/  STL [R1+0x14], R236 ;  /* 0x000014ec01007387 */ /* 0x0001e20000100800 */
[----:B------:R-:W-:Y:S01]  /*ebb0*/  ISETP.GE.AND P2, PT, R176, c[0x0][0x1d0], PT ;  /* 0x00007400b0007a0c */ /* 0x000fe20003f46270 */
[----:B------:R-:W-:Y:S01]  /*ebc0*/  HMMA.16816.F32.BF16 R140, R156, R74, R140 ;  /* 0x0000004a9c8c723c */ /* 0x000fe2000004188c */
[----:B-1----:R-:W-:-:S04]  /*ebd0*/  LOP3.LUT R5, R5, 0xff, RZ, 0xc0, !PT ;  /* 0x000000ff05057812 */ /* 0x002fc800078ec0ff */
[----:B------:R-:W-:-:S03]  /*ebe0*/  SHF.L.U32 R5, R5, 0x1, RZ ;  /* 0x0000000105057819 */ /* 0x000fc600000006ff */
        /* <DEDUP_REMOVED lines=12> */
[----:B0-----:R-:W-:Y:S01]  /*ecb0*/  @P2 CALL.REL.NOINC `(.L_x_0) ;  /* 0x0000001000002944 */ /* 0x001fe20003c00000 */
[----:B------:R-:W-:Y:S06]  /*ecc0*/  BRA `(.L_x_1) ;  /* 0xffff7f7000007947 */ /* 0x000fec000383ffff */
.L_x_0:
[----:B------:R-:W0:Y:S04]  /*ecd0*/  S2R R60, SR_TID.X ;  /* 0x00000000003c7919 */ /* 0x000e280000002100 */
[----:B------:R-:W1:Y:S04]  /*ece0*/  S2R R62, SR_CTAID.X ;  /* 0x00000000003e7919 */ /* 0x000e680000002500 */
[----:B------:R-:W2:Y:S01]  /*ecf0*/  S2R R202, SR_TID.X ;  /* 0x0000000000ca7919 */ /* 0x000ea20000002100 */
[----:B------:R-:W-:-:S03]  /*ed00*/  IMAD.MOV.U32 R153, RZ, RZ, R126 ;  /* 0x000000ffff997224 */ /* 0x000fc600078e007e */
[----:B------:R-:W3:Y:S04]  /*ed10*/  LDL.LU R58, [R1+0x28] ;  /* 0x00002800013a7983 */ /* 0x000ee80000300800 */
[----:B------:R-:W4:Y:S04]  /*ed20*/  LDL.LU R61, [R1+0x2c] ;  /* 0x00002c00013d7983 */ /* 0x000f280000300800 */
[----:B------:R-:W4:Y:S01]  /*ed30*/  LDL.LU R59, [R1+0x30] ;  /* 0x00003000013b7983 */ /* 0x000f220000300800 */
[----:B------:R-:W-:Y:S01]  /*ed40*/  MOV R116, R139 ;  /* 0x0000008b00747202 */ /* 0x000fe20000000f00 */
[----:B------:R-:W-:Y:S01]  /*ed50*/  IMAD.MOV.U32 R149, RZ, RZ, R46 ;  /* 0x000000ffff957224 */ /* 0x000fe200078e002e */
[----:B------:R-:W-:Y:S01]  /*ed60*/  MOV R150, R47 ;  /* 0x0000002f00967202 */ /* 0x000fe20000000f00 */
[----:B------:R-:W4:Y:S01]  /*ed70*/  LDL.LU R126, [R1+0x20] ;  /* 0x00002000017e7983 */ /* 0x000f220000300800 */
[----:B0-----:R-:W-:Y:S01]  /*ed80*/  LOP3.LUT R63, R60, 0x3f, RZ, 0xc0, !PT ;  /* 0x0000003f3c3f7812 */ /* 0x001fe200078ec0ff */
[----:B------:R-:W-:Y:S01]  /*ed90*/  IMAD.MOV.U32 R46, RZ, RZ, R82 ;  /* 0x000000ffff2e7224 */ /* 0x000fe200078e0052 */
[----:B------:R-:W-:Y:S01]  /*eda0*/  MOV R152, R51 ;  /* 0x0000003300987202 */ /* 0x000fe20000000f00 */
[----:B------:R-:W0:Y:S01]  /*edb0*/  S2R R60, SR_CTAID.Y ;  /* 0x00000000003c7919 */ /* 0x000e220000002600 */
[----:B-1----:R-:W-:Y:S01]  /*edc0*/  LEA R62, R62, R63, 0x6 ;  /* 0x0000003f3e3e7211 */ /* 0x002fe200078e30ff */
[----:B------:R-:W-:Y:S01]  /*edd0*/  IMAD.MOV.U32 R148, RZ, RZ, R142 ;  /* 0x000000ffff947224 */ /* 0x000fe200078e008e */
[----:B------:R-:W-:Y:S01]  /*ede0*/  MOV R142, R48 ;  /* 0x00000030008e7202 */ /* 0x000fe20000000f00 */
[C---:B--2---:R-:W-:Y:S01]  /*edf0*/  IMAD.SHL.U32 R57, R202.reuse, 0x20, RZ ;  /* 0x00000020ca397824 */ /* 0x044fe200078e00ff */
[----:B------:R-:W-:Y:S01]  /*ee00*/  SHF.L.U32 R2, R202, 0x6, RZ ;  /* 0x00000006ca027819 */ /* 0x000fe200000006ff */
[----:B------:R-:W-:Y:S01]  /*ee10*/  IMAD R3, R62, c[0x0][0x1c4], RZ ;  /* 0x000071003e037a24 */ /* 0x000fe200078e02ff */
[----:B------:R-:W-:Y:S01]  /*ee20*/  SHF.R.U32.HI R6, RZ, 0x2, R202 ;  /* 0x00000002ff067819 */ /* 0x000fe200000116ca */
[----:B------:R-:W-:Y:S01]  /*ee30*/  IMAD.MOV.U32 R117, RZ, RZ, R49 ;  /* 0x000000ffff757224 */ /* 0x000fe200078e0031 */
[----:B------:R-:W-:Y:S01]  /*ee40*/  LOP3.LUT R56, R2, 0x3800, RZ, 0xc0, !PT ;  /* 0x0000380002387812 */ /* 0x000fe200078ec0ff */
[C---:B------:R-:W-:Y:S01]  /*ee50*/  IMAD.HI R7, R3.reuse, 0x2, RZ ;  /* 0x0000000203077827 */ /* 0x040fe200078e02ff */
[----:B------:R-:W-:-:S02]  /*ee60*/  SHF.L.U32 R5, R3, 0x1, RZ ;  /* 0x0000000103057819 */ /* 0x000fc400000006ff */
[----:B------:R-:W-:Y:S01]  /*ee70*/  MOV R48, R86 ;  /* 0x0000005600307202 */ /* 0x000fe20000000f00 */
[----:B------:R-:W-:Y:S01]  /*ee80*/  IMAD.MOV.U32 R71, RZ, RZ, R54 ;  /* 0x000000ffff477224 */ /* 0x000fe200078e0036 */
[----:B------:R-:W-:Y:S01]  /*ee90*/  MOV R51, R113 ;  /* 0x0000007100337202 */ /* 0x000fe20000000f00 */
[----:B------:R-:W-:Y:S01]  /*eea0*/  IMAD.MOV.U32 R65, RZ, RZ, R31 ;  /* 0x000000ffff417224 */ /* 0x000fe200078e001f */
[----:B------:R-:W-:Y:S01]  /*eeb0*/  LOP3.LUT R56, R56, 0x60, R57, 0xf8, !PT ;  /* 0x0000006038387812 */ /* 0x000fe200078ef839 */
[----:B------:R-:W-:Y:S01]  /*eec0*/  IMAD.MOV.U32 R68, RZ, RZ, R34 ;  /* 0x000000ffff447224 */ /* 0x000fe200078e0022 */
[----:B------:R-:W-:Y:S01]  /*eed0*/  MOV R57, R24 ;  /* 0x0000001800397202 */ /* 0x000fe20000000f00 */
[----:B------:R-:W-:Y:S01]  /*eee0*/  IMAD.MOV.U32 R62, RZ, RZ, R28 ;  /* 0x000000ffff3e7224 */ /* 0x000fe200078e001c */
[----:B------:R-:W-:Y:S02]  /*eef0*/  MOV R151, R50 ;  /* 0x0000003200977202 */ /* 0x000fe40000000f00 */
[----:B------:R-:W-:Y:S01]  /*ef00*/  MOV R154, R127 ;  /* 0x0000007f009a7202 */ /* 0x000fe20000000f00 */
[----:B0-----:R-:W-:Y:S01]  /*ef10*/  IMAD R0, R60, c[0x0][0x1c0], RZ ;  /* 0x000070003c007a24 */ /* 0x001fe200078e02ff */
[----:B------:R-:W-:-:S02]  /*ef20*/  SHF.L.U32 R60, R202, 0x4, RZ ;  /* 0x00000004ca3c7819 */ /* 0x000fc400000006ff */
[----:B------:R-:W-:Y:S01]  /*ef30*/  MOV R119, R44 ;  /* 0x0000002c00777202 */ /* 0x000fe20000000f00 */
[----:B------:R-:W-:Y:S01]  /*ef40*/  IMAD.SHL.U32 R2, R0, 0x2, RZ ;  /* 0x0000000200027824 */ /* 0x000fe200078e00ff */
[----:B------:R-:W-:Y:S01]  /*ef50*/  LEA R4, R202, R60, 0xd ;  /* 0x0000003cca047211 */ /* 0x000fe200078e68ff */
[----:B------:R-:W-:Y:S01]  /*ef60*/  IMAD.HI R0, R0, 0x2, RZ ;  /* 0x0000000200007827 */ /* 0x000fe200078e02ff */
[----:B------:R-:W-:Y:S02]  /*ef70*/  MOV R118, R45 ;  /* 0x0000002d00767202 */ /* 0x000fe40000000f00 */
[----:B------:R-:W-:Y:S02]  /*ef80*/  IADD3 R2, P0, P1, R5, c[0x0][0x178], R2 ;  /* 0x00005e0005027a10 */ /* 0x000fe4000791e002 */
[----:B------:R-:W-:Y:S02]  /*ef90*/  MOV R70, R53 ;  /* 0x0000003500467202 */ /* 0x000fe40000000f00 */
[----:B------:R-:W-:-:S02]  /*efa0*/  IADD3.X R0, R7, c[0x0][0x17c], R0, P0, P1 ;  /* 0x00005f0007007a10 */ /* 0x000fc400007e2400 */
[----:B------:R-:W-:Y:S02]  /*efb0*/  MOV R7, R138 ;  /* 0x0000008a00077202 */ /* 0x000fe40000000f00 */
[----:B------:R-:W2:Y:S01]  /*efc0*/  LDL.LU R138, [R1+0x1c] ;  /* 0x00001c00018a7983 */ /* 0x000ea20000300800 */
[----:B------:R-:W-:Y:S02]  /*efd0*/  MOV R64, R30 ;  /* 0x0000001e00407202 */ /* 0x000fe40000000f00 */
[----:B------:R-:W-:Y:S01]  /*efe0*/  MOV R69, R35 ;  /* 0x0000002300457202 */ /* 0x000fe20000000f00 */
[----:B------:R-:W2:Y:S01]  /*eff0*/  LDL.LU R139, [R1+0x24] ;  /* 0x00002400018b7983 */ /* 0x000ea20000300800 */
[----:B------:R-:W-:Y:S02]  /*f000*/  MOV R66, R32 ;  /* 0x0000002000427202 */ /* 0x000fe40000000f00 */
[----:B------:R-:W-:Y:S01]  /*f010*/  MOV R63, R29 ;  /* 0x0000001d003f7202 */ /* 0x000fe20000000f00 */
[----:B------:R-:W2:Y:S01]  /*f020*/  LDL.LU R156, [R1+0x34] ;  /* 0x00003400019c7983 */ /* 0x000ea20000300800 */
[----:B------:R-:W-:-:S03]  /*f030*/  MOV R67, R33 ;  /* 0x0000002100437202 */ /* 0x000fc60000000f00 */
[----:B------:R-:W2:Y:S04]  /*f040*/  LDL.LU R158, [R1+0x38] ;  /* 0x00003800019e7983 */ /* 0x000ea80000300800 */
[----:B------:R-:W0:Y:S01]  /*f050*/  S2R R157, SR_TID.X ;  /* 0x00000000009d7919 */ /* 0x000e220000002100 */
[C---:B------:R-:W-:Y:S02]  /*f060*/  SHF.L.U32 R201, R202.reuse, 0x2, RZ ;  /* 0x00000002cac97819 */ /* 0x040fe400000006ff */
[----:B------:R-:W-:Y:S02]  /*f070*/  LOP3.LUT R252, R202, 0x18, RZ, 0xc0, !PT ;  /* 0x00000018cafc7812 */ /* 0x000fe400078ec0ff */
[----:B------:R-:W-:Y:S02]  /*f080*/  MOV R249, 0x3dc6b27f ;  /* 0x3dc6b27f00f97802 */ /* 0x000fe40000000f00 */
[----:B0-----:R-:W-:-:S04]  /*f090*/  SHF.R.U32.HI R157, RZ, 0x6, R157 ;  /* 0x00000006ff9d7819 */ /* 0x001fc8000001169d */
[----:B------:R-:W-:Y:S02]  /*f0a0*/  SGXT.U32 R157, R157, 0x2 ;  /* 0x000000029d9d781a */ /* 0x000fe40000000000 */
[----:B---3--:R-:W-:Y:S01]  /*f0b0*/  MOV R74, R58 ;  /* 0x0000003a004a7202 */ /* 0x008fe20000000f00 */
[----:B------:R-:W-:-:S03]  /*f0c0*/  IMAD.MOV.U32 R58, RZ, RZ, R25 ;  /* 0x000000ffff3a7224 */ /* 0x000fc600078e0019 */
[----:B------:R-:W-:Y:S02]  /*f0d0*/  MOV R47, R74 ;  /* 0x0000004a002f7202 */ /* 0x000fe40000000f00 */
[----:B----4-:R-:W-:Y:S01]  /*f0e0*/  MOV R73, R61 ;  /* 0x0000003d00497202 */ /* 0x010fe20000000f00 */
[----:B------:R-:W-:Y:S01]  /*f0f0*/  IMAD.MOV.U32 R72, RZ, RZ, R59 ;  /* 0x000000ffff487224 */ /* 0x000fe200078e003b */
[----:B------:R-:W-:Y:S01]  /*f100*/  LOP3.LUT R59, R4, 0xc7f0, RZ, 0xc0, !PT ;  /* 0x0000c7f0043b7812 */ /* 0x000fe200078ec0ff */
[C---:B------:R-:W-:Y:S01]  /*f110*/  FMUL R5, R126.reuse, 8388608 ;  /* 0x4b0000007e057820 */ /* 0x040fe20000400000 */
[----:B------:R-:W-:Y:S02]  /*f120*/  FSETP.GEU.AND P0, PT, R126, 1.175494350822287508e-38, PT ;  /* 0x008000007e00780b */ /* 0x000fe40003f0e000 */
[----:B------:R-:W-:Y:S02]  /*f130*/  LOP3.LUT R3, R59, 0x20, R6, 0x78, !PT ;  /* 0x000000203b037812 */ /* 0x000fe400078e7806 */
[----:B------:R-:W-:-:S02]  /*f140*/  FSEL R4, R5, R126, !P0 ;  /* 0x0000007e05047208 */ /* 0x000fc40004000000 */
[----:B------:R-:W-:Y:S02]  /*f150*/  FSEL R246, RZ, -23, P0 ;  /* 0xc1b80000fff67808 */ /* 0x000fe40000000000 */
[C---:B------:R-:W-:Y:S01]  /*f160*/  FSETP.GT.AND P0, PT, |R47|.reuse, 8.50705917302346158658e+37, PT ;  /* 0x7e8000002f00780b */ /* 0x040fe20003f04200 */
[----:B------:R-:W-:Y:S01]  /*f170*/  FMUL R232, R47, 8388608 ;  /* 0x4b0000002fe87820 */ /* 0x000fe20000400000 */
[----:B------:R-:W-:Y:S01]  /*f180*/  MOV R59, R26 ;  /* 0x0000001a003b7202 */ /* 0x000fe20000000f00 */
[----:B------:R-:W-:Y:S01]  /*f190*/  IMAD.MOV.U32 R82, RZ, RZ, R73 ;  /* 0x000000ffff527224 */ /* 0x000fe200078e0049 */
[----:B------:R-:W-:Y:S01]  /*f1a0*/  MOV R61, R27 ;  /* 0x0000001b003d7202 */ /* 0x000fe20000000f00 */
[----:B--2---:R-:W-:Y:S02]  /*f1b0*/  FMUL R5, R138, 8388608 ;  /* 0x4b0000008a057820 */ /* 0x004fe40000400000 */
[C---:B------:R-:W-:Y:S01]  /*f1c0*/  FMUL R6, R139.reuse, 8388608 ;  /* 0x4b0000008b067820 */ /* 0x040fe20000400000 */
[----:B------:R-:W-:-:S02]  /*f1d0*/  FSETP.GEU.AND P2, PT, R139, 1.175494350822287508e-38, PT ;  /* 0x008000008b00780b */ /* 0x000fc40003f4e000 */
[----:B------:R-:W-:Y:S02]  /*f1e0*/  FSETP.GEU.AND P1, PT, R138, 1.175494350822287508e-38, PT ;  /* 0x008000008a00780b */ /* 0x000fe40003f2e000 */
[----:B------:R-:W-:Y:S02]  /*f1f0*/  FSEL R6, R6, R139, !P2 ;  /* 0x0000008b06067208 */ /* 0x000fe40005000000 */
[----:B------:R-:W-:Y:S02]  /*f200*/  FSEL R242, RZ, -23, P2 ;  /* 0xc1b80000fff27808 */ /* 0x000fe40001000000 */
[----:B------:R-:W-:Y:S02]  /*f210*/  FSETP.GEU.AND P2, PT, |R47|, 1.175494350822287508e-38, PT ;  /* 0x008000002f00780b */ /* 0x000fe40003f4e200 */
[----:B------:R-:W-:Y:S02]  /*f220*/  FSEL R5, R5, R138, !P1 ;  /* 0x0000008a05057208 */ /* 0x000fe40004800000 */
[----:B------:R-:W-:-:S02]  /*f230*/  FSEL R245, RZ, -23, P1 ;  /* 0xc1b80000fff57808 */ /* 0x000fc40000800000 */
[----:B------:R-:W-:-:S04]  /*f240*/  FSETP.GEU.AND P1, PT, R47, 1.175494350822287508e-38, PT ;  /* 0x008000002f00780b */ /* 0x000fc80003f2e000 */
[----:B------:R-:W-:Y:S01]  /*f250*/  FSEL R232, R232, R47, !P1 ;  /* 0x0000002fe8e87208 */ /* 0x000fe20004800000 */
[----:B------:R-:W-:-:S04]  /*f260*/  @P0 FMUL R47, R47, 0.25 ;  /* 0x3e8000002f2f0820 */ /* 0x000fc80000400000 */
[----:B------:R-:W-:-:S06]  /*f270*/  @!P2 FMUL R47, R47, 16777216 ;  /* 0x4b8000002f2fa820 */ /* 0x000fcc0000400000 */
[----:B------:R-:W0:Y:S01]  /*f280*/  MUFU.RCP R47, R47 ;  /* 0x0000002f002f7308 */ /* 0x000e220000001000 */
[----:B------:R-:W-:Y:S01]  /*f290*/  @P0 FMUL R115, R115, 0.25 ;  /* 0x3e80000073730820 */ /* 0x000fe20000400000 */
[----:B------:R-:W-:-:S03]  /*f2a0*/  IADD3 R26, R6, -0x3f3504f3, RZ ;  /* 0xc0cafb0d061a7810 */ /* 0x000fc60007ffe0ff */
[----:B------:R-:W-:Y:S01]  /*f2b0*/  @!P2 FMUL R115, R115, 16777216 ;  /* 0x4b8000007373a820 */ /* 0x000fe20000400000 */
[----:B------:R-:W-:Y:S02]  /*f2c0*/  LOP3.LUT R113, R26, 0xff800000, RZ, 0xc0, !PT ;  /* 0xff8000001a717812 */ /* 0x000fe400078ec0ff */
[----:B------:R-:W-:Y:S01]  /*f2d0*/  FSETP.GT.AND P3, PT, |R82|, 8.50705917302346158658e+37, PT ;  /* 0x7e8000005200780b */ /* 0x000fe20003f64200 */
[----:B------:R-:W-:Y:S02]  /*f2e0*/  @P0 FMUL R95, R95, 0.25 ;  /* 0x3e8000005f5f0820 */ /* 0x000fe40000400000 */
[----:B------:R-:W-:Y:S02]  /*f2f0*/  @P0 FMUL R94, R94, 0.25 ;  /* 0x3e8000005e5e0820 */ /* 0x000fe40000400000 */
[----:B------:R-:W-:Y:S02]  /*f300*/  @P0 FMUL R91, R91, 0.25 ;  /* 0x3e8000005b5b0820 */ /* 0x000fe40000400000 */
[----:B0-----:R-:W-:Y:S01]  /*f310*/  FMUL R26, R47, R115 ;  /* 0x000000732f1a7220 */ /* 0x001fe20000400000 */
[----:B------:R-:W-:Y:S01]  /*f320*/  MOV R115, R72 ;  /* 0x0000004800737202 */ /* 0x000fe20000000f00 */
[----:B------:R-:W-:-:S02]  /*f330*/  @P0 FMUL R90, R90, 0.25 ;  /* 0x3e8000005a5a0820 */ /* 0x000fc40000400000 */
[----:B------:R-:W-:Y:S02]  /*f340*/  @P0 FMUL R114, R114, 0.25 ;  /* 0x3e80000072720820 */ /* 0x000fe40000400000 */
[----:B------:R-:W-:Y:S02]  /*f350*/  @P0 FMUL R199, R199, 0.25 ;  /* 0x3e800000c7c70820 */ /* 0x000fe40000400000 */
[----:B------:R-:W-:Y:S02]  /*f360*/  @P0 FMUL R198, R198, 0.25 ;  /* 0x3e800000c6c60820 */ /* 0x000fe40000400000 */
[----:B------:R-:W-:Y:S02]  /*f370*/  @P0 FMUL R195, R195, 0.25 ;  /* 0x3e800000c3c30820 */ /* 0x000fe40000400000 */
[----:B------:R-:W-:Y:S02]  /*f380*/  @P0 FMUL R194, R194, 0.25 ;  /* 0x3e800000c2c20820 */ /* 0x000fe40000400000 */
[----:B------:R-:W-:-:S02]  /*f390*/  @P0 FMUL R191, R191, 0.25 ;  /* 0x3e800000bfbf0820 */ /* 0x000fc40000400000 */
[----:B------:R-:W-:Y:S02]  /*f3a0*/  @P0 FMUL R190, R190, 0.25 ;  /* 0x3e800000bebe0820 */ /* 0x000fe40000400000 */
[----:B------:R-:W-:Y:S02]  /*f3b0*/  @P0 FMUL R83, R83, 0.25 ;  /* 0x3e80000053530820 */ /* 0x000fe40000400000 */
[----:B------:R-:W-:Y:S02]  /*f3c0*/  @P0 FMUL R46, R46, 0.25 ;  /* 0x3e8000002e2e0820 */ /* 0x000fe40000400000 */
[----:B------:R-:W-:Y:S02]  /*f3d0*/  @P0 FMUL R87, R87, 0.25 ;  /* 0x3e80000057570820 */ /* 0x000fe40000400000 */
[----:B------:R-:W-:Y:S01]  /*f3e0*/  @P0 FMUL R48, R48, 0.25 ;  /* 0x3e80000030300820 */ /* 0x000fe20000400000 */
[----:B------:R-:W-:Y:S01]  /*f3f0*/  FSETP.GT.AND P0, PT, |R115|, 8.50705917302346158658e+37, PT ;  /* 0x7e8000007300780b */ /* 0x000fe20003f04200 */
[----:B------:R-:W-:-:S02]  /*f400*/  @!P2 FMUL R95, R95, 16777216 ;  /* 0x4b8000005f5fa820 */ /* 0x000fc40000400000 */
[----:B------:R-:W-:Y:S02]  /*f410*/  @!P2 FMUL R94, R94, 16777216 ;  /* 0x4b8000005e5ea820 */ /* 0x000fe40000400000 */
[----:B------:R-:W-:Y:S02]  /*f420*/  @!P2 FMUL R91, R91, 16777216 ;  /* 0x4b8000005b5ba820 */ /* 0x000fe40000400000 */
[----:B------:R-:W-:Y:S02]  /*f430*/  @!P2 FMUL R90, R90, 16777216 ;  /* 0x4b8000005a5aa820 */ /* 0x000fe40000400000 */
[----:B------:R-:W-:Y:S02]  /*f440*/  @!P2 FMUL R114, R114, 16777216 ;  /* 0x4b8000007272a820 */ /* 0x000fe40000400000 */
[----:B------:R-:W-:Y:S02]  /*f450*/  @!P2 FMUL R199, R199, 16777216 ;  /* 0x4b800000c7c7a820 */ /* 0x000fe40000400000 */
        /* <DEDUP_REMOVED lines=8> */
[----:B------:R-:W-:Y:S01]  /*f4e0*/  @!P2 FMUL R48, R48, 16777216 ;  /* 0x4b8000003030a820 */ /* 0x000fe20000400000 */
[C---:B------:R-:W-:Y:S01]  /*f4f0*/  FSETP.GEU.AND P2, PT, R82.reuse, 1.175494350822287508e-38, PT ;  /* 0x008000005200780b */ /* 0x040fe20003f4e000 */
[C---:B------:R-:W-:Y:S01]  /*f500*/  FMUL R233, R82.reuse, 8388608 ;  /* 0x4b00000052e97820 */ /* 0x040fe20000400000 */
[----:B------:R-:W-:Y:S01]  /*f510*/  FSETP.GEU.AND P5, PT, |R115|, 1.175494350822287508e-38, PT ;  /* 0x008000007300780b */ /* 0x000fe20003fae200 */
[----:B------:R-:W-:Y:S01]  /*f520*/  @P3 FMUL R93, R93, 0.25 ;  /* 0x3e8000005d5d3820 */ /* 0x000fe20000400000 */
[----:B------:R-:W-:Y:S01]  /*f530*/  FSETP.GEU.AND P4, PT, |R82|, 1.175494350822287508e-38, PT ;  /* 0x008000005200780b */ /* 0x000fe20003f8e200 */
[----:B------:R-:W-:Y:S01]  /*f540*/  @P3 FMUL R92, R92, 0.25 ;  /* 0x3e8000005c5c3820 */ /* 0x000fe20000400000 */
[----:B------:R-:W-:Y:S01]  /*f550*/  FSEL R233, R233, R82, !P2 ;  /* 0x00000052e9e97208 */ /* 0x000fe20005000000 */
        /* <DEDUP_REMOVED lines=14> */
[----:B------:R-:W-:Y:S01]  /*f640*/  @P3 FMUL R84, R84, 0.25 ;  /* 0x3e80000054543820 */ /* 0x000fe20000400000 */
[C---:B------:R-:W-:Y:S01]  /*f650*/  FSETP.GEU.AND P3, PT, R115.reuse, 1.175494350822287508e-38, PT ;  /* 0x008000007300780b */ /* 0x040fe20003f6e000 */
[----:B------:R-:W-:Y:S01]  /*f660*/  FMUL R234, R115, 8388608 ;  /* 0x4b00000073ea7820 */ /* 0x000fe20000400000 */
[----:B------:R-:W-:-:S04]  /*f670*/  IADD3 R86, R5, -0x3f3504f3, RZ ;  /* 0xc0cafb0d05567810 */ /* 0x000fc80007ffe0ff */
[----:B------:R-:W-:Y:S01]  /*f680*/  FSEL R234, R234, R115, !P3 ;  /* 0x00000073eaea7208 */ /* 0x000fe20005800000 */
[----:B------:R-:W-:Y:S01]  /*f690*/  @P0 FMUL R115, R115, 0.25 ;  /* 0x3e80000073730820 */ /* 0x000fe20000400000 */
[----:B------:R-:W-:-:S03]  /*f6a0*/  LOP3.LUT R86, R86, 0xff800000, RZ, 0xc0, !PT ;  /* 0xff80000056567812 */ /* 0x000fc600078ec0ff */
[----:B------:R-:W-:Y:S01]  /*f6b0*/  @!P5 FMUL R115, R115, 16777216 ;  /* 0x4b8000007373d820 */ /* 0x000fe20000400000 */
[----:B------:R-:W0:Y:S01]  /*f6c0*/  I2F R24, R86 ;  /* 0x0000005600187306 */ /* 0x000e220000201400 */
[----:B------:R-:W-:Y:S01]  /*f6d0*/  @P0 FMUL R154, R154, 0.25 ;  /* 0x3e8000009a9a0820 */ /* 0x000fe20000400000 */
[----:B------:R-:W-:Y:S01]  /*f6e0*/  FSETP.GT.AND P6, PT, |R156|, 8.50705917302346158658e+37, PT ;  /* 0x7e8000009c00780b */ /* 0x000fe20003fc4200 */
[----:B------:R-:W-:-:S05]  /*f6f0*/  @P0 FMUL R153, R153, 0.25 ;  /* 0x3e80000099990820 */ /* 0x000fca0000400000 */
[----:B------:R-:W1:Y:S01]  /*f700*/  MUFU.RCP R115, R115 ;  /* 0x0000007300737308 */ /* 0x000e620000001000 */
        /* <DEDUP_REMOVED lines=29> */
[----:B------:R-:W-:Y:S01]  /*f8e0*/  @!P5 FMUL R130, R130, 16777216 ;  /* 0x4b8000008282d820 */ /* 0x000fe20000400000 */
[----:B------:R-:W-:Y:S01]  /*f8f0*/  FSETP.GEU.AND P5, PT, |R156|, 1.175494350822287508e-38, PT ;  /* 0x008000009c00780b */ /* 0x000fe20003fae200 */
        /* <DEDUP_REMOVED lines=16> */
[----:B------:R-:W-:Y:S01]  /*fa00*/  @!P4 FMUL R84, R84, 16777216 ;  /* 0x4b8000005454c820 */ /* 0x000fe20000400000 */
[C---:B------:R-:W-:Y:S01]  /*fa10*/  FSETP.GEU.AND P4, PT, R156.reuse, 1.175494350822287508e-38, PT ;  /* 0x008000009c00780b */ /* 0x040fe20003f8e000 */
[----:B------:R-:W-:Y:S02]  /*fa20*/  FMUL R155, R156, 8388608 ;  /* 0x4b0000009c9b7820 */ /* 0x000fe40000400000 */
[----:B0-----:R-:W-:-:S02]  /*fa30*/  FFMA.FTZ R245, R24, 1.1920928955078125e-07, R245 ;  /* 0x3400000018f57823 */ /* 0x001fc400000100f5 */
[----:B------:R-:W-:Y:S02]  /*fa40*/  FMUL R24, R47, R95 ;  /* 0x0000005f2f187220 */ /* 0x000fe40000400000 */
[----:B-1----:R-:W-:Y:S01]  /*fa50*/  FMUL R95, R115, R7 ;  /* 0x00000007735f7220 */ /* 0x002fe20000400000 */
[----:B------:R-:W-:Y:S01]  /*fa60*/  FSEL R7, R155, R156, !P4 ;  /* 0x0000009c9b077208 */ /* 0x000fe20006000000 */
        /* <DEDUP_REMOVED lines=16> */
[----:B------:R-:W-:Y:S01]  /*fb70*/  @P6 FMUL R128, R128, 0.25 ;  /* 0x3e80000080806820 */ /* 0x000fe20000400000 */
[----:B------:R-:W-:Y:S01]  /*fb80*/  FSETP.GT.AND P6, PT, |R158|, 8.50705917302346158658e+37, PT ;  /* 0x7e8000009e00780b */ /* 0x000fe20003fc4200 */
        /* <DEDUP_REMOVED lines=17> */
[C---:B------:R-:W-:Y:S01]  /*fca0*/  FSETP.GEU.AND P5, PT, |R158|.reuse, 1.175494350822287508e-38, PT ;  /* 0x008000009e00780b */ /* 0x040fe20003fae200 */
[C---:B------:R-:W-:Y:S01]  /*fcb0*/  FMUL R235, R158.reuse, 8388608 ;  /* 0x4b0000009eeb7820 */ /* 0x040fe20000400000 */
[----:B------:R-:W-:Y:S01]  /*fcc0*/  FSETP.GEU.AND P0, PT, R158, 1.175494350822287508e-38, PT ;  /* 0x008000009e00780b */ /* 0x000fe20003f0e000 */
[----:B------:R-:W-:-:S02]  /*fcd0*/  @P6 FMUL R123, R123, 0.25 ;  /* 0x3e8000007b7b6820 */ /* 0x000fc40000400000 */
[----:B------:R-:W-:Y:S01]  /*fce0*/  @P6 FMUL R122, R122, 0.25 ;  /* 0x3e8000007a7a6820 */ /* 0x000fe20000400000 */
[----:B------:R-:W-:Y:S01]  /*fcf0*/  FSEL R235, R235, R158, !P0 ;  /* 0x0000009eebeb7208 */ /* 0x000fe20004000000 */
        /* <DEDUP_REMOVED lines=14> */
[----:B------:R-:W-:Y:S01]  /*fde0*/  @P6 FMUL R110, R110, 0.25 ;  /* 0x3e8000006e6e6820 */ /* 0x000fe20000400000 */
[----:B------:R-:W-:Y:S01]  /*fdf0*/  FSETP.GT.AND P6, PT, |R139|, 8.50705917302346158658e+37, PT ;  /* 0x7e8000008b00780b */ /* 0x000fe20003fc4200 */
        /* <DEDUP_REMOVED lines=16> */
[----:B------:R-:W-:Y:S01]  /*ff00*/  @!P5 FMUL R110, R110, 16777216 ;  /* 0x4b8000006e6ed820 */ /* 0x000fe20000400000 */
[----:B------:R-:W-:Y:S01]  /*ff10*/  FSETP.GEU.AND P5, PT, |R139|, 1.175494350822287508e-38, PT ;  /* 0x008000008b00780b */ /* 0x000fe20003fae200 */
        /* <DEDUP_REMOVED lines=17> */
[----:B------:R-:W-:Y:S01]  /*10030*/  FSETP.GT.AND P6, PT, |R138|, 8.50705917302346158658e+37, PT ;  /* 0x7e8000008a00780b */ /* 0x000fe20003fc4200 */
        /* <DEDUP_REMOVED lines=16> */
[----:B------:R-:W-:Y:S01]  /*10140*/  @!P5 FMUL R108, R108, 16777216 ;  /* 0x4b8000006c6cd820 */ /* 0x000fe20000400000 */
[----:B------:R-:W-:Y:S01]  /*10150*/  FSETP.GEU.AND P5, PT, |R138|, 1.175494350822287508e-38, PT ;  /* 0x008000008a00780b */ /* 0x000fe20003fae200 */
[----:B------:R-:W0:Y:S01]  /*10160*/  MUFU.RCP R82, R82 ;  /* 0x0000005200527308 */ /* 0x000e220000001000 */
        /* <DEDUP_REMOVED lines=16> */
[----:B------:R-:W-:Y:S01]  /*10270*/  @P6 FMUL R98, R98, 0.25 ;  /* 0x3e80000062626820 */ /* 0x000fe20000400000 */
[----:B------:R-:W-:Y:S01]  /*10280*/  FSETP.GT.AND P6, PT, |R126|, 8.50705917302346158658e+37, PT ;  /* 0x7e8000007e00780b */ /* 0x000fe20003fc4200 */
[----:B------:R-:W-:Y:S01]  /*10290*/  @!P5 FMUL R138, R138, 16777216 ;  /* 0x4b8000008a8ad820 */ /* 0x000fe20000400000 */
[----:B------:R-:W-:Y:S01]  /*102a0*/  IADD3 R127, R4, -0x3f3504f3, RZ ;  /* 0xc0cafb0d047f7810 */ /* 0x000fe20007ffe0ff */
        /* <DEDUP_REMOVED lines=16> */
[----:B------:R-:W-:Y:S02]  /*103b0*/  FSETP.GEU.AND P5, PT, |R126|, 1.175494350822287508e-38, PT ;  /* 0x008000007e00780b */ /* 0x000fe40003fae200 */
[----:B------:R-:W-:Y:S01]  /*103c0*/  LOP3.LUT R127, R127, 0xff800000, RZ, 0xc0, !PT ;  /* 0xff8000007f7f7812 */ /* 0x000fe200078ec0ff */
[----:B------:R-:W-:Y:S01]  /*103d0*/  I2F R27, R113 ;  /* 0x00000071001b7306 */ /* 0x000fe20000201400 */
[----:B0-----:R-:W-:Y:S02]  /*103e0*/  FMUL R49, R82, R89 ;  /* 0x0000005952317220 */ /* 0x001fe40000400000 */
[----:B------:R-:W-:-:S02]  /*103f0*/  @P6 FMUL R126, R126, 0.25 ;  /* 0x3e8000007e7e6820 */ /* 0x000fc40000400000 */
[----:B------:R-:W-:-:S03]  /*10400*/  FMUL R89, R115, R143 ;  /* 0x0000008f73597220 */ /* 0x000fc60000400000 */
[----:B------:R-:W0:Y:S01]  /*10410*/  I2F R25, R127 ;  /* 0x0000007f00197306 */ /* 0x000e220000201400 */
[----:B------:R-:W-:Y:S02]  /*10420*/  FMUL R32, R47, R94 ;  /* 0x0000005e2f207220 */ /* 0x000fe40000400000 */
[----:B------:R-:W-:Y:S02]  /*10430*/  FMUL R94, R115, R148 ;  /* 0x00000094735e7220 */ /* 0x000fe40000400000 */
[----:B------:R-:W-:-:S03]  /*10440*/  @!P5 FMUL R126, R126, 16777216 ;  /* 0x4b8000007e7ed820 */ /* 0x000fc60000400000 */
[----:B------:R-:W1:Y:S08]  /*10450*/  MUFU.RCP R143, R156 ;  /* 0x0000009c008f7308 */ /* 0x000e700000001000 */
[----:B------:R-:W2:Y:S01]  /*10460*/  MUFU.RCP R148, R158 ;  /* 0x0000009e00947308 */ /* 0x000ea20000001000 */
[----:B0-----:R-:W-:-:S07]  /*10470*/  FFMA.FTZ R246, R25, 1.1920928955078125e-07, R246 ;  /* 0x3400000019f67823 */ /* 0x001fce00000100f6 */
[----:B------:R-:W0:Y:S01]  /*10480*/  MUFU.RCP R138, R138 ;  /* 0x0000008a008a7308 */ /* 0x000e220000001000 */
[----:B------:R-:W-:-:S07]  /*10490*/  FFMA.FTZ R242, R27, 1.1920928955078125e-07, R242 ;  /* 0x340000001bf27823 */ /* 0x000fce00000100f2 */
[----:B------:R-:W3:Y:S01]  /*104a0*/  MUFU.RCP R139, R139 ;  /* 0x0000008b008b7308 */ /* 0x000ee20000001000 */
[C---:B------:R-:W-:Y:S02]  /*104b0*/  FMUL R25, R47.reuse, R91 ;  /* 0x0000005b2f197220 */ /* 0x040fe40000400000 */
[----:B------:R-:W-:-:S05]  /*104c0*/  FMUL R33, R47, R90 ;  /* 0x0000005a2f217220 */ /* 0x000fca0000400000 */
[----:B------:R-:W4:Y:S01]  /*104d0*/  MUFU.RCP R126, R126 ;  /* 0x0000007e007e7308 */ /* 0x000f220000001000 */
        /* <DEDUP_REMOVED lines=25> */
[----:B------:R-:W-:Y:S02]  /*10670*/  FMUL R92, R115, R116 ;  /* 0x00000074735c7220 */ /* 0x000fe40000400000 */
[----:B------:R-:W-:Y:S02]  /*10680*/  FMUL R82, R82, R84 ;  /* 0x0000005452527220 */ /* 0x000fe40000400000 */
[----:B-1----:R-:W-:Y:S02]  /*10690*/  FMUL R116, R143, R125 ;  /* 0x0000007d8f747220 */ /* 0x002fe40000400000 */
[----:B------:R-:W-:Y:S02]  /*106a0*/  @P6 FMUL R37, R37, 0.25 ;  /* 0x3e80000025256820 */ /* 0x000fe40000400000 */
        /* <DEDUP_REMOVED lines=10> */
[----:B------:R-:W-:Y:S02]  /*10750*/  FMUL R112, R115, R131 ;  /* 0x0000008373707220 */ /* 0x000fe40000400000 */
[----:B------:R-:W-:Y:S02]  /*10760*/  FMUL R125, R143, R124 ;  /* 0x0000007c8f7d7220 */ /* 0x000fe40000400000 */
        /* <DEDUP_REMOVED lines=14> */
[----:B------:R-:W-:Y:S02]  /*10850*/  FMUL R115, R115, R130 ;  /* 0x0000008273737220 */ /* 0x000fe40000400000 */
[----:B------:R-:W-:Y:S02]  /*10860*/  FMUL R124, R143, R137 ;  /* 0x000000898f7c7220 */ /* 0x000fe40000400000 */
[----:B------:R-:W-:Y:S02]  /*10870*/  @P6 FMUL R21, R21, 0.25 ;  /* 0x3e80000015156820 */ /* 0x000fe40000400000 */
[----:B------:R-:W-:Y:S02]  /*10880*/  FMUL R130, R143, R129 ;  /* 0x000000818f827220 */ /* 0x000fe40000400000 */
[----:B--2---:R-:W-:-:S02]  /*10890*/  FMUL R137, R148, R106 ;  /* 0x0000006a94897220 */ /* 0x004fc40000400000 */
[----:B------:R-:W-:Y:S02]  /*108a0*/  FMUL R129, R143, R128 ;  /* 0x000000808f817220 */ /* 0x000fe40000400000 */
[C---:B------:R-:W-:Y:S02]  /*108b0*/  FMUL R106, R148.reuse, R19 ;  /* 0x00000013946a7220 */ /* 0x040fe40000400000 */
[----:B------:R-:W-:Y:S02]  /*108c0*/  @!P5 FMUL R37, R37, 16777216 ;  /* 0x4b8000002525d820 */ /* 0x000fe40000400000 */
[----:B------:R-:W-:Y:S02]  /*108d0*/  FMUL R131, R143, R119 ;  /* 0x000000778f837220 */ /* 0x000fe40000400000 */
[----:B------:R-:W-:Y:S02]  /*108e0*/  FMUL R128, R148, R122 ;  /* 0x0000007a94807220 */ /* 0x000fe40000400000 */
[----:B0-----:R-:W-:-:S02]  /*108f0*/  FMUL R19, R138, R42 ;  /* 0x0000002a8a137220 */ /* 0x001fc40000400000 */
        /* <DEDUP_REMOVED lines=26> */
[----:B---3--:R-:W-:Y:S02]  /*10aa0*/  FMUL R152, R139, R52 ;  /* 0x000000348b987220 */ /* 0x008fe40000400000 */
[----:B------:R-:W-:Y:S02]  /*10ab0*/  FMUL R42, R138, R39 ;  /* 0x000000278a2a7220 */ /* 0x000fe40000400000 */
[----:B------:R-:W-:Y:S02]  /*10ac0*/  @!P5 FMUL R21, R21, 16777216 ;  /* 0x4b8000001515d820 */ /* 0x000fe40000400000 */
        /* <DEDUP_REMOVED lines=12> */
[----:B------:R-:W-:-:S02]  /*10b90*/  FMUL R39, R138, R64 ;  /* 0x000000408a277220 */ /* 0x000fc40000400000 */
[----:B------:R-:W-:Y:S02]  /*10ba0*/  FMUL R52, R138, R22 ;  /* 0x000000168a347220 */ /* 0x000fe40000400000 */
[C---:B------:R-:W-:Y:S02]  /*10bb0*/  FMUL R104, R139.reuse, R17 ;  /* 0x000000118b687220 */ /* 0x040fe40000400000 */
[C---:B------:R-:W-:Y:S02]  /*10bc0*/  FMUL R111, R139.reuse, R13 ;  /* 0x0000000d8b6f7220 */ /* 0x040fe40000400000 */
[C---:B------:R-:W-:Y:S02]  /*10bd0*/  FMUL R148, R139.reuse, R12 ;  /* 0x0000000c8b947220 */ /* 0x040fe40000400000 */
[C---:B------:R-:W-:Y:S02]  /*10be0*/  FMUL R147, R139.reuse, R9 ;  /* 0x000000098b937220 */ /* 0x040fe40000400000 */
[----:B------:R-:W-:-:S02]  /*10bf0*/  FMUL R149, R139, R8 ;  /* 0x000000088b957220 */ /* 0x000fc40000400000 */
[----:B------:R-:W-:Y:S02]  /*10c00*/  FMUL R64, R138, R23 ;  /* 0x000000178a407220 */ /* 0x000fe40000400000 */
[----:B----4-:R-:W-:Y:S02]  /*10c10*/  FMUL R22, R126, R37 ;  /* 0x000000257e167220 */ /* 0x010fe40000400000 */
[----:B------:R-:W-:Y:S02]  /*10c20*/  IMAD.IADD R127, R4, 0x1, -R127 ;  /* 0x00000001047f7824 */ /* 0x000fe400078e0a7f */
[----:B------:R-:W-:Y:S02]  /*10c30*/  FMUL R17, R138, R59 ;  /* 0x0000003b8a117220 */ /* 0x000fe40000400000 */
        /* <DEDUP_REMOVED lines=14> */
[----:B------:R-:W-:Y:S01]  /*10d20*/  FMUL R126, R126, R21 ;  /* 0x000000157e7e7220 */ /* 0x000fe20000400000 */
[----:B------:R-:W-:Y:S01]  /*10d30*/  LOP3.LUT R21, R56, 0x70, R201, 0x78, !PT ;  /* 0x0000007038157812 */ /* 0x000fe200078e78c9 */
[----:B------:R-:W-:Y:S01]  /*10d40*/  FADD R56, R127, -1 ;  /* 0xbf8000007f387421 */ /* 0x000fe20000000000 */
[----:B------:R-:W-:Y:S02]  /*10d50*/  F2FP.BF16.PACK_AB R17, R17, R52 ;  /* 0x000000341111723e */ /* 0x000fe400000010ff */
[----:B------:R-:W-:Y:S01]  /*10d60*/  LEA R52, R252, R21, 0xb ;  /* 0x00000015fc347211 */ /* 0x000fe200078e58ff */
[----:B------:R-:W-:Y:S01]  /*10d70*/  FFMA.FTZ R21, R56, R249, -0.16845393180847167969 ;  /* 0xbe2c7f3038157423 */ /* 0x000fe200000100f9 */
[----:B------:R-:W-:Y:S01]  /*10d80*/  F2FP.BF16.PACK_AB R12, R12, R37 ;  /* 0x000000250c0c723e */ /* 0x000fe200000010ff */
[----:B------:R-:W-:Y:S01]  /*10d90*/  FMUL R121, R139, R121 ;  /* 0x000000798b797220 */ /* 0x000fe20000400000 */
[----:B------:R-:W-:Y:S01]  /*10da0*/  F2FP.BF16.PACK_AB R13, R13, R20 ;  /* 0x000000140d0d723e */ /* 0x000fe200000010ff */
[C---:B------:R-:W-:Y:S01]  /*10db0*/  FMUL R110, R139.reuse, R105 ;  /* 0x000000698b6e7220 */ /* 0x040fe20000400000 */
[----:B------:R-:W-:Y:S01]  /*10dc0*/  F2FP.BF16.PACK_AB R14, R14, R23 ;  /* 0x000000170e0e723e */ /* 0x000fe200000010ff */
[----:B------:R-:W-:Y:S01]  /*10dd0*/  FMUL R70, R139, R70 ;  /* 0x000000468b467220 */ /* 0x000fe20000400000 */
[----:B------:R-:W-:Y:S01]  /*10de0*/  F2FP.BF16.PACK_AB R15, R15, R36 ;  /* 0x000000240f0f723e */ /* 0x000fe200000010ff */
[----:B------:R-:W-:Y:S01]  /*10df0*/  BAR.SYNC.DEFER_BLOCKING 0x0 ;  /* 0x0000000000007b1d */ /* 0x000fe20000010000 */
[----:B------:R-:W-:-:S02]  /*10e00*/  FMUL R173, R139, R173 ;  /* 0x000000ad8bad7220 */ /* 0x000fc40000400000 */
[C---:B------:R-:W-:Y:S02]  /*10e10*/  FMUL R154, R139.reuse, R109 ;  /* 0x0000006d8b9a7220 */ /* 0x040fe40000400000 */
[----:B------:R-:W-:Y:S01]  /*10e20*/  FFMA.FTZ R37, R56, R21, 0.1716887056827545166 ;  /* 0x3e2fcf2a38257423 */ /* 0x000fe20000010015 */
[----:B------:R-:W-:Y:S01]  /*10e30*/  F2FP.BF16.PACK_AB R8, R8, R97 ;  /* 0x000000610808723e */ /* 0x000fe200000010ff */
[----:B------:R-:W-:Y:S01]  /*10e40*/  FMUL R105, R139, R16 ;  /* 0x000000108b697220 */ /* 0x000fe20000400000 */
[----:B------:R-:W-:Y:S01]  /*10e50*/  F2FP.BF16.PACK_AB R9, R9, R126 ;  /* 0x0000007e0909723e */ /* 0x000fe200000010ff */
[----:B------:R-:W-:Y:S01]  /*10e60*/  FMUL R18, R138, R68 ;  /* 0x000000448a127220 */ /* 0x000fe20000400000 */
[----:B------:R-:W-:Y:S01]  /*10e70*/  F2FP.BF16.PACK_AB R10, R10, R63 ;  /* 0x0000003f0a0a723e */ /* 0x000fe200000010ff */
[C---:B------:R-:W-:Y:S01]  /*10e80*/  FMUL R16, R138.reuse, R102 ;  /* 0x000000668a107220 */ /* 0x040fe20000400000 */
[----:B------:R-:W-:Y:S01]  /*10e90*/  F2FP.BF16.PACK_AB R11, R11, R22 ;  /* 0x000000160b0b723e */ /* 0x000fe200000010ff */
[----:B------:R-:W-:-:S02]  /*10ea0*/  FMUL R43, R138, R43 ;  /* 0x0000002b8a2b7220 */ /* 0x000fc40000400000 */
[C---:B------:R-:W-:Y:S02]  /*10eb0*/  FMUL R69, R138.reuse, R69 ;  /* 0x000000458a457220 */ /* 0x040fe40000400000 */
[C---:B------:R-:W-:Y:S02]  /*10ec0*/  FMUL R68, R138.reuse, R65 ;  /* 0x000000418a447220 */ /* 0x040fe40000400000 */
[C---:B------:R-:W-:Y:S02]  /*10ed0*/  FMUL R61, R138.reuse, R61 ;  /* 0x0000003d8a3d7220 */ /* 0x040fe40000400000 */
[C---:B------:R-:W-:Y:S02]  /*10ee0*/  FMUL R103, R138.reuse, R103 ;  /* 0x000000678a677220 */ /* 0x040fe40000400000 */
[----:B------:R-:W-:Y:S01]  /*10ef0*/  FMUL R102, R138, R99 ;  /* 0x000000638a667220 */ /* 0x000fe20000400000 */
[----:B------:R0:W-:Y:S01]  /*10f00*/  STS.128 [R52], R12 ;  /* 0x0000000c34007388 */ /* 0x0001e20000000c00 */
[----:B------:R-:W-:Y:S01]  /*10f10*/  FFMA.FTZ R37, R56, R37, -0.17900948226451873779 ;  /* 0xbe374e4338257423 */ /* 0x000fe20000010025 */
[----:B------:R-:W-:Y:S01]  /*10f20*/  IADD3 R113, R6, -R113, RZ ;  /* 0x8000007106717210 */ /* 0x000fe20007ffe0ff */
[----:B------:R-:W-:Y:S01]  /*10f30*/  IMAD.IADD R86, R5, 0x1, -R86 ;  /* 0x0000000105567824 */ /* 0x000fe200078e0a56 */
[----:B------:R1:W-:Y:S01]  /*10f40*/  STS.128 [R52+0x400], R8 ;  /* 0x0004000834007388 */ /* 0x0003e20000000c00 */
[----:B------:R-:W-:Y:S01]  /*10f50*/  FMUL R120, R139, R120 ;  /* 0x000000788b787220 */ /* 0x000fe20000400000 */
[----:B------:R-:W-:Y:S01]  /*10f60*/  F2FP.BF16.PACK_AB R20, R103, R102 ;  /* 0x000000666714723e */ /* 0x000fe200000010ff */
[----:B------:R-:W-:Y:S01]  /*10f70*/  FMUL R172, R139, R172 ;  /* 0x000000ac8bac7220 */ /* 0x000fe20000400000 */
[----:B------:R-:W-:Y:S01]  /*10f80*/  F2FP.BF16.PACK_AB R21, R61, R64 ;  /* 0x000000403d15723e */ /* 0x000fe200000010ff */
[----:B------:R-:W-:Y:S01]  /*10f90*/  FMUL R38, R138, R38 ;  /* 0x000000268a267220 */ /* 0x000fe20000400000 */
[----:B------:R-:W-:Y:S01]  /*10fa0*/  F2FP.BF16.PACK_AB R22, R69, R68 ;  /* 0x000000444516723e */ /* 0x000fe200000010ff */
[----:B------:R-:W-:Y:S01]  /*10fb0*/  FMUL R139, R139, R108 ;  /* 0x0000006c8b8b7220 */ /* 0x000fe20000400000 */
[----:B------:R-:W-:-:S02]  /*10fc0*/  F2FP.BF16.PACK_AB R23, R43, R42 ;  /* 0x0000002a2b17723e */ /* 0x000fc400000010ff */
[----:B0-----:R-:W-:Y:S02]  /*10fd0*/  F2FP.BF16.PACK_AB R12, R173, R154 ;  /* 0x0000009aad0c723e */ /* 0x001fe400000010ff */
[----:B------:R-:W-:Y:S02]  /*10fe0*/  F2FP.BF16.PACK_AB R13, R147, R70 ;  /* 0x00000046930d723e */ /* 0x000fe400000010ff */
[----:B------:R-:W-:Y:S02]  /*10ff0*/  F2FP.BF16.PACK_AB R14, R104, R111 ;  /* 0x0000006f680e723e */ /* 0x000fe400000010ff */
[----:B------:R-:W-:Y:S01]  /*11000*/  F2FP.BF16.PACK_AB R15, R121, R110 ;  /* 0x0000006e790f723e */ /* 0x000fe200000010ff */
[----:B-1----:R-:W-:Y:S02]  /*11010*/  FFMA.FTZ R9, R56, R37, 0.20512372255325317383 ;  /* 0x3e520bf438097423 */ /* 0x002fe40000010025 */
[----:B------:R-:W-:Y:S02]  /*11020*/  FADD R86, R86, -1 ;  /* 0xbf80000056567421 */ /* 0x000fe40000000000 */
[----:B------:R0:W-:Y:S01]  /*11030*/  STS.128 [R52+0x500], R12 ;  /* 0x0005000c34007388 */ /* 0x0001e20000000c00 */
[----:B------:R-:W-:Y:S01]  /*11040*/  FFMA.FTZ R9, R56, R9, -0.24046532809734344482 ;  /* 0xbe763c8b38097423 */ /* 0x000fe20000010009 */
[----:B------:R-:W-:-:S02]  /*11050*/  F2FP.BF16.PACK_AB R18, R18, R39 ;  /* 0x000000271212723e */ /* 0x000fc400000010ff */
[----:B------:R-:W-:Y:S01]  /*11060*/  F2FP.BF16.PACK_AB R19, R19, R38 ;  /* 0x000000261313723e */ /* 0x000fe200000010ff */
[----:B------:R1:W-:Y:S01]  /*11070*/  STS.128 [R52+0x480], R20 ;  /* 0x0004801434007388 */ /* 0x0003e20000000c00 */
[----:B------:R-:W-:Y:S01]  /*11080*/  F2FP.BF16.PACK_AB R36, R172, R139 ;  /* 0x0000008bac24723e */ /* 0x000fe200000010ff */
[----:B------:R-:W-:Y:S01]  /*11090*/  FFMA.FTZ R11, R86, R249, -0.16845393180847167969 ;  /* 0xbe2c7f30560b7423 */ /* 0x000fe200000100f9 */
[----:B------:R-:W-:Y:S01]  /*110a0*/  F2FP.BF16.PACK_AB R37, R149, R152 ;  /* 0x000000989525723e */ /* 0x000fe200000010ff */
[----:B------:R-:W-:Y:S01]  /*110b0*/  IMAD.MOV.U32 R70, RZ, RZ, c[0x0][0x1c8] ;  /* 0x00007200ff467624 */ /* 0x000fe200078e00ff */
[----:B------:R-:W-:Y:S02]  /*110c0*/  F2FP.BF16.PACK_AB R38, R105, R148 ;  /* 0x000000946926723e */ /* 0x000fe400000010ff */
[----:B------:R-:W-:Y:S01]  /*110d0*/  F2FP.BF16.PACK_AB R39, R120, R71 ;  /* 0x000000477827723e */ /* 0x000fe200000010ff */
[----:B0-----:R-:W-:Y:S02]  /*110e0*/  FADD R12, R113, -1 ;  /* 0xbf800000710c7421 */ /* 0x001fe40000000000 */
[----:B------:R-:W-:-:S02]  /*110f0*/  FFMA.FTZ R9, R56, R9, 0.28857114911079406738 ;  /* 0x3e93bf9938097423 */ /* 0x000fc40000010009 */
[----:B------:R-:W-:Y:S02]  /*11100*/  FFMA.FTZ R15, R12, R249, -0.16845393180847167969 ;  /* 0xbe2c7f300c0f7423 */ /* 0x000fe400000100f9 */
[----:B-1----:R-:W-:Y:S01]  /*11110*/  IMAD R23, R157, c[0x0][0x1c8], RZ ;  /* 0x000072009d177a24 */ /* 0x002fe200078e02ff */
[----:B------:R0:W-:Y:S01]  /*11120*/  STS.128 [R52+0x100], R36 ;  /* 0x0001002434007388 */ /* 0x0001e20000000c00 */
[----:B------:R-:W-:Y:S02]  /*11130*/  FFMA.FTZ R11, R86, R11, 0.1716887056827545166 ;  /* 0x3e2fcf2a560b7423 */ /* 0x000fe4000001000b */
[----:B------:R-:W-:Y:S02]  /*11140*/  FFMA.FTZ R21, R12, R15, 0.1716887056827545166 ;  /* 0x3e2fcf2a0c157423 */ /* 0x000fe4000001000f */
[----:B------:R-:W-:Y:S01]  /*11150*/  FFMA.FTZ R9, R56, R9, -0.36067417263984680176 ;  /* 0xbeb8aa4938097423 */ /* 0x000fe20000010009 */
[----:B------:R-:W-:Y:S01]  /*11160*/  F2FP.BF16.PACK_AB R40, R174, R151 ;  /* 0x00000097ae28723e */ /* 0x000fe200000010ff */
[----:B------:R-:W-:Y:S01]  /*11170*/  FMUL R59, R138, R98 ;  /* 0x000000628a3b7220 */ /* 0x000fe20000400000 */
[----:B------:R-:W-:Y:S01]  /*11180*/  F2FP.BF16.PACK_AB R41, R145, R150 ;  /* 0x000000969129723e */ /* 0x000fe200000010ff */
[----:B------:R-:W-:Y:S01]  /*11190*/  FFMA.FTZ R15, R86, R11, -0.17900948226451873779 ;  /* 0xbe374e43560f7423 */ /* 0x000fe2000001000b */
[----:B------:R-:W-:Y:S01]  /*111a0*/  F2FP.BF16.PACK_AB R42, R142, R143 ;  /* 0x0000008f8e2a723e */ /* 0x000fe200000010ff */
[----:B------:R-:W-:Y:S01]  /*111b0*/  FFMA.FTZ R21, R12, R21, -0.17900948226451873779 ;  /* 0xbe374e430c157423 */ /* 0x000fe20000010015 */
[----:B------:R-:W-:-:S02]  /*111c0*/  F2FP.BF16.PACK_AB R43, R128, R137 ;  /* 0x00000089802b723e */ /* 0x000fc400000010ff */
[----:B0-----:R-:W-:Y:S01]  /*111d0*/  LEA R37, R70, R23, 0x2 ;  /* 0x0000001746257211 */ /* 0x001fe200078e10ff */
[----:B------:R-:W-:-:S03]  /*111e0*/  FFMA.FTZ R9, R56, R9, 0.48089820146560668945 ;  /* 0x3ef6384a38097423 */ /* 0x000fc60000010009 */
[----:B------:R-:W-:Y:S01]  /*111f0*/  LEA R39, R70, R37, 0x2 ;  /* 0x0000002546277211 */ /* 0x000fe200078e10ff */
[----:B------:R-:W-:Y:S01]  /*11200*/  FFMA.FTZ R15, R86, R15, 0.20512372255325317383 ;  /* 0x3e520bf4560f7423 */ /* 0x000fe2000001000f */
[----:B------:R-:W-:Y:S01]  /*11210*/  ISETP.GE.U32.AND P5, PT, R4, 0x7f800000, PT ;  /* 0x7f8000000400780c */ /* 0x000fe20003fa6070 */
[----:B------:R-:W-:Y:S01]  /*11220*/  FFMA.FTZ R21, R12, R21, 0.20512372255325317383 ;  /* 0x3e520bf40c157423 */ /* 0x000fe20000010015 */
[----:B------:R-:W-:Y:S01]  /*11230*/  F2FP.BF16.PACK_AB R16, R16, R59 ;  /* 0x0000003b1010723e */ /* 0x000fe200000010ff */
[----:B------:R0:W-:Y:S01]  /*11240*/  STS.128 [R52+0x180], R40 ;  /* 0x0001802834007388 */ /* 0x0001e20000000c00 */
[----:B------:R-:W-:Y:S02]  /*11250*/  FFMA.FTZ R9, R56, R9, -0.72134751081466674805 ;  /* 0xbf38aa3b38097423 */ /* 0x000fe40000010009 */
[----:B------:R-:W-:Y:S02]  /*11260*/  FFMA.FTZ R15, R86, R15, -0.24046532809734344482 ;  /* 0xbe763c8b560f7423 */ /* 0x000fe4000001000f */
[----:B------:R-:W-:Y:S01]  /*11270*/  FFMA.FTZ R21, R12, R21, -0.24046532809734344482 ;  /* 0xbe763c8b0c157423 */ /* 0x000fe20000010015 */
[----:B------:R1:W-:Y:S01]  /*11280*/  STS.128 [R52+0x80], R16 ;  /* 0x0000801034007388 */ /* 0x0003e20000000c00 */
[----:B------:R-:W-:-:S02]  /*11290*/  FMUL R9, R56, R9 ;  /* 0x0000000938097220 */ /* 0x000fc40000400000 */
[----:B------:R-:W-:Y:S02]  /*112a0*/  FFMA.FTZ R15, R86, R15, 0.28857114911079406738 ;  /* 0x3e93bf99560f7423 */ /* 0x000fe4000001000f */
[----:B0-----:R-:W-:Y:S02]  /*112b0*/  IMAD R41, R70, 0x4, R39 ;  /* 0x0000000446297824 */ /* 0x001fe400078e0227 */
[----:B------:R-:W-:-:S03]  /*112c0*/  FFMA.FTZ R21, R12, R21, 0.28857114911079406738 ;  /* 0x3e93bf990c157423 */ /* 0x000fc60000010015 */
[----:B------:R-:W-:Y:S02]  /*112d0*/  LEA R43, R70, R41, 0x2 ;  /* 0x00000029462b7211 */ /* 0x000fe400078e10ff */
[----:B-1----:R-:W-:Y:S02]  /*112e0*/  F2FP.BF16.PACK_AB R16, R175, R146 ;  /* 0x00000092af10723e */ /* 0x002fe400000010ff */
[----:B------:R-:W-:Y:S02]  /*112f0*/  F2FP.BF16.PACK_AB R17, R136, R55 ;  /* 0x000000378811723e */ /* 0x000fe400000010ff */
[----:B------:R-:W-:Y:S02]  /*11300*/  F2FP.BF16.PACK_AB R18, R106, R107 ;  /* 0x0000006b6a12723e */ /* 0x000fe400000010ff */
[----:B------:R-:W-:Y:S01]  /*11310*/  F2FP.BF16.PACK_AB R19, R123, R122 ;  /* 0x0000007a7b13723e */ /* 0x000fe200000010ff */
[----:B------:R-:W-:Y:S01]  /*11320*/  FMUL R9, R56, R9 ;  /* 0x0000000938097220 */ /* 0x000fe20000400000 */
[----:B------:R-:W-:Y:S01]  /*11330*/  LEA R55, R70, R43, 0x2 ;  /* 0x0000002b46377211 */ /* 0x000fe200078e10ff */
[----:B------:R-:W-:-:S02]  /*11340*/  FFMA.FTZ R15, R86, R15, -0.36067417263984680176 ;  /* 0xbeb8aa49560f7423 */ /* 0x000fc4000001000f */
[----:B------:R0:W-:Y:S01]  /*11350*/  STS.128 [R52+0x580], R16 ;  /* 0x0005801034007388 */ /* 0x0001e20000000c00 */
[----:B------:R-:W-:Y:S02]  /*11360*/  FFMA.FTZ R21, R12, R21, -0.36067417263984680176 ;  /* 0xbeb8aa490c157423 */ /* 0x000fe40000010015 */
[----:B------:R-:W-:Y:S02]  /*11370*/  FFMA.FTZ R13, R56, 1.4426950216293334961, R9 ;  /* 0x3fb8aa3b380d7823 */ /* 0x000fe40000010009 */
[----:B------:R-:W-:Y:S02]  /*11380*/  FFMA.FTZ R15, R86, R15, 0.48089820146560668945 ;  /* 0x3ef6384a560f7423 */ /* 0x000fe4000001000f */
[----:B------:R-:W-:Y:S02]  /*11390*/  FFMA.FTZ R21, R12, R21, 0.48089820146560668945 ;  /* 0x3ef6384a0c157423 */ /* 0x000fe40000010015 */
[----:B------:R-:W-:Y:S02]  /*113a0*/  IMAD R57, R70, 0x4, R55 ;  /* 0x0000000446397824 */ /* 0x000fe400078e0237 */
[----:B------:R-:W-:Y:S01]  /*113b0*/  FADD R246, R246, R13 ;  /* 0x0000000df6f67221 */ /* 0x000fe20000000000 */
[----:B0-----:R-:W-:Y:S01]  /*113c0*/  @P5 MOV R17, 0x7f800000 ;  /* 0x7f80000000115802 */ /* 0x001fe20000000f00 */
[----:B------:R-:W-:Y:S01]  /*113d0*/  FFMA.FTZ R15, R86, R15, -0.72134751081466674805 ;  /* 0xbf38aa3b560f7423 */ /* 0x000fe2000001000f */
[----:B------:R-:W-:Y:S01]  /*113e0*/  ISETP.GE.U32.AND P6, PT, R6, 0x7f800000, PT ;  /* 0x7f8000000600780c */ /* 0x000fe20003fc6070 */
[----:B------:R-:W-:-:S02]  /*113f0*/  FFMA.FTZ R21, R12, R21, -0.72134751081466674805 ;  /* 0xbf38aa3b0c157423 */ /* 0x000fc40000010015 */
[----:B------:R-:W-:Y:S01]  /*11400*/  @P5 FFMA.FTZ R246, R4, R17, +INF ;  /* 0x7f80000004f65423 */ /* 0x000fe20000010011 */
[----:B------:R-:W-:Y:S02]  /*11410*/  ISETP.GE.U32.AND P5, PT, R5, 0x7f800000, PT ;  /* 0x7f8000000500780c */ /* 0x000fe40003fa6070 */
[----:B------:R-:W-:Y:S01]  /*11420*/  LEA R59, R70, R57, 0x2 ;  /* 0x00000039463b7211 */ /* 0x000fe200078e10ff */
[----:B------:R-:W-:Y:S02]  /*11430*/  FMUL R15, R86, R15 ;  /* 0x0000000f560f7220 */ /* 0x000fe40000400000 */
[----:B------:R-:W-:Y:S01]  /*11440*/  FMUL R21, R12, R21 ;  /* 0x000000150c157220 */ /* 0x000fe20000400000 */
[----:B------:R-:W-:Y:S02]  /*11450*/  LEA R61, R70, R59, 0x2 ;  /* 0x0000003b463d7211 */ /* 0x000fe400078e10ff */
[----:B------:R-:W-:Y:S02]  /*11460*/  F2FP.BF16.PACK_AB R8, R132, R129 ;  /* 0x000000818408723e */ /* 0x000fe400000010ff */
[----:B------:R-:W-:-:S02]  /*11470*/  F2FP.BF16.PACK_AB R9, R140, R135 ;  /* 0x000000878c09723e */ /* 0x000fc400000010ff */
[----:B------:R-:W-:Y:S02]  /*11480*/  F2FP.BF16.PACK_AB R10, R131, R144 ;  /* 0x00000090830a723e */ /* 0x000fe400000010ff */
[----:B------:R-:W-:Y:S01]  /*11490*/  F2FP.BF16.PACK_AB R11, R125, R134 ;  /* 0x000000867d0b723e */ /* 0x000fe200000010ff */
[----:B------:R-:W-:Y:S01]  /*114a0*/  FMUL R15, R86, R15 ;  /* 0x0000000f560f7220 */ /* 0x000fe20000400000 */
[----:B------:R-:W-:Y:S01]  /*114b0*/  LEA R65, R70, R61, 0x2 ;  /* 0x0000003d46417211 */ /* 0x000fe200078e10ff */
[----:B------:R-:W-:Y:S02]  /*114c0*/  FMUL R21, R12, R21 ;  /* 0x000000150c157220 */ /* 0x000fe40000400000 */
[----:B------:R0:W-:Y:S01]  /*114d0*/  STS.128 [R52+0x200], R8 ;  /* 0x0002000834007388 */ /* 0x0001e20000000c00 */
[----:B------:R-:W-:Y:S02]  /*114e0*/  FFMA.FTZ R86, R86, 1.4426950216293334961, R15 ;  /* 0x3fb8aa3b56567823 */ /* 0x000fe4000001000f */
[----:B------:R-:W-:-:S02]  /*114f0*/  FFMA.FTZ R21, R12, 1.4426950216293334961, R21 ;  /* 0x3fb8aa3b0c157823 */ /* 0x000fc40000010015 */
[----:B------:R-:W-:Y:S01]  /*11500*/  IMAD R67, R70, 0x4, R65 ;  /* 0x0000000446437824 */ /* 0x000fe200078e0241 */
[----:B------:R-:W-:Y:S01]  /*11510*/  F2FP.BF16.PACK_AB R16, R133, R130 ;  /* 0x000000828510723e */ /* 0x000fe200000010ff */
[----:B------:R-:W-:Y:S01]  /*11520*/  FADD R245, R245, R86 ;  /* 0x00000056f5f57221 */ /* 0x000fe20000000000 */
[----:B------:R-:W-:Y:S01]  /*11530*/  F2FP.BF16.PACK_AB R17, R141, R124 ;  /* 0x0000007c8d11723e */ /* 0x000fe200000010ff */
[----:B------:R-:W-:Y:S01]  /*11540*/  FADD R242, R242, R21 ;  /* 0x00000015f2f27221 */ /* 0x000fe20000000000 */
[----:B------:R-:W-:Y:S02]  /*11550*/  F2FP.BF16.PACK_AB R18, R118, R119 ;  /* 0x000000777612723e */ /* 0x000fe400000010ff */
[----:B0-----:R-:W-:Y:S01]  /*11560*/  @P5 MOV R8, 0x7f800000 ;  /* 0x7f80000000085802 */ /* 0x001fe20000000f00 */
[----:B------:R-:W-:Y:S01]  /*11570*/  @P6 IMAD.MOV.U32 R9, RZ, RZ, 0x7f800000 ;  /* 0x7f800000ff096424 */ /* 0x000fe200078e00ff */
[----:B------:R-:W-:-:S03]  /*11580*/  F2FP.BF16.PACK_AB R19, R116, R117 ;  /* 0x000000757413723e */ /* 0x000fc600000010ff */
[----:B------:R-:W-:Y:S01]  /*11590*/  @P5 FFMA.FTZ R245, R5, R8, +INF ;  /* 0x7f80000005f55423 */ /* 0x000fe20000010008 */
[-C--:B------:R-:W-:Y:S01]  /*115a0*/  LEA R20, P5, R37, R2.reuse, 0x1 ;  /* 0x0000000225147211 */ /* 0x080fe200078a08ff */
[----:B------:R-:W-:Y:S01]  /*115b0*/  @P6 FFMA.FTZ R242, R6, R9, +INF ;  /* 0x7f80000006f26423 */ /* 0x000fe20000010009 */
[C---:B------:R-:W-:Y:S02]  /*115c0*/  LEA R22, P6, R23.reuse, R2, 0x1 ;  /* 0x0000000217167211 */ /* 0x040fe400078c08ff */
[C---:B------:R-:W-:Y:S01]  /*115d0*/  LEA R69, R70.reuse, R67, 0x2 ;  /* 0x0000004346457211 */ /* 0x040fe200078e10ff */
[----:B------:R0:W-:Y:S01]  /*115e0*/  STS.128 [R52+0x600], R16 ;  /* 0x0006001034007388 */ /* 0x0001e20000000c00 */
[-C--:B------:R-:W-:Y:S02]  /*115f0*/  LEA.HI.X.SX32 R23, R23, R0.reuse, 0x1, P6 ;  /* 0x0000000017177211 */ /* 0x080fe400030f0eff */
[----:B------:R-:W-:Y:S02]  /*11600*/  LEA.HI.X.SX32 R21, R37, R0, 0x1, P5 ;  /* 0x0000000025157211 */ /* 0x000fe400028f0eff */
[----:B------:R-:W-:-:S02]  /*11610*/  LEA R37, R70, R69, 0x2 ;  /* 0x0000004546257211 */ /* 0x000fc400078e10ff */
[----:B------:R-:W-:Y:S02]  /*11620*/  F2FP.BF16.PACK_AB R8, R93, R112 ;  /* 0x000000705d08723e */ /* 0x000fe400000010ff */
[-C--:B0-----:R-:W-:Y:S02]  /*11630*/  LEA R18, P6, R39, R2.reuse, 0x1 ;  /* 0x0000000227127211 */ /* 0x081fe400078c08ff */
[----:B------:R-:W-:Y:S02]  /*11640*/  LEA R16, P5, R41, R2, 0x1 ;  /* 0x0000000229107211 */ /* 0x000fe400078a08ff */
[----:B------:R-:W-:Y:S01]  /*11650*/  LEA.HI.X.SX32 R19, R39, R0, 0x1, P6 ;  /* 0x0000000027137211 */ /* 0x000fe200030f0eff */
[----:B------:R-:W-:Y:S01]  /*11660*/  IMAD R39, R70, 0x4, R37 ;  /* 0x0000000446277824 */ /* 0x000fe200078e0225 */
[----:B------:R-:W-:Y:S02]  /*11670*/  F2FP.BF16.PACK_AB R9, R89, R92 ;  /* 0x0000005c5909723e */ /* 0x000fe400000010ff */
[----:B------:R-:W-:-:S02]  /*11680*/  F2FP.BF16.PACK_AB R10, R84, R85 ;  /* 0x00000055540a723e */ /* 0x000fc400000010ff */
[----:B------:R-:W-:Y:S02]  /*11690*/  F2FP.BF16.PACK_AB R11, R80, R83 ;  /* 0x00000053500b723e */ /* 0x000fe400000010ff */
[----:B------:R-:W-:Y:S02]  /*116a0*/  LEA.HI.X.SX32 R17, R41, R0, 0x1, P5 ;  /* 0x0000000029117211 */ /* 0x000fe400028f0eff */
[----:B------:R-:W-:Y:S02]  /*116b0*/  LEA R41, R70, R39, 0x2 ;  /* 0x0000002746297211 */ /* 0x000fe400078e10ff */
[----:B------:R-:W-:Y:S02]  /*116c0*/  F2FP.BF16.PACK_AB R12, R114, R115 ;  /* 0x00000073720c723e */ /* 0x000fe400000010ff */
[----:B------:R-:W-:Y:S02]  /*116d0*/  F2FP.BF16.PACK_AB R13, R94, R95 ;  /* 0x0000005f5e0d723e */ /* 0x000fe400000010ff */
[----:B------:R-:W-:-:S02]  /*116e0*/  F2FP.BF16.PACK_AB R14, R90, R91 ;  /* 0x0000005b5a0e723e */ /* 0x000fc400000010ff */
[----:B------:R-:W-:Y:S01]  /*116f0*/  F2FP.BF16.PACK_AB R15, R87, R88 ;  /* 0x00000058570f723e */ /* 0x000fe200000010ff */
[----:B------:R0:W-:Y:S01]  /*11700*/  STS.128 [R52+0x680], R8 ;  /* 0x0006800834007388 */ /* 0x0001e20000000c00 */
[----:B------:R-:W-:-:S03]  /*11710*/  LEA R80, P6, R43, R2, 0x1 ;  /* 0x000000022b507211 */ /* 0x000fc600078c08ff */
[----:B------:R1:W-:Y:S01]  /*11720*/  STS.128 [R52+0x280], R12 ;  /* 0x0002800c34007388 */ /* 0x0003e20000000c00 */
[----:B------:R-:W-:Y:S02]  /*11730*/  LEA R62, P5, R55, R2, 0x1 ;  /* 0x00000002373e7211 */ /* 0x000fe400078a08ff */
[C---:B0-----:R-:W-:Y:S02]  /*11740*/  LEA R11, R70.reuse, R41, 0x2 ;  /* 0x00000029460b7211 */ /* 0x041fe400078e10ff */
[----:B-1----:R-:W-:Y:S02]  /*11750*/  F2FP.BF16.PACK_AB R12, R81, R82 ;  /* 0x00000052510c723e */ /* 0x002fe400000010ff */
[----:B------:R-:W-:Y:S01]  /*11760*/  LEA.HI.X.SX32 R81, R43, R0, 0x1, P6 ;  /* 0x000000002b517211 */ /* 0x000fe200030f0eff */
[----:B------:R-:W-:Y:S01]  /*11770*/  IMAD R43, R70, 0x4, R11 ;  /* 0x00000004462b7824 */ /* 0x000fe200078e020b */
[----:B------:R-:W-:Y:S02]  /*11780*/  LEA R134, P6, R57, R2, 0x1 ;  /* 0x0000000239867211 */ /* 0x000fe400078c08ff */
[----:B------:R-:W-:-:S02]  /*11790*/  LEA.HI.X.SX32 R63, R55, R0, 0x1, P5 ;  /* 0x00000000373f7211 */ /* 0x000fc400028f0eff */
[C---:B------:R-:W-:Y:S02]  /*117a0*/  LEA R55, R70.reuse, R43, 0x2 ;  /* 0x0000002b46377211 */ /* 0x040fe400078e10ff */
[----:B------:R-:W-:Y:S02]  /*117b0*/  LEA.HI.X.SX32 R135, R57, R0, 0x1, P6 ;  /* 0x0000000039877211 */ /* 0x000fe400030f0eff */
[-C--:B------:R-:W-:Y:S02]  /*117c0*/  LEA R132, P5, R59, R2.reuse, 0x1 ;  /* 0x000000023b847211 */ /* 0x080fe400078a08ff */
[----:B------:R-:W-:Y:S02]  /*117d0*/  LEA R198, P6, R61, R2, 0x1 ;  /* 0x000000023dc67211 */ /* 0x000fe400078c08ff */
[----:B------:R-:W-:Y:S02]  /*117e0*/  LEA R57, R70, R55, 0x2 ;  /* 0x0000003746397211 */ /* 0x000fe400078e10ff */
[----:B------:R-:W-:-:S02]  /*117f0*/  LEA.HI.X.SX32 R133, R59, R0, 0x1, P5 ;  /* 0x000000003b857211 */ /* 0x000fc400028f0eff */
[----:B------:R-:W-:Y:S01]  /*11800*/  LEA.HI.X.SX32 R199, R61, R0, 0x1, P6 ;  /* 0x000000003dc77211 */ /* 0x000fe200030f0eff */
[----:B------:R-:W-:Y:S01]  /*11810*/  IMAD R59, R70, 0x4, R57 ;  /* 0x00000004463b7824 */ /* 0x000fe200078e0239 */
[-C--:B------:R-:W-:Y:S02]  /*11820*/  LEA R196, P5, R65, R2.reuse, 0x1 ;  /* 0x0000000241c47211 */ /* 0x080fe400078a08ff */
[----:B------:R-:W-:Y:S02]  /*11830*/  LEA R194, P6, R67, R2, 0x1 ;  /* 0x0000000243c27211 */ /* 0x000fe400078c08ff */
[-C--:B------:R-:W-:Y:S02]  /*11840*/  LEA.HI.X.SX32 R197, R65, R0.reuse, 0x1, P5 ;  /* 0x0000000041c57211 */ /* 0x080fe400028f0eff */
[----:B------:R-:W-:Y:S02]  /*11850*/  LEA.HI.X.SX32 R195, R67, R0, 0x1, P6 ;  /* 0x0000000043c37211 */ /* 0x000fe400030f0eff */
[----:B------:R-:W-:-:S02]  /*11860*/  LEA R192, P5, R69, R2, 0x1 ;  /* 0x0000000245c07211 */ /* 0x000fc400078a08ff */
[----:B------:R-:W-:Y:S02]  /*11870*/  LEA R190, P6, R37, R2, 0x1 ;  /* 0x0000000225be7211 */ /* 0x000fe400078c08ff */
[C---:B------:R-:W-:Y:S02]  /*11880*/  LEA R61, R70.reuse, R59, 0x2 ;  /* 0x0000003b463d7211 */ /* 0x040fe400078e10ff */
[-C--:B------:R-:W-:Y:S02]  /*11890*/  LEA.HI.X.SX32 R193, R69, R0.reuse, 0x1, P5 ;  /* 0x0000000045c17211 */ /* 0x080fe400028f0eff */
[----:B------:R-:W-:Y:S02]  /*118a0*/  LEA.HI.X.SX32 R191, R37, R0, 0x1, P6 ;  /* 0x0000000025bf7211 */ /* 0x000fe400030f0eff */
[----:B------:R-:W-:Y:S02]  /*118b0*/  LEA R188, P5, R39, R2, 0x1 ;  /* 0x0000000227bc7211 */ /* 0x000fe400078a08ff */
[----:B------:R-:W-:-:S02]  /*118c0*/  LEA R37, R70, R61, 0x2 ;  /* 0x0000003d46257211 */ /* 0x000fc400078e10ff */
[----:B------:R-:W-:Y:S02]  /*118d0*/  F2FP.BF16.PACK_AB R13, R78, R79 ;  /* 0x0000004f4e0d723e */ /* 0x000fe400000010ff */
[----:B------:R-:W-:Y:S02]  /*118e0*/  F2FP.BF16.PACK_AB R14, R76, R77 ;  /* 0x0000004d4c0e723e */ /* 0x000fe400000010ff */
[----:B------:R-:W-:Y:S02]  /*118f0*/  F2FP.BF16.PACK_AB R15, R74, R75 ;  /* 0x0000004b4a0f723e */ /* 0x000fe400000010ff */
[----:B------:R-:W-:Y:S01]  /*11900*/  LEA.HI.X.SX32 R189, R39, R0, 0x1, P5 ;  /* 0x0000000027bd7211 */ /* 0x000fe200028f0eff */
[----:B------:R-:W-:Y:S02]  /*11910*/  IMAD R39, R70, 0x4, R37 ;  /* 0x0000000446277824 */ /* 0x000fe400078e0225 */
[----:B------:R0:W-:Y:S01]  /*11920*/  STS.128 [R52+0x300], R12 ;  /* 0x0003000c34007388 */ /* 0x0001e20000000c00 */
[----:B------:R-:W-:-:S02]  /*11930*/  LEA R186, P6, R41, R2, 0x1 ;  /* 0x0000000229ba7211 */ /* 0x000fc400078c08ff */
[----:B------:R-:W-:Y:S02]  /*11940*/  LEA R184, P5, R11, R2, 0x1 ;  /* 0x000000020bb87211 */ /* 0x000fe400078a08ff */
[----:B------:R-:W-:Y:S02]  /*11950*/  LEA.HI.X.SX32 R187, R41, R0, 0x1, P6 ;  /* 0x0000000029bb7211 */ /* 0x000fe400030f0eff */
[----:B------:R-:W-:Y:S02]  /*11960*/  LEA R182, P6, R43, R2, 0x1 ;  /* 0x000000022bb67211 */ /* 0x000fe400078c08ff */
[----:B0-----:R-:W-:-:S04]  /*11970*/  LEA R13, R70, R39, 0x2 ;  /* 0x00000027460d7211 */ /* 0x001fc800078e10ff */
[----:B------:R-:W-:Y:S02]  /*11980*/  LEA R15, R70, R13, 0x2 ;  /* 0x0000000d460f7211 */ /* 0x000fe400078e10ff */
[----:B------:R-:W-:-:S03]  /*11990*/  LEA.HI.X.SX32 R185, R11, R0, 0x1, P5 ;  /* 0x000000000bb97211 */ /* 0x000fc600028f0eff */
[C---:B------:R-:W-:Y:S01]  /*119a0*/  IMAD R41, R70.reuse, 0x4, R15 ;  /* 0x0000000446297824 */ /* 0x040fe200078e020f */
[----:B------:R-:W-:Y:S02]  /*119b0*/  LEA.HI.X.SX32 R183, R43, R0, 0x1, P6 ;  /* 0x000000002bb77211 */ /* 0x000fe400030f0eff */
[-C--:B------:R-:W-:Y:S02]  /*119c0*/  LEA R180, P5, R55, R2.reuse, 0x1 ;  /* 0x0000000237b47211 */ /* 0x080fe400078a08ff */
[----:B------:R-:W-:Y:S02]  /*119d0*/  LEA R43, R70, R41, 0x2 ;  /* 0x00000029462b7211 */ /* 0x000fe400078e10ff */
[----:B------:R-:W-:Y:S02]  /*119e0*/  LEA R178, P6, R57, R2, 0x1 ;  /* 0x0000000239b27211 */ /* 0x000fe400078c08ff */
[----:B------:R-:W-:Y:S02]  /*119f0*/  LEA.HI.X.SX32 R181, R55, R0, 0x1, P5 ;  /* 0x0000000037b57211 */ /* 0x000fe400028f0eff */
[----:B------:R-:W-:-:S02]  /*11a00*/  F2FP.BF16.PACK_AB R11, R48, R49 ;  /* 0x00000031300b723e */ /* 0x000fc400000010ff */
[----:B------:R-:W-:Y:S02]  /*11a10*/  LEA R176, P5, R59, R2, 0x1 ;  /* 0x000000023bb07211 */ /* 0x000fe400078a08ff */
[----:B------:R-:W-:Y:S02]  /*11a20*/  LEA R49, R70, R43, 0x2 ;  /* 0x0000002b46317211 */ /* 0x000fe400078e10ff */
[----:B------:R-:W-:Y:S02]  /*11a30*/  LEA.HI.X.SX32 R179, R57, R0, 0x1, P6 ;  /* 0x0000000039b37211 */ /* 0x000fe400030f0eff */
[----:B------:R-:W-:Y:S01]  /*11a40*/  F2FP.BF16.PACK_AB R10, R50, R51 ;  /* 0x00000033320a723e */ /* 0x000fe200000010ff */
[----:B------:R-:W-:Y:S01]  /*11a50*/  IMAD R51, R70, 0x4, R49 ;  /* 0x0000000446337824 */ /* 0x000fe200078e0231 */
[----:B------:R-:W-:Y:S02]  /*11a60*/  LEA R174, P6, R61, R2, 0x1 ;  /* 0x000000023dae7211 */ /* 0x000fe400078c08ff */
[----:B------:R-:W-:-:S02]  /*11a70*/  LEA.HI.X.SX32 R177, R59, R0, 0x1, P5 ;  /* 0x000000003bb17211 */ /* 0x000fc400028f0eff */
[----:B------:R-:W-:Y:S02]  /*11a80*/  LEA R172, P5, R37, R2, 0x1 ;  /* 0x0000000225ac7211 */ /* 0x000fe400078a08ff */
[----:B------:R-:W-:Y:S02]  /*11a90*/  LEA.HI.X.SX32 R175, R61, R0, 0x1, P6 ;  /* 0x000000003daf7211 */ /* 0x000fe400030f0eff */
[----:B------:R-:W-:Y:S02]  /*11aa0*/  LEA R170, P6, R39, R2, 0x1 ;  /* 0x0000000227aa7211 */ /* 0x000fe400078c08ff */
[----:B------:R-:W-:Y:S02]  /*11ab0*/  LEA.HI.X.SX32 R173, R37, R0, 0x1, P5 ;  /* 0x0000000025ad7211 */ /* 0x000fe400028f0eff */
[----:B------:R-:W-:Y:S02]  /*11ac0*/  LEA R37, R70, R51, 0x2 ;  /* 0x0000003346257211 */ /* 0x000fe400078e10ff */
[----:B------:R-:W-:-:S02]  /*11ad0*/  F2FP.BF16.PACK_AB R8, R73, R72 ;  /* 0x000000484908723e */ /* 0x000fc400000010ff */
[----:B------:R-:W-:Y:S02]  /*11ae0*/  F2FP.BF16.PACK_AB R9, R53, R54 ;  /* 0x000000363509723e */ /* 0x000fe400000010ff */
[----:B------:R-:W-:Y:S02]  /*11af0*/  LEA.HI.X.SX32 R171, R39, R0, 0x1, P6 ;  /* 0x0000000027ab7211 */ /* 0x000fe400030f0eff */
[----:B------:R-:W-:Y:S01]  /*11b00*/  LEA R39, R70, R37, 0x2 ;  /* 0x0000002546277211 */ /* 0x000fe200078e10ff */
[----:B------:R0:W-:Y:S01]  /*11b10*/  STS.128 [R52+0x700], R8 ;  /* 0x0007000834007388 */ /* 0x0001e20000000c00 */
[----:B------:R-:W-:-:S04]  /*11b20*/  LEA R168, P5, R13, R2, 0x1 ;  /* 0x000000020da87211 */ /* 0x000fc800078a08ff */
[----:B------:R-:W-:Y:S02]  /*11b30*/  LEA.HI.X.SX32 R169, R13, R0, 0x1, P5 ;  /* 0x000000000da97211 */ /* 0x000fe400028f0eff */
[-C--:B------:R-:W-:Y:S01]  /*11b40*/  LEA R164, P5, R41, R2.reuse, 0x1 ;  /* 0x0000000229a47211 */ /* 0x080fe200078a08ff */
[----:B0-----:R-:W-:Y:S01]  /*11b50*/  IMAD R9, R70, 0x4, R39 ;  /* 0x0000000446097824 */ /* 0x001fe200078e0227 */
[----:B------:R-:W-:-:S04]  /*11b60*/  LEA R166, P6, R15, R2, 0x1 ;  /* 0x000000020fa67211 */ /* 0x000fc800078c08ff */
[C---:B------:R-:W-:Y:S02]  /*11b70*/  LEA R11, R70.reuse, R9, 0x2 ;  /* 0x00000009460b7211 */ /* 0x040fe400078e10ff */
[-C--:B------:R-:W-:Y:S02]  /*11b80*/  LEA.HI.X.SX32 R165, R41, R0.reuse, 0x1, P5 ;  /* 0x0000000029a57211 */ /* 0x080fe400028f0eff */
[----:B------:R-:W-:Y:S02]  /*11b90*/  LEA R41, R70, R11, 0x2 ;  /* 0x0000000b46297211 */ /* 0x000fe400078e10ff */
[----:B------:R-:W-:Y:S02]  /*11ba0*/  LEA.HI.X.SX32 R167, R15, R0, 0x1, P6 ;  /* 0x000000000fa77211 */ /* 0x000fe400030f0eff */
[-C--:B------:R-:W-:Y:S02]  /*11bb0*/  LEA R162, P6, R43, R2.reuse, 0x1 ;  /* 0x000000022ba27211 */ /* 0x080fe400078c08ff */
[----:B------:R-:W-:-:S02]  /*11bc0*/  LEA R160, P5, R49, R2, 0x1 ;  /* 0x0000000231a07211 */ /* 0x000fc400078a08ff */
[----:B------:R-:W-:Y:S01]  /*11bd0*/  F2FP.BF16.PACK_AB R14, R34, R35 ;  /* 0x00000023220e723e */ /* 0x000fe200000010ff */
[----:B------:R-:W-:Y:S01]  /*11be0*/  IMAD R35, R70, 0x4, R41 ;  /* 0x0000000446237824 */ /* 0x000fe200078e0229 */
[-C--:B------:R-:W-:Y:S02]  /*11bf0*/  LEA.HI.X.SX32 R163, R43, R0.reuse, 0x1, P6 ;  /* 0x000000002ba37211 */ /* 0x080fe400030f0eff */
[----:B------:R-:W-:Y:S02]  /*11c00*/  LEA.HI.X.SX32 R161, R49, R0, 0x1, P5 ;  /* 0x0000000031a17211 */ /* 0x000fe400028f0eff */
[-C--:B------:R-:W-:Y:S02]  /*11c10*/  LEA R156, P6, R51, R2.reuse, 0x1 ;  /* 0x00000002339c7211 */ /* 0x080fe400078c08ff */
[----:B------:R-:W-:Y:S02]  /*11c20*/  LEA R152, P5, R37, R2, 0x1 ;  /* 0x0000000225987211 */ /* 0x000fe400078a08ff */
[----:B------:R-:W-:-:S02]  /*11c30*/  F2FP.BF16.PACK_AB R15, R32, R33 ;  /* 0x00000021200f723e */ /* 0x000fc400000010ff */
[C---:B------:R-:W-:Y:S02]  /*11c40*/  LEA R33, R70.reuse, R35, 0x2 ;  /* 0x0000002346217211 */ /* 0x040fe400078e10ff */
[-C--:B------:R-:W-:Y:S02]  /*11c50*/  LEA.HI.X.SX32 R157, R51, R0.reuse, 0x1, P6 ;  /* 0x00000000339d7211 */ /* 0x080fe400030f0eff */
[----:B------:R-:W-:Y:S02]  /*11c60*/  LEA.HI.X.SX32 R153, R37, R0, 0x1, P5 ;  /* 0x0000000025997211 */ /* 0x000fe400028f0eff */
[C---:B------:R-:W-:Y:S02]  /*11c70*/  LEA R148, P6, R39.reuse, R2, 0x1 ;  /* 0x0000000227947211 */ /* 0x040fe400078c08ff */
[----:B------:R-:W-:Y:S02]  /*11c80*/  LEA R37, R70, R33, 0x2 ;  /* 0x0000002146257211 */ /* 0x000fe400078e10ff */
[----:B------:R-:W-:-:S02]  /*11c90*/  LEA.HI.X.SX32 R149, R39, R0, 0x1, P6 ;  /* 0x0000000027957211 */ /* 0x000fc400030f0eff */
[----:B------:R-:W-:Y:S01]  /*11ca0*/  LEA R140, P6, R11, R2, 0x1 ;  /* 0x000000020b8c7211 */ /* 0x000fe200078c08ff */
[----:B------:R-:W-:-:S03]  /*11cb0*/  IMAD R39, R70, 0x4, R37 ;  /* 0x0000000446277824 */ /* 0x000fc600078e0225 */
[----:B------:R-:W-:Y:S02]  /*11cc0*/  LEA.HI.X.SX32 R141, R11, R0, 0x1, P6 ;  /* 0x000000000b8d7211 */ /* 0x000fe400030f0eff */
[----:B------:R-:W-:Y:S02]  /*11cd0*/  LEA R11, R70, R39, 0x2 ;  /* 0x00000027460b7211 */ /* 0x000fe400078e10ff */
[----:B------:R-:W-:Y:S02]  /*11ce0*/  F2FP.BF16.PACK_AB R12, R46, R47 ;  /* 0x0000002f2e0c723e */ /* 0x000fe400000010ff */
[----:B------:R-:W-:Y:S02]  /*11cf0*/  F2FP.BF16.PACK_AB R13, R44, R45 ;  /* 0x0000002d2c0d723e */ /* 0x000fe400000010ff */
[----:B------:R-:W-:Y:S02]  /*11d00*/  F2FP.BF16.PACK_AB R8, R30, R31 ;  /* 0x0000001f1e08723e */ /* 0x000fe400000010ff */
[----:B------:R-:W-:Y:S01]  /*11d10*/  LEA R31, R70, R11, 0x2 ;  /* 0x0000000b461f7211 */ /* 0x000fe200078e10ff */
[----:B------:R0:W-:Y:S01]  /*11d20*/  STS.128 [R52+0x380], R12 ;  /* 0x0003800c34007388 */ /* 0x0001e20000000c00 */
[----:B------:R-:W-:-:S02]  /*11d30*/  LEA R144, P5, R9, R2, 0x1 ;  /* 0x0000000209907211 */ /* 0x000fc400078a08ff */
[----:B------:R-:W-:Y:S02]  /*11d40*/  LEA R72, P6, R35, R2, 0x1 ;  /* 0x0000000223487211 */ /* 0x000fe400078c08ff */
[----:B------:R-:W-:Y:S02]  /*11d50*/  LEA.HI.X.SX32 R145, R9, R0, 0x1, P5 ;  /* 0x0000000009917211 */ /* 0x000fe400028f0eff */
[----:B------:R-:W-:Y:S02]  /*11d60*/  LEA R76, P5, R41, R2, 0x1 ;  /* 0x00000002294c7211 */ /* 0x000fe400078a08ff */
[----:B------:R-:W-:Y:S02]  /*11d70*/  LEA.HI.X.SX32 R73, R35, R0, 0x1, P6 ;  /* 0x0000000023497211 */ /* 0x000fe400030f0eff */
[----:B------:R-:W-:Y:S01]  /*11d80*/  LEA R66, P6, R37, R2, 0x1 ;  /* 0x0000000225427211 */ /* 0x000fe200078c08ff */
[----:B0-----:R-:W-:Y:S01]  /*11d90*/  IMAD R13, R70, 0x4, R31 ;  /* 0x00000004460d7824 */ /* 0x001fe200078e021f */
[----:B------:R-:W-:-:S04]  /*11da0*/  LEA.HI.X.SX32 R77, R41, R0, 0x1, P5 ;  /* 0x00000000294d7211 */ /* 0x000fc800028f0eff */
[----:B------:R-:W-:Y:S02]  /*11db0*/  LEA R15, R70, R13, 0x2 ;  /* 0x0000000d460f7211 */ /* 0x000fe400078e10ff */
[----:B------:R-:W-:Y:S02]  /*11dc0*/  LEA R68, P5, R33, R2, 0x1 ;  /* 0x0000000221447211 */ /* 0x000fe400078a08ff */
[----:B------:R-:W-:Y:S02]  /*11dd0*/  LEA.HI.X.SX32 R67, R37, R0, 0x1, P6 ;  /* 0x0000000025437211 */ /* 0x000fe400030f0eff */
[----:B------:R-:W-:Y:S02]  /*11de0*/  F2FP.BF16.PACK_AB R10, R26, R27 ;  /* 0x0000001b1a0a723e */ /* 0x000fe400000010ff */
[----:B------:R-:W-:Y:S02]  /*11df0*/  LEA R158, P6, R11, R2, 0x1 ;  /* 0x000000020b9e7211 */ /* 0x000fe400078c08ff */
[----:B------:R-:W-:-:S02]  /*11e00*/  LEA R27, R70, R15, 0x2 ;  /* 0x0000000f461b7211 */ /* 0x000fc400078e10ff */
[----:B------:R-:W-:Y:S02]  /*11e10*/  LEA.HI.X.SX32 R69, R33, R0, 0x1, P5 ;  /* 0x0000000021457211 */ /* 0x000fe400028f0eff */
[----:B------:R-:W-:Y:S01]  /*11e20*/  F2FP.BF16.PACK_AB R9, R28, R29 ;  /* 0x0000001d1c09723e */ /* 0x000fe200000010ff */
[----:B------:R-:W-:Y:S01]  /*11e30*/  IMAD R29, R70, 0x4, R27 ;  /* 0x00000004461d7824 */ /* 0x000fe200078e021b */
[----:B------:R-:W-:Y:S02]  /*11e40*/  LEA R64, P5, R39, R2, 0x1 ;  /* 0x0000000227407211 */ /* 0x000fe400078a08ff */
[----:B------:R-:W-:Y:S02]  /*11e50*/  LEA.HI.X.SX32 R159, R11, R0, 0x1, P6 ;  /* 0x000000000b9f7211 */ /* 0x000fe400030f0eff */
[----:B------:R-:W-:Y:S02]  /*11e60*/  LEA R150, P6, R13, R2, 0x1 ;  /* 0x000000020d967211 */ /* 0x000fe400078c08ff */
[----:B------:R-:W-:-:S02]  /*11e70*/  LEA.HI.X.SX32 R65, R39, R0, 0x1, P5 ;  /* 0x0000000027417211 */ /* 0x000fc400028f0eff */
[----:B------:R-:W-:Y:S02]  /*11e80*/  LEA R154, P5, R31, R2, 0x1 ;  /* 0x000000021f9a7211 */ /* 0x000fe400078a08ff */
[-C--:B------:R-:W-:Y:S02]  /*11e90*/  LEA.HI.X.SX32 R151, R13, R0.reuse, 0x1, P6 ;  /* 0x000000000d977211 */ /* 0x080fe400030f0eff */
[----:B------:R-:W-:Y:S02]  /*11ea0*/  LEA R13, R70, R29, 0x2 ;  /* 0x0000001d460d7211 */ /* 0x000fe400078e10ff */
[----:B------:R-:W-:Y:S02]  /*11eb0*/  F2FP.BF16.PACK_AB R11, R24, R25 ;  /* 0x00000019180b723e */ /* 0x000fe400000010ff */
[----:B------:R-:W-:Y:S02]  /*11ec0*/  LEA.HI.X.SX32 R155, R31, R0, 0x1, P5 ;  /* 0x000000001f9b7211 */ /* 0x000fe400028f0eff */
[----:B------:R-:W-:-:S02]  /*11ed0*/  LEA R146, P5, R15, R2, 0x1 ;  /* 0x000000020f927211 */ /* 0x000fc400078a08ff */
[C---:B------:R-:W-:Y:S02]  /*11ee0*/  LEA R25, R70.reuse, R13, 0x2 ;  /* 0x0000000d46197211 */ /* 0x040fe400078e10ff */
[----:B------:R-:W-:Y:S02]  /*11ef0*/  LEA.HI.X.SX32 R147, R15, R0, 0x1, P5 ;  /* 0x000000000f937211 */ /* 0x000fe400028f0eff */
[----:B------:R-:W-:Y:S01]  /*11f00*/  LEA R142, P6, R27, R2, 0x1 ;  /* 0x000000021b8e7211 */ /* 0x000fe200078c08ff */
[----:B------:R-:W-:-:S03]  /*11f10*/  IMAD R15, R70, 0x4, R25 ;  /* 0x00000004460f7824 */ /* 0x000fc600078e0219 */
[----:B------:R-:W-:Y:S02]  /*11f20*/  LEA.HI.X.SX32 R143, R27, R0, 0x1, P6 ;  /* 0x000000001b8f7211 */ /* 0x000fe400030f0eff */
[----:B------:R-:W-:Y:S01]  /*11f30*/  LEA R27, R70, R15, 0x2 ;  /* 0x0000000f461b7211 */ /* 0x000fe200078e10ff */
[----:B------:R0:W-:Y:S01]  /*11f40*/  STS.128 [R52+0x780], R8 ;  /* 0x0007800834007388 */ /* 0x0001e20000000c00 */
[----:B------:R-:W-:Y:S02]  /*11f50*/  IADD3 R71, R235, -0x3f3504f3, RZ ;  /* 0xc0cafb0deb477810 */ /* 0x000fe40007ffe0ff */
[-C--:B------:R-:W-:Y:S01]  /*11f60*/  LEA R78, P5, R29, R2.reuse, 0x1 ;  /* 0x000000021d4e7211 */ /* 0x080fe200078a08ff */
[----:B------:R-:W-:Y:S01]  /*11f70*/  BAR.SYNC.DEFER_BLOCKING 0x0 ;  /* 0x0000000000007b1d */ /* 0x000fe20000010000 */
[----:B------:R-:W-:Y:S02]  /*11f80*/  LEA R74, P6, R13, R2, 0x1 ;  /* 0x000000020d4a7211 */ /* 0x000fe400078c08ff */
[----:B------:R-:W-:-:S02]  /*11f90*/  LOP3.LUT R71, R71, 0xff800000, RZ, 0xc0, !PT ;  /* 0xff80000047477812 */ /* 0x000fc400078ec0ff */
[-C--:B------:R-:W-:Y:S02]  /*11fa0*/  LEA.HI.X.SX32 R79, R29, R0.reuse, 0x1, P5 ;  /* 0x000000001d4f7211 */ /* 0x080fe400028f0eff */
[----:B------:R-:W-:Y:S02]  /*11fb0*/  LEA.HI.X.SX32 R75, R13, R0, 0x1, P6 ;  /* 0x000000000d4b7211 */ /* 0x000fe400030f0eff */
[C---:B0-----:R-:W-:Y:S02]  /*11fc0*/  LEA R9, R70.reuse, R27, 0x2 ;  /* 0x0000001b46097211 */ /* 0x041fe400078e10ff */
[-C--:B------:R-:W-:Y:S02]  /*11fd0*/  LEA R58, P5, R25, R2.reuse, 0x1 ;  /* 0x00000002193a7211 */ /* 0x080fe400078a08ff */
[----:B------:R-:W-:Y:S01]  /*11fe0*/  LEA R240, P6, R15, R2, 0x1 ;  /* 0x000000020ff07211 */ /* 0x000fe200078c08ff */
[----:B------:R-:W-:Y:S01]  /*11ff0*/  IMAD R11, R70, 0x4, R9 ;  /* 0x00000004460b7824 */ /* 0x000fe200078e0209 */
[----:B------:R-:W-:-:S02]  /*12000*/  IADD3 R8, R235, -R71, RZ ;  /* 0x80000047eb087210 */ /* 0x000fc40007ffe0ff */
[-C--:B------:R-:W-:Y:S02]  /*12010*/  LEA.HI.X.SX32 R59, R25, R0.reuse, 0x1, P5 ;  /* 0x00000000193b7211 */ /* 0x080fe400028f0eff */
[----:B------:R-:W-:Y:S01]  /*12020*/  LEA.HI.X.SX32 R241, R15, R0, 0x1, P6 ;  /* 0x000000000ff17211 */ /* 0x000fe200030f0eff */
[----:B------:R-:W-:Y:S01]  /*12030*/  FADD R8, R8, -1 ;  /* 0xbf80000008087421 */ /* 0x000fe20000000000 */
[-C--:B------:R-:W-:Y:S01]  /*12040*/  LEA R56, P5, R27, R2.reuse, 0x1 ;  /* 0x000000021b387211 */ /* 0x080fe200078a08ff */
[----:B------:R-:W0:Y:S01]  /*12050*/  LDS.128 R128, [R3] ;  /* 0x0000000003807984 */ /* 0x000e220000000c00 */
[----:B------:R-:W-:Y:S02]  /*12060*/  LEA R54, P6, R9, R2, 0x1 ;  /* 0x0000000209367211 */ /* 0x000fe400078c08ff */
[----:B------:R-:W-:Y:S01]  /*12070*/  LEA R13, R70, R11, 0x2 ;  /* 0x0000000b460d7211 */ /* 0x000fe200078e10ff */
[----:B------:R-:W-:Y:S01]  /*12080*/  LDS.128 R124, [R3+0x800] ;  /* 0x00080000037c7984 */ /* 0x000fe20000000c00 */
[----:B------:R-:W-:-:S02]  /*12090*/  LEA.HI.X.SX32 R57, R27, R0, 0x1, P5 ;  /* 0x000000001b397211 */ /* 0x000fc400028f0eff */
[----:B------:R-:W-:Y:S01]  /*120a0*/  LEA.HI.X.SX32 R55, R9, R0, 0x1, P6 ;  /* 0x0000000009377211 */ /* 0x000fe200030f0eff */
[----:B------:R-:W-:Y:S01]  /*120b0*/  IMAD R15, R70, 0x4, R13 ;  /* 0x00000004460f7824 */ /* 0x000fe200078e020d */
[-C--:B------:R-:W-:Y:S01]  /*120c0*/  LEA R52, P5, R11, R2.reuse, 0x1 ;  /* 0x000000020b347211 */ /* 0x080fe200078a08ff */
[C---:B------:R-:W-:Y:S01]  /*120d0*/  FFMA.FTZ R9, R8.reuse, R249, -0.16845393180847167969 ;  /* 0xbe2c7f3008097423 */ /* 0x040fe200000100f9 */
[----:B------:R-:W-:Y:S01]  /*120e0*/  LEA R50, P6, R13, R2, 0x1 ;  /* 0x000000020d327211 */ /* 0x000fe200078c08ff */
[----:B------:R-:W-:Y:S01]  /*120f0*/  LDS.128 R116, [R3+0x1000] ;  /* 0x0010000003747984 */ /* 0x000fe20000000c00 */
[-C--:B------:R-:W-:Y:S01]  /*12100*/  LEA.HI.X.SX32 R53, R11, R0.reuse, 0x1, P5 ;  /* 0x000000000b357211 */ /* 0x080fe200028f0eff */
[----:B------:R-:W-:Y:S01]  /*12110*/  FFMA.FTZ R9, R8, R9, 0.1716887056827545166 ;  /* 0x3e2fcf2a08097423 */ /* 0x000fe20000010009 */
[----:B------:R-:W-:Y:S01]  /*12120*/  LEA R11, R70, R15, 0x2 ;  /* 0x0000000f460b7211 */ /* 0x000fe200078e10ff */
[----:B------:R-:W-:Y:S01]  /*12130*/  LDS.128 R108, [R3+0x1800] ;  /* 0x00180000036c7984 */ /* 0x000fe20000000c00 */
[----:B------:R-:W-:Y:S01]  /*12140*/  LEA.HI.X.SX32 R51, R13, R0, 0x1, P6 ;  /* 0x000000000d337211 */ /* 0x000fe200030f0eff */
[----:B------:R-:W-:Y:S01]  /*12150*/  FFMA.FTZ R9, R8, R9, -0.17900948226451873779 ;  /* 0xbe374e4308097423 */ /* 0x000fe20000010009 */
[-C--:B------:R-:W-:Y:S01]  /*12160*/  LEA R48, P5, R15, R2.reuse, 0x1 ;  /* 0x000000020f307211 */ /* 0x080fe200078a08ff */
[----:B------:R-:W-:Y:S01]  /*12170*/  LDS.128 R100, [R3+0x2000] ;  /* 0x0020000003647984 */ /* 0x000fe20000000c00 */
[----:B------:R-:W-:-:S02]  /*12180*/  LEA R46, P6, R11, R2, 0x1 ;  /* 0x000000020b2e7211 */ /* 0x000fc400078c08ff */
[----:B------:R-:W-:Y:S01]  /*12190*/  LEA R13, R70, R11, 0x2 ;  /* 0x0000000b460d7211 */ /* 0x000fe200078e10ff */
[----:B------:R-:W-:Y:S01]  /*121a0*/  FFMA.FTZ R9, R8, R9, 0.20512372255325317383 ;  /* 0x3e520bf408097423 */ /* 0x000fe20000010009 */
[-C--:B------:R-:W-:Y:S01]  /*121b0*/  LEA.HI.X.SX32 R49, R15, R0.reuse, 0x1, P5 ;  /* 0x000000000f317211 */ /* 0x080fe200028f0eff */
[----:B------:R-:W-:Y:S01]  /*121c0*/  LDS.128 R96, [R3+0x2800] ;  /* 0x0028000003607984 */ /* 0x000fe20000000c00 */
[----:B------:R-:W-:Y:S01]  /*121d0*/  LEA.HI.X.SX32 R47, R11, R0, 0x1, P6 ;  /* 0x000000000b2f7211 */ /* 0x000fe200030f0eff */
[----:B------:R-:W-:Y:S01]  /*121e0*/  IMAD R11, R70, 0x4, R13 ;  /* 0x00000004460b7824 */ /* 0x000fe200078e020d */
[----:B------:R-:W-:Y:S01]  /*121f0*/  LEA R44, P5, R13, R2, 0x1 ;  /* 0x000000020d2c7211 */ /* 0x000fe200078a08ff */
[C---:B------:R-:W-:Y:S01]  /*12200*/  FFMA.FTZ R9, R8.reuse, R9, -0.24046532809734344482 ;  /* 0xbe763c8b08097423 */ /* 0x040fe20000010009 */
[----:B------:R-:W-:Y:S01]  /*12210*/  LOP3.LUT R200, R3, 0x40, RZ, 0x3c, !PT ;  /* 0x0000004003c87812 */ /* 0x000fe200078e3cff */
[----:B------:R-:W-:Y:S01]  /*12220*/  LDS.128 R84, [R3+0x3000] ;  /* 0x0030000003547984 */ /* 0x000fe20000000c00 */
[----:B------:R-:W-:Y:S01]  /*12230*/  LEA.HI.X.SX32 R45, R13, R0, 0x1, P5 ;  /* 0x000000000d2d7211 */ /* 0x000fe200028f0eff */
[----:B------:R-:W-:Y:S01]  /*12240*/  FFMA.FTZ R9, R8, R9, 0.28857114911079406738 ;  /* 0x3e93bf9908097423 */ /* 0x000fe20000010009 */
[C---:B------:R-:W-:Y:S01]  /*12250*/  LEA R42, P5, R11.reuse, R2, 0x1 ;  /* 0x000000020b2a7211 */ /* 0x040fe200078a08ff */
[----:B------:R-:W1:Y:S01]  /*12260*/  LDS.128 R120, [R200] ;  /* 0x00000000c8787984 */ /* 0x000e620000000c00 */
[----:B------:R-:W-:Y:S01]  /*12270*/  LEA R13, R70, R11, 0x2 ;  /* 0x0000000b460d7211 */ /* 0x000fe200078e10ff */
[----:B------:R-:W-:Y:S01]  /*12280*/  FFMA.FTZ R9, R8, R9, -0.36067417263984680176 ;  /* 0xbeb8aa4908097423 */ /* 0x000fe20000010009 */
[----:B------:R-:W-:Y:S01]  /*12290*/  LEA.HI.X.SX32 R43, R11, R0, 0x1, P5 ;  /* 0x000000000b2b7211 */ /* 0x000fe200028f0eff */
[----:B------:R-:W2:Y:S01]  /*122a0*/  LDS.128 R112, [R200+0x800] ;  /* 0x00080000c8707984 */ /* 0x000ea20000000c00 */
[----:B------:R-:W-:-:S02]  /*122b0*/  LEA R11, R70, R13, 0x2 ;  /* 0x0000000d460b7211 */ /* 0x000fc400078e10ff */
[C---:B------:R-:W-:Y:S01]  /*122c0*/  LEA R40, P6, R13.reuse, R2, 0x1 ;  /* 0x000000020d287211 */ /* 0x040fe200078c08ff */
[----:B------:R-:W-:Y:S01]  /*122d0*/  FFMA.FTZ R9, R8, R9, 0.48089820146560668945 ;  /* 0x3ef6384a08097423 */ /* 0x000fe20000010009 */
[----:B0-----:R0:W-:Y:S02]  /*122e0*/  STG.E.U16 [R22.64], R128 ;  /* 0x0000008016007986 */ /* 0x0011e4000c101504 */
[----:B------:R-:W-:Y:S01]  /*122f0*/  LEA.HI.X.SX32 R41, R13, R0, 0x1, P6 ;  /* 0x000000000d297211 */ /* 0x000fe200030f0eff */
[----:B------:R-:W-:Y:S01]  /*12300*/  IMAD R13, R70, 0x4, R11 ;  /* 0x00000004460d7824 */ /* 0x000fe200078e020b */
[C---:B------:R-:W-:Y:S01]  /*12310*/  LEA R38, P6, R11.reuse, R2, 0x1 ;  /* 0x000000020b267211 */ /* 0x040fe200078c08ff */
[----:B------:R-:W-:Y:S01]  /*12320*/  FFMA.FTZ R9, R8, R9, -0.72134751081466674805 ;  /* 0xbf38aa3b08097423 */ /* 0x000fe20000010009 */
[----:B------:R-:W3:Y:S02]  /*12330*/  LDS.128 R104, [R200+0x1000] ;  /* 0x00100000c8687984 */ /* 0x000ee40000000c00 */
[----:B------:R-:W-:-:S02]  /*12340*/  LEA.HI.X.SX32 R39, R11, R0, 0x1, P6 ;  /* 0x000000000b277211 */ /* 0x000fc400030f0eff */
[C---:B------:R-:W-:Y:S01]  /*12350*/  LEA R36, P6, R13.reuse, R2, 0x1 ;  /* 0x000000020d247211 */ /* 0x040fe200078c08ff */
[----:B------:R-:W-:Y:S01]  /*12360*/  FMUL R9, R8, R9 ;  /* 0x0000000908097220 */ /* 0x000fe20000400000 */
[----:B------:R-:W-:Y:S01]  /*12370*/  LEA R11, R70, R13, 0x2 ;  /* 0x0000000d460b7211 */ /* 0x000fe200078e10ff */
[----:B------:R-:W4:Y:S01]  /*12380*/  LDS.128 R92, [R200+0x1800] ;  /* 0x00180000c85c7984 */ /* 0x000f220000000c00 */
[----:B------:R-:W-:Y:S01]  /*12390*/  LEA.HI.X.SX32 R37, R13, R0, 0x1, P6 ;  /* 0x000000000d257211 */ /* 0x000fe200030f0eff */
[----:B------:R-:W-:Y:S01]  /*123a0*/  FMUL R9, R8, R9 ;  /* 0x0000000908097220 */ /* 0x000fe20000400000 */
[C---:B------:R-:W-:Y:S01]  /*123b0*/  LEA R34, P6, R11.reuse, R2, 0x1 ;  /* 0x000000020b227211 */ /* 0x040fe200078c08ff */
[----:B------:R-:W2:Y:S01]  /*123c0*/  LDS.128 R88, [R200+0x2000] ;  /* 0x00200000c8587984 */ /* 0x000ea20000000c00 */
[----:B------:R-:W-:Y:S01]  /*123d0*/  LEA R13, R70, R11, 0x2 ;  /* 0x0000000b460d7211 */ /* 0x000fe200078e10ff */
[----:B------:R-:W-:Y:S01]  /*123e0*/  FFMA.FTZ R248, R8, 1.4426950216293334961, R9 ;  /* 0x3fb8aa3b08f87823 */ /* 0x000fe20000010009 */
[----:B------:R-:W-:Y:S01]  /*123f0*/  LEA.HI.X.SX32 R35, R11, R0, 0x1, P6 ;  /* 0x000000000b237211 */ /* 0x000fe200030f0eff */
[----:B------:R-:W-:Y:S01]  /*12400*/  LDS.128 R136, [R3+0x3800] ;  /* 0x0038000003887984 */ /* 0x000fe20000000c00 */
[----:B------:R-:W-:-:S02]  /*12410*/  LEA R32, P6, R13, R2, 0x1 ;  /* 0x000000020d207211 */ /* 0x000fc400078c08ff */
[C---:B------:R-:W-:Y:S02]  /*12420*/  LEA R9, R70.reuse, R13, 0x2 ;  /* 0x0000000d46097211 */ /* 0x040fe400078e10ff */
[----:B------:R-:W-:Y:S02]  /*12430*/  LEA.HI.X.SX32 R33, R13, R0, 0x1, P6 ;  /* 0x000000000d217211 */ /* 0x000fe400030f0eff */
[C---:B------:R-:W-:Y:S02]  /*12440*/  LEA R30, P6, R9.reuse, R2, 0x1 ;  /* 0x00000002091e7211 */ /* 0x040fe400078c08ff */
[C---:B------:R-:W-:Y:S02]  /*12450*/  LEA R11, R70.reuse, R9, 0x2 ;  /* 0x00000009460b7211 */ /* 0x040fe400078e10ff */
[----:B------:R-:W-:Y:S02]  /*12460*/  LEA.HI.X.SX32 R31, R9, R0, 0x1, P6 ;  /* 0x00000000091f7211 */ /* 0x000fe400030f0eff */
[----:B------:R-:W-:Y:S01]  /*12470*/  LEA R24, P6, R11, R2, 0x1 ;  /* 0x000000020b187211 */ /* 0x000fe200078c08ff */
[----:B------:R-:W-:-:S03]  /*12480*/  IMAD R9, R70, 0x4, R11 ;  /* 0x0000000446097824 */ /* 0x000fc600078e020b */
[----:B------:R-:W-:Y:S02]  /*12490*/  LEA.HI.X.SX32 R25, R11, R0, 0x1, P6 ;  /* 0x000000000b197211 */ /* 0x000fe400030f0eff */
[C---:B------:R-:W-:Y:S02]  /*124a0*/  LEA R28, P6, R9.reuse, R2, 0x1 ;  /* 0x00000002091c7211 */ /* 0x040fe400078c08ff */
[C---:B------:R-:W-:Y:S02]  /*124b0*/  LEA R11, R70.reuse, R9, 0x2 ;  /* 0x00000009460b7211 */ /* 0x040fe400078e10ff */
[----:B------:R-:W-:Y:S02]  /*124c0*/  LEA.HI.X.SX32 R29, R9, R0, 0x1, P6 ;  /* 0x00000000091d7211 */ /* 0x000fe400030f0eff */
[----:B------:R-:W-:Y:S02]  /*124d0*/  LEA R26, P6, R11, R2, 0x1 ;  /* 0x000000020b1a7211 */ /* 0x000fe400078c08ff */
[----:B------:R-:W-:-:S02]  /*124e0*/  LEA R9, R70, R11, 0x2 ;  /* 0x0000000b46097211 */ /* 0x000fc400078e10ff */
[----:B------:R-:W-:Y:S02]  /*124f0*/  LEA.HI.X.SX32 R27, R11, R0, 0x1, P6 ;  /* 0x000000000b1b7211 */ /* 0x000fe400030f0eff */
[C---:B0-----:R-:W-:Y:S01]  /*12500*/  LEA R22, P6, R9.reuse, R2, 0x1 ;  /* 0x0000000209167211 */ /* 0x041fe200078c08ff */
[C---:B------:R-:W-:Y:S01]  /*12510*/  IMAD R11, R70.reuse, 0x4, R9 ;  /* 0x00000004460b7824 */ /* 0x040fe200078e0209 */
[----:B-1----:R0:W-:Y:S02]  /*12520*/  STG.E.U16 [R20.64], R120 ;  /* 0x0000007814007986 */ /* 0x0021e4000c101504 */
[----:B------:R-:W-:Y:S02]  /*12530*/  LEA.HI.X.SX32 R23, R9, R0, 0x1, P6 ;  /* 0x0000000009177211 */ /* 0x000fe400030f0eff */
[----:B------:R-:W-:Y:S01]  /*12540*/  LEA R9, R70, R11, 0x2 ;  /* 0x0000000b46097211 */ /* 0x000fe200078e10ff */
[----:B------:R1:W-:Y:S01]  /*12550*/  STG.E.U16 [R18.64], R124 ;  /* 0x0000007c12007986 */ /* 0x0003e2000c101504 */
[----:B0-----:R-:W-:-:S04]  /*12560*/  LEA R20, P6, R11, R2, 0x1 ;  /* 0x000000020b147211 */ /* 0x001fc800078c08ff */
[----:B------:R-:W-:Y:S02]  /*12570*/  LEA.HI.X.SX32 R21, R11, R0, 0x1, P6 ;  /* 0x000000000b157211 */ /* 0x000fe400030f0eff */
[C---:B-1----:R-:W-:Y:S02]  /*12580*/  LEA R18, P6, R9.reuse, R2, 0x1 ;  /* 0x0000000209127211 */ /* 0x042fe400078c08ff */
[----:B------:R-:W-:Y:S01]  /*12590*/  LEA R11, R70, R9, 0x2 ;  /* 0x00000009460b7211 */ /* 0x000fe200078e10ff */
[----:B--2---:R0:W-:Y:S01]  /*125a0*/  STG.E.U16 [R16.64], R112 ;  /* 0x0000007010007986 */ /* 0x0041e2000c101504 */
[----:B------:R-:W-:-:S03]  /*125b0*/  LEA.HI.X.SX32 R19, R9, R0, 0x1, P6 ;  /* 0x0000000009137211 */ /* 0x000fc600030f0eff */
[----:B------:R-:W-:Y:S01]  /*125c0*/  IMAD R9, R70, 0x4, R11 ;  /* 0x0000000446097824 */ /* 0x000fe200078e020b */
[----:B0-----:R-:W-:-:S04]  /*125d0*/  LEA R16, P6, R11, R2, 0x1 ;  /* 0x000000020b107211 */ /* 0x001fc800078c08ff */
[----:B------:R-:W-:Y:S02]  /*125e0*/  LEA.HI.X.SX32 R17, R11, R0, 0x1, P6 ;  /* 0x000000000b117211 */ /* 0x000fe400030f0eff */
[----:B------:R-:W-:Y:S02]  /*125f0*/  LEA R14, P6, R9, R2, 0x1 ;  /* 0x00000002090e7211 */ /* 0x000fe400078c08ff */
[----:B------:R-:W-:Y:S02]  /*12600*/  LEA R11, R70, R9, 0x2 ;  /* 0x00000009460b7211 */ /* 0x000fe400078e10ff */
[----:B------:R-:W-:Y:S02]  /*12610*/  LOP3.LUT R247, R60, 0x70, RZ, 0xc0, !PT ;  /* 0x000000703cf77812 */ /* 0x000fe400078ec0ff */
[----:B------:R-:W-:Y:S02]  /*12620*/  LOP3.LUT R10, R201, 0x80, RZ, 0xc0, !PT ;  /* 0x00000080c90a7812 */ /* 0x000fe400078ec0ff */
[----:B------:R-:W-:-:S02]  /*12630*/  LEA.HI.X.SX32 R15, R9, R0, 0x1, P6 ;  /* 0x00000000090f7211 */ /* 0x000fc400030f0eff */
[----:B------:R-:W-:Y:S02]  /*12640*/  LEA R12, P6, R11, R2, 0x1 ;  /* 0x000000020b0c7211 */ /* 0x000fe400078c08ff */
[C---:B------:R-:W-:Y:S01]  /*12650*/  LEA R9, R70.reuse, R11, 0x2 ;  /* 0x0000000b46097211 */ /* 0x040fe200078e10ff */
[----:B------:R-:W-:Y:S01]  /*12660*/  IMAD.IADD R247, R247, 0x1, R10 ;  /* 0x00000001f7f77824 */ /* 0x000fe200078e020a */
[----:B------:R-:W-:Y:S02]  /*12670*/  LEA.HI.X.SX32 R13, R11, R0, 0x1, P6 ;  /* 0x000000000b0d7211 */ /* 0x000fe400030f0eff */
[C---:B------:R-:W-:Y:S01]  /*12680*/  LEA R10, P6, R9.reuse, R2, 0x1 ;  /* 0x00000002090a7211 */ /* 0x040fe200078c08ff */
[----:B------:R-:W-:Y:S01]  /*12690*/  IMAD R201, R70, 0x4, R9 ;  /* 0x0000000446c97824 */ /* 0x000fe200078e0209 */
[----:B------:R-:W-:Y:S02]  /*126a0*/  STG.E.U16 [R80.64], R116 ;  /* 0x0000007450007986 */ /* 0x000fe4000c101504 */
[----:B------:R-:W-:-:S02]  /*126b0*/  LEA.HI.X.SX32 R11, R9, R0, 0x1, P6 ;  /* 0x00000000090b7211 */ /* 0x000fc400030f0eff */
[----:B------:R-:W0:Y:S01]  /*126c0*/  LDS.128 R80, [R200+0x2800] ;  /* 0x00280000c8507984 */ /* 0x000e220000000c00 */
[C---:B------:R-:W-:Y:S02]  /*126d0*/  LEA R8, P6, R201.reuse, R2, 0x1 ;  /* 0x00000002c9087211 */ /* 0x040fe400078c08ff */
[C---:B------:R-:W-:Y:S02]  /*126e0*/  LEA R203, R70.reuse, R201, 0x2 ;  /* 0x000000c946cb7211 */ /* 0x040fe400078e10ff */
[----:B------:R-:W-:Y:S02]  /*126f0*/  LEA.HI.X.SX32 R9, R201, R0, 0x1, P6 ;  /* 0x00000000c9097211 */ /* 0x000fe400030f0eff */
[C---:B------:R-:W-:Y:S02]  /*12700*/  LEA R230, P6, R203.reuse, R2, 0x1 ;  /* 0x00000002cbe67211 */ /* 0x040fe400078c08ff */
[----:B------:R-:W-:Y:S01]  /*12710*/  LEA R201, R70, R203, 0x2 ;  /* 0x000000cb46c97211 */ /* 0x000fe200078e10ff */
[----:B---3--:R-:W-:Y:S01]  /*12720*/  STG.E.U16 [R62.64], R104 ;  /* 0x000000683e007986 */ /* 0x008fe2000c101504 */
[----:B------:R-:W-:-:S02]  /*12730*/  LEA.HI.X.SX32 R231, R203, R0, 0x1, P6 ;  /* 0x00000000cbe77211 */ /* 0x000fc400030f0eff */
[C---:B------:R-:W-:Y:S01]  /*12740*/  LEA R228, P6, R201.reuse, R2, 0x1 ;  /* 0x00000002c9e47211 */ /* 0x040fe200078c08ff */
[----:B------:R-:W1:Y:S01]  /*12750*/  LDS.128 R60, [R200+0x3000] ;  /* 0x00300000c83c7984 */ /* 0x000e620000000c00 */
[----:B------:R-:W-:Y:S02]  /*12760*/  IMAD R203, R70, 0x4, R201 ;  /* 0x0000000446cb7824 */ /* 0x000fe400078e02c9 */
[----:B------:R-:W-:-:S03]  /*12770*/  LEA.HI.X.SX32 R229, R201, R0, 0x1, P6 ;  /* 0x00000000c9e57211 */ /* 0x000fc600030f0eff */
[C---:B------:R-:W-:Y:S02]  /*12780*/  LEA R226, P6, R203.reuse, R2, 0x1 ;  /* 0x00000002cbe27211 */ /* 0x040fe400078c08ff */
[C---:B------:R-:W-:Y:S01]  /*12790*/  LEA R3, R70.reuse, R203, 0x2 ;  /* 0x000000cb46037211 */ /* 0x040fe200078e10ff */
[----:B------:R-:W-:Y:S01]  /*127a0*/  STG.E.U16 [R134.64], R108 ;  /* 0x0000006c86007986 */ /* 0x000fe2000c101504 */
[----:B------:R-:W-:Y:S02]  /*127b0*/  LEA.HI.X.SX32 R227, R203, R0, 0x1, P6 ;  /* 0x00000000cbe37211 */ /* 0x000fe400030f0eff */
[----:B-----5:R-:W-:Y:S01]  /*127c0*/  LEA R224, P6, R3, R2, 0x1 ;  /* 0x0000000203e07211 */ /* 0x020fe200078c08ff */
[----:B----4-:R-:W-:Y:S01]  /*127d0*/  STG.E.U16 [R132.64], R92 ;  /* 0x0000005c84007986 */ /* 0x010fe2000c101504 */
[----:B------:R-:W-:-:S03]  /*127e0*/  LEA R201, R70, R3, 0x2 ;  /* 0x0000000346c97211 */ /* 0x000fc600078e10ff */
[----:B------:R-:W2:Y:S01]  /*127f0*/  LDS.128 R132, [R200+0x3800] ;  /* 0x00380000c8847984 */ /* 0x000ea20000000c00 */
[----:B------:R-:W-:Y:S01]  /*12800*/  LEA.HI.X.SX32 R225, R3, R0, 0x1, P6 ;  /* 0x0000000003e17211 */ /* 0x000fe200030f0eff */
[----:B------:R-:W-:Y:S01]  /*12810*/  IMAD R3, R70, 0x4, R201 ;  /* 0x0000000446037824 */ /* 0x000fe200078e02c9 */
[C---:B------:R-:W-:Y:S01]  /*12820*/  LEA R222, P6, R201.reuse, R2, 0x1 ;  /* 0x00000002c9de7211 */ /* 0x040fe200078c08ff */
[----:B------:R-:W-:Y:S03]  /*12830*/  STG.E.U16 [R198.64], R100 ;  /* 0x00000064c6007986 */ /* 0x000fe6000c101504 */
[----:B------:R-:W-:Y:S01]  /*12840*/  LEA.HI.X.SX32 R223, R201, R0, 0x1, P6 ;  /* 0x00000000c9df7211 */ /* 0x000fe200030f0eff */
[----:B------:R3:W-:Y:S01]  /*12850*/  STG.E.U16 [R196.64], R88 ;  /* 0x00000058c4007986 */ /* 0x0007e2000c101504 */
[----:B------:R-:W-:-:S04]  /*12860*/  LEA R220, P6, R3, R2, 0x1 ;  /* 0x0000000203dc7211 */ /* 0x000fc800078c08ff */
[----:B------:R-:W-:Y:S02]  /*12870*/  LEA.HI.X.SX32 R221, R3, R0, 0x1, P6 ;  /* 0x0000000003dd7211 */ /* 0x000fe400030f0eff */
[C---:B---3--:R-:W-:Y:S01]  /*12880*/  LEA R197, R70.reuse, R3, 0x2 ;  /* 0x0000000346c57211 */ /* 0x048fe200078e10ff */
[----:B------:R-:W-:Y:S03]  /*12890*/  STG.E.U16 [R194.64], R96 ;  /* 0x00000060c2007986 */ /* 0x000fe6000c101504 */
[C---:B------:R-:W-:Y:S02]  /*128a0*/  LEA R218, P6, R197.reuse, R2, 0x1 ;  /* 0x00000002c5da7211 */ /* 0x040fe400078c08ff */
[----:B------:R-:W-:Y:S01]  /*128b0*/  LEA R3, R70, R197, 0x2 ;  /* 0x000000c546037211 */ /* 0x000fe200078e10ff */
[----:B0-----:R0:W-:Y:S01]  /*128c0*/  STG.E.U16 [R192.64], R80 ;  /* 0x00000050c0007986 */ /* 0x0011e2000c101504 */
[----:B------:R-:W-:-:S02]  /*128d0*/  LEA.HI.X.SX32 R219, R197, R0, 0x1, P6 ;  /* 0x00000000c5db7211 */ /* 0x000fc400030f0eff */
[----:B------:R-:W-:-:S04]  /*128e0*/  LEA R216, P6, R3, R2, 0x1 ;  /* 0x0000000203d87211 */ /* 0x000fc800078c08ff */
[----:B------:R-:W-:Y:S01]  /*128f0*/  LEA.HI.X.SX32 R217, R3, R0, 0x1, P6 ;  /* 0x0000000003d97211 */ /* 0x000fe200030f0eff */
[C---:B0-----:R-:W-:Y:S01]  /*12900*/  IMAD R193, R70.reuse, 0x4, R3 ;  /* 0x0000000446c17824 */ /* 0x041fe200078e0203 */
[----:B------:R-:W-:Y:S04]  /*12910*/  STG.E.U16 [R190.64], R84 ;  /* 0x00000054be007986 */ /* 0x000fe8000c101504 */
[C---:B------:R-:W-:Y:S02]  /*12920*/  LEA R214, P6, R193.reuse, R2, 0x1 ;  /* 0x00000002c1d67211 */ /* 0x040fe400078c08ff */
[----:B------:R-:W-:Y:S01]  /*12930*/  LEA R3, R70, R193, 0x2 ;  /* 0x000000c146037211 */ /* 0x000fe200078e10ff */
[----:B-1----:R0:W-:Y:S01]  /*12940*/  STG.E.U16 [R188.64], R60 ;  /* 0x0000003cbc007986 */ /* 0x0021e2000c101504 */
[----:B------:R-:W-:-:S02]  /*12950*/  LEA.HI.X.SX32 R215, R193, R0, 0x1, P6 ;  /* 0x00000000c1d77211 */ /* 0x000fc400030f0eff */
[----:B------:R-:W-:-:S04]  /*12960*/  LEA R212, P6, R3, R2, 0x1 ;  /* 0x0000000203d47211 */ /* 0x000fc800078c08ff */
[----:B------:R-:W-:Y:S02]  /*12970*/  LEA.HI.X.SX32 R213, R3, R0, 0x1, P6 ;  /* 0x0000000003d57211 */ /* 0x000fe400030f0eff */
[----:B0-----:R-:W-:-:S04]  /*12980*/  LEA R189, R70, R3, 0x2 ;  /* 0x0000000346bd7211 */ /* 0x001fc800078e10ff */
[C---:B------:R-:W-:Y:S01]  /*12990*/  LEA R210, P6, R189.reuse, R2, 0x1 ;  /* 0x00000002bdd27211 */ /* 0x040fe200078c08ff */
[----:B------:R-:W-:Y:S01]  /*129a0*/  IMAD R3, R70, 0x4, R189 ;  /* 0x0000000446037824 */ /* 0x000fe200078e02bd */
[----:B------:R-:W-:Y:S02]  /*129b0*/  STG.E.U16 [R186.64], R136 ;  /* 0x00000088ba007986 */ /* 0x000fe4000c101504 */
[----:B------:R-:W-:Y:S02]  /*129c0*/  LEA.HI.X.SX32 R211, R189, R0, 0x1, P6 ;  /* 0x00000000bdd37211 */ /* 0x000fe400030f0eff */
[----:B--2---:R0:W-:Y:S01]  /*129d0*/  STG.E.U16 [R184.64], R132 ;  /* 0x00000084b8007986 */ /* 0x0041e2000c101504 */
[C---:B------:R-:W-:Y:S02]  /*129e0*/  LEA R208, P6, R3.reuse, R2, 0x1 ;  /* 0x0000000203d07211 */ /* 0x040fe400078c08ff */
[----:B------:R-:W-:Y:S02]  /*129f0*/  PRMT R128, R128, 0x7632, R128 ;  /* 0x0000763280807816 */ /* 0x000fe40000000080 */
[----:B------:R-:W-:-:S02]  /*12a00*/  LEA.HI.X.SX32 R209, R3, R0, 0x1, P6 ;  /* 0x0000000003d17211 */ /* 0x000fc400030f0eff */
[----:B0-----:R-:W-:-:S04]  /*12a10*/  LEA R185, R70, R3, 0x2 ;  /* 0x0000000346b97211 */ /* 0x001fc800078e10ff */
[C---:B------:R-:W-:Y:S02]  /*12a20*/  LEA R206, P6, R185.reuse, R2, 0x1 ;  /* 0x00000002b9ce7211 */ /* 0x040fe400078c08ff */
[----:B------:R-:W-:Y:S01]  /*12a30*/  LEA R3, R70, R185, 0x2 ;  /* 0x000000b946037211 */ /* 0x000fe200078e10ff */
[----:B------:R0:W-:Y:S01]  /*12a40*/  STG.E.U16 [R182.64], R128 ;  /* 0x00000080b6007986 */ /* 0x0001e2000c101504 */
[----:B------:R-:W-:Y:S02]  /*12a50*/  LEA.HI.X.SX32 R207, R185, R0, 0x1, P6 ;  /* 0x00000000b9cf7211 */ /* 0x000fe400030f0eff */
[----:B------:R-:W-:Y:S02]  /*12a60*/  LOP3.LUT R202, R202, 0xff, RZ, 0xc0, !PT ;  /* 0x000000ffcaca7812 */ /* 0x000fe400078ec0ff */
[----:B------:R-:W-:Y:S02]  /*12a70*/  LEA R204, P6, R3, R2, 0x1 ;  /* 0x0000000203cc7211 */ /* 0x000fe400078c08ff */
[----:B------:R-:W-:Y:S01]  /*12a80*/  PRMT R120, R120, 0x7632, R120 ;  /* 0x0000763278787816 */ /* 0x000fe20000000078 */
[----:B0-----:R-:W-:Y:S01]  /*12a90*/  IMAD R183, R70, 0x4, R3 ;  /* 0x0000000446b77824 */ /* 0x001fe200078e0203 */
[----:B------:R-:W-:-:S02]  /*12aa0*/  ISETP.GE.U32.AND P5, PT, R202, 0x40, PT ;  /* 0x00000040ca00780c */ /* 0x000fc40003fa6070 */
[----:B------:R-:W-:Y:S02]  /*12ab0*/  PRMT R124, R124, 0x7632, R124 ;  /* 0x000076327c7c7816 */ /* 0x000fe4000000007c */
[----:B------:R-:W-:Y:S02]  /*12ac0*/  LEA.HI.X.SX32 R205, R3, R0, 0x1, P6 ;  /* 0x0000000003cd7211 */ /* 0x000fe400030f0eff */
[C---:B------:R-:W-:Y:S02]  /*12ad0*/  LEA R202, P6, R183.reuse, R2, 0x1 ;  /* 0x00000002b7ca7211 */ /* 0x040fe400078c08ff */
[----:B------:R-:W-:Y:S01]  /*12ae0*/  LEA R3, R70, R183, 0x2 ;  /* 0x000000b746037211 */ /* 0x000fe200078e10ff */
[----:B------:R-:W-:Y:S01]  /*12af0*/  STG.E.U16 [R180.64], R120 ;  /* 0x00000078b4007986 */ /* 0x000fe2000c101504 */
[----:B------:R-:W-:Y:S02]  /*12b00*/  LEA.HI.X.SX32 R203, R183, R0, 0x1, P6 ;  /* 0x00000000b7cb7211 */ /* 0x000fe400030f0eff */
[----:B------:R-:W-:Y:S01]  /*12b10*/  LEA R200, P6, R3, R2, 0x1 ;  /* 0x0000000203c87211 */ /* 0x000fe200078c08ff */
[----:B------:R0:W-:Y:S01]  /*12b20*/  STG.E.U16 [R178.64], R124 ;  /* 0x0000007cb2007986 */ /* 0x0001e2000c101504 */
[----:B------:R-:W-:-:S02]  /*12b30*/  PRMT R88, R112, 0x7632, R88 ;  /* 0x0000763270587816 */ /* 0x000fc40000000058 */
[----:B------:R-:W-:Y:S02]  /*12b40*/  LEA.HI.X.SX32 R201, R3, R0, 0x1, P6 ;  /* 0x0000000003c97211 */ /* 0x000fe400030f0eff */
[----:B0-----:R-:W-:-:S04]  /*12b50*/  LEA R179, R70, R3, 0x2 ;  /* 0x0000000346b37211 */ /* 0x001fc800078e10ff */
[C---:B------:R-:W-:Y:S01]  /*12b60*/  LEA R198, P6, R179.reuse, R2, 0x1 ;  /* 0x00000002b3c67211 */ /* 0x040fe200078c08ff */
[----:B------:R-:W-:Y:S01]  /*12b70*/  IMAD R3, R70, 0x4, R179 ;  /* 0x0000000446037824 */ /* 0x000fe200078e02b3 */
[----:B------:R0:W-:Y:S02]  /*12b80*/  STG.E.U16 [R176.64], R88 ;  /* 0x00000058b0007986 */ /* 0x0001e4000c101504 */
[----:B------:R-:W-:Y:S02]  /*12b90*/  LEA.HI.X.SX32 R199, R179, R0, 0x1, P6 ;  /* 0x00000000b3c77211 */ /* 0x000fe400030f0eff */
        /* <DEDUP_REMOVED lines=8> */
[C---:B------:R-:W-:Y:S02]  /*12c20*/  LEA R192, P6, R3.reuse, R2, 0x1 ;  /* 0x0000000203c07211 */ /* 0x040fe400078c08ff */
[----:B------:R-:W-:Y:S02]  /*12c30*/  PRMT R104, R104, 0x7632, R104 ;  /* 0x0000763268687816 */ /* 0x000fe40000000068 */
[----:B------:R-:W-:Y:S01]  /*12c40*/  PRMT R108, R108, 0x7632, R108 ;  /* 0x000076326c6c7816 */ /* 0x000fe2000000006c */
[----:B0-----:R-:W-:Y:S01]  /*12c50*/  IMAD R175, R70, 0x4, R3 ;  /* 0x0000000446af7824 */ /* 0x001fe200078e0203 */
[----:B------:R-:W-:Y:S01]  /*12c60*/  LEA.HI.X.SX32 R193, R3, R0, 0x1, P6 ;  /* 0x0000000003c17211 */ /* 0x000fe200030f0eff */
[----:B------:R-:W-:Y:S03]  /*12c70*/  STG.E.U16 [R172.64], R104 ;  /* 0x00000068ac007986 */ /* 0x000fe6000c101504 */
[----:B------:R-:W-:-:S02]  /*12c80*/  LEA R190, P6, R175, R2, 0x1 ;  /* 0x00000002afbe7211 */ /* 0x000fc400078c08ff */
[----:B------:R-:W-:Y:S01]  /*12c90*/  LEA R3, R70, R175, 0x2 ;  /* 0x000000af46037211 */ /* 0x000fe200078e10ff */
[----:B------:R0:W-:Y:S01]  /*12ca0*/  STG.E.U16 [R170.64], R108 ;  /* 0x0000006caa007986 */ /* 0x0001e2000c101504 */
[----:B------:R-:W-:Y:S02]  /*12cb0*/  LEA.HI.X.SX32 R191, R175, R0, 0x1, P6 ;  /* 0x00000000afbf7211 */ /* 0x000fe400030f0eff */
[C---:B------:R-:W-:Y:S02]  /*12cc0*/  LEA R184, P6, R3.reuse, R2, 0x1 ;  /* 0x0000000203b87211 */ /* 0x040fe400078c08ff */
[----:B------:R-:W-:Y:S02]  /*12cd0*/  PRMT R84, R92, 0x7632, R84 ;  /* 0x000076325c547816 */ /* 0x000fe40000000054 */
        /* <DEDUP_REMOVED lines=30> */
[----:B------:R0:W-:Y:S01]  /*12ec0*/  STG.E.U16 [R160.64], R80 ;  /* 0x00000050a0007986 */ /* 0x0001e2000c101504 */
[----:B------:R-:W-:Y:S02]  /*12ed0*/  PRMT R84, R84, 0x7632, R84 ;  /* 0x0000763254547816 */ /* 0x000fe40000000054 */
[----:B------:R-:W-:Y:S02]  /*12ee0*/  LEA.HI.X.SX32 R165, R163, R0, 0x1, P6 ;  /* 0x00000000a3a57211 */ /* 0x000fe400030f0eff */
[----:B------:R-:W-:Y:S01]  /*12ef0*/  LEA R163, R70, R3, 0x2 ;  /* 0x0000000346a37211 */ /* 0x000fe200078e10ff */
[----:B------:R1:W-:Y:S01]  /*12f00*/  STG.E.U16 [R156.64], R84 ;  /* 0x000000549c007986 */ /* 0x0003e2000c101504 */
[----:B------:R-:W-:Y:S02]  /*12f10*/  PRMT R60, R60, 0x7632, R60 ;  /* 0x000076323c3c7816 */ /* 0x000fe4000000003c */
[----:B0-----:R-:W-:-:S04]  /*12f20*/  LEA R160, P6, R3, R2, 0x1 ;  /* 0x0000000203a07211 */ /* 0x001fc800078c08ff */
[----:B------:R-:W-:Y:S02]  /*12f30*/  LEA.HI.X.SX32 R161, R3, R0, 0x1, P6 ;  /* 0x0000000003a17211 */ /* 0x000fe400030f0eff */
[C---:B-1----:R-:W-:Y:S02]  /*12f40*/  LEA R156, P6, R163.reuse, R2, 0x1 ;  /* 0x00000002a39c7211 */ /* 0x042fe400078c08ff */
[----:B------:R-:W-:Y:S01]  /*12f50*/  LEA R3, R70, R163, 0x2 ;  /* 0x000000a346037211 */ /* 0x000fe200078e10ff */
[----:B------:R0:W-:Y:S01]  /*12f60*/  STG.E.U16 [R152.64], R60 ;  /* 0x0000003c98007986 */ /* 0x0001e2000c101504 */
[----:B------:R-:W-:Y:S02]  /*12f70*/  PRMT R136, R136, 0x7632, R136 ;  /* 0x0000763288887816 */ /* 0x000fe40000000088 */
[----:B------:R-:W-:Y:S01]  /*12f80*/  LEA.HI.X.SX32 R157, R163, R0, 0x1, P6 ;  /* 0x00000000a39d7211 */ /* 0x000fe200030f0eff */
[----:B------:R-:W-:Y:S01]  /*12f90*/  IMAD R163, R70, 0x4, R3 ;  /* 0x0000000446a37824 */ /* 0x000fe200078e0203 */
[----:B------:R-:W-:Y:S01]  /*12fa0*/  PRMT R132, R132, 0x7632, R132 ;  /* 0x0000763284847816 */ /* 0x000fe20000000084 */
[----:B------:R1:W-:Y:S01]  /*12fb0*/  STG.E.U16 [R148.64], R136 ;  /* 0x0000008894007986 */ /* 0x0003e2000c101504 */
[----:B0-----:R-:W-:-:S04]  /*12fc0*/  LEA R152, P6, R3, R2, 0x1 ;  /* 0x0000000203987211 */ /* 0x001fc800078c08ff */
[----:B------:R-:W-:Y:S02]  /*12fd0*/  LEA.HI.X.SX32 R153, R3, R0, 0x1, P6 ;  /* 0x0000000003997211 */ /* 0x000fe400030f0eff */
[C---:B-1----:R-:W-:Y:S02]  /*12fe0*/  LEA R148, P6, R163.reuse, R2, 0x1 ;  /* 0x00000002a3947211 */ /* 0x042fe400078c08ff */
[C---:B------:R-:W-:Y:S01]  /*12ff0*/  LEA R3, R70.reuse, R163, 0x2 ;  /* 0x000000a346037211 */ /* 0x040fe200078e10ff */
[----:B------:R0:W-:Y:S01]  /*13000*/  STG.E.U16 [R144.64], R132 ;  /* 0x0000008490007986 */ /* 0x0001e2000c101504 */
[----:B------:R-:W-:Y:S02]  /*13010*/  LEA.HI.X.SX32 R149, R163, R0, 0x1, P6 ;  /* 0x00000000a3957211 */ /* 0x000fe400030f0eff */
[----:B------:R-:W-:Y:S01]  /*13020*/  LEA R163, R70, R3, 0x2 ;  /* 0x0000000346a37211 */ /* 0x000fe200078e10ff */
[----:B------:R1:W-:Y:S01]  /*13030*/  STG.E.U16 [R140.64], R129 ;  /* 0x000000818c007986 */ /* 0x0003e2000c101504 */
[----:B0-----:R-:W-:-:S04]  /*13040*/  LEA R144, P6, R3, R2, 0x1 ;  /* 0x0000000203907211 */ /* 0x001fc800078c08ff */
[----:B------:R-:W-:Y:S01]  /*13050*/  LEA.HI.X.SX32 R145, R3, R0, 0x1, P6 ;  /* 0x0000000003917211 */ /* 0x000fe200030f0eff */
[C---:B------:R-:W-:Y:S01]  /*13060*/  IMAD R3, R70.reuse, 0x4, R163 ;  /* 0x0000000446037824 */ /* 0x040fe200078e02a3 */
[C---:B-1----:R-:W-:Y:S01]  /*13070*/  LEA R140, P6, R163.reuse, R2, 0x1 ;  /* 0x00000002a38c7211 */ /* 0x042fe200078c08ff */
[----:B------:R0:W-:Y:S03]  /*13080*/  STG.E.U16 [R76.64], R121 ;  /* 0x000000794c007986 */ /* 0x0001e6000c101504 */
[----:B------:R-:W-:Y:S02]  /*13090*/  LEA.HI.X.SX32 R141, R163, R0, 0x1, P6 ;  /* 0x00000000a38d7211 */ /* 0x000fe400030f0eff */
[----:B------:R-:W-:Y:S01]  /*130a0*/  LEA R163, R70, R3, 0x2 ;  /* 0x0000000346a37211 */ /* 0x000fe200078e10ff */
[----:B------:R1:W-:Y:S01]  /*130b0*/  STG.E.U16 [R72.64], R125 ;  /* 0x0000007d48007986 */ /* 0x0003e2000c101504 */
[----:B0-----:R-:W-:-:S04]  /*130c0*/  LEA R76, P6, R3, R2, 0x1 ;  /* 0x00000002034c7211 */ /* 0x001fc800078c08ff */
[----:B------:R-:W-:Y:S02]  /*130d0*/  LEA.HI.X.SX32 R77, R3, R0, 0x1, P6 ;  /* 0x00000000034d7211 */ /* 0x000fe400030f0eff */
[C---:B-1----:R-:W-:Y:S02]  /*130e0*/  LEA R72, P6, R163.reuse, R2, 0x1 ;  /* 0x00000002a3487211 */ /* 0x042fe400078c08ff */
[----:B------:R-:W-:Y:S01]  /*130f0*/  LEA R3, R70, R163, 0x2 ;  /* 0x000000a346037211 */ /* 0x000fe200078e10ff */
[----:B------:R0:W-:Y:S01]  /*13100*/  STG.E.U16 [R68.64], R113 ;  /* 0x0000007144007986 */ /* 0x0001e2000c101504 */
[----:B------:R-:W-:-:S03]  /*13110*/  LEA.HI.X.SX32 R73, R163, R0, 0x1, P6 ;  /* 0x00000000a3497211 */ /* 0x000fc600030f0eff */
[----:B------:R-:W-:Y:S01]  /*13120*/  IMAD R163, R70, 0x4, R3 ;  /* 0x0000000446a37824 */ /* 0x000fe200078e0203 */
[----:B------:R1:W-:Y:S01]  /*13130*/  STG.E.U16 [R66.64], R117 ;  /* 0x0000007542007986 */ /* 0x0003e2000c101504 */
[----:B0-----:R-:W-:-:S04]  /*13140*/  LEA R68, P6, R3, R2, 0x1 ;  /* 0x0000000203447211 */ /* 0x001fc800078c08ff */
[----:B------:R-:W-:Y:S02]  /*13150*/  LEA.HI.X.SX32 R69, R3, R0, 0x1, P6 ;  /* 0x0000000003457211 */ /* 0x000fe400030f0eff */
[C---:B------:R-:W-:Y:S02]  /*13160*/  LEA R3, R70.reuse, R163, 0x2 ;  /* 0x000000a346037211 */ /* 0x040fe400078e10ff */
[C---:B-1----:R-:W-:Y:S02]  /*13170*/  LEA R66, P6, R163.reuse, R2, 0x1 ;  /* 0x00000002a3427211 */ /* 0x042fe400078c08ff */
[----:B------:R-:W-:Y:S01]  /*13180*/  LEA R167, R70, R3, 0x2 ;  /* 0x0000000346a77211 */ /* 0x000fe200078e10ff */
[----:B------:R0:W-:Y:S01]  /*13190*/  STG.E.U16 [R64.64], R105 ;  /* 0x0000006940007986 */ /* 0x0001e2000c101504 */
[----:B------:R-:W-:-:S03]  /*131a0*/  LEA.HI.X.SX32 R67, R163, R0, 0x1, P6 ;  /* 0x00000000a3437211 */ /* 0x000fc600030f0eff */
[----:B------:R-:W-:Y:S01]  /*131b0*/  IMAD R163, R70, 0x4, R167 ;  /* 0x0000000446a37824 */ /* 0x000fe200078e02a7 */
[----:B0-----:R-:W-:-:S04]  /*131c0*/  LEA R64, P6, R3, R2, 0x1 ;  /* 0x0000000203407211 */ /* 0x001fc800078c08ff */
[----:B------:R-:W-:Y:S02]  /*131d0*/  LEA.HI.X.SX32 R65, R3, R0, 0x1, P6 ;  /* 0x0000000003417211 */ /* 0x000fe400030f0eff */
[C---:B------:R-:W-:Y:S02]  /*131e0*/  LEA R182, P6, R167.reuse, R2, 0x1 ;  /* 0x00000002a7b67211 */ /* 0x040fe400078c08ff */
[C---:B------:R-:W-:Y:S02]  /*131f0*/  LEA R3, R70.reuse, R163, 0x2 ;  /* 0x000000a346037211 */ /* 0x040fe400078e10ff */
[----:B------:R-:W-:Y:S02]  /*13200*/  LEA.HI.X.SX32 R183, R167, R0, 0x1, P6 ;  /* 0x00000000a7b77211 */ /* 0x000fe400030f0eff */
[C---:B------:R-:W-:Y:S01]  /*13210*/  LEA R167, R70.reuse, R3, 0x2 ;  /* 0x0000000346a77211 */ /* 0x040fe200078e10ff */
[----:B------:R0:W-:Y:S04]  /*13220*/  STG.E.U16 [R158.64], R109 ;  /* 0x0000006d9e007986 */ /* 0x0001e8000c101504 */
[C---:B------:R-:W-:Y:S01]  /*13230*/  IMAD R60, R70.reuse, 0x4, R167 ;  /* 0x00000004463c7824 */ /* 0x040fe200078e02a7 */
[----:B------:R-:W-:Y:S01]  /*13240*/  LEA R178, P6, R163, R2, 0x1 ;  /* 0x00000002a3b27211 */ /* 0x000fe200078c08ff */
[----:B------:R1:W-:Y:S03]  /*13250*/  STG.E.U16 [R154.64], R93 ;  /* 0x0000005d9a007986 */ /* 0x0003e6000c101504 */
[----:B0-----:R-:W-:-:S02]  /*13260*/  LEA R159, R70, R60, 0x2 ;  /* 0x0000003c469f7211 */ /* 0x001fc400078e10ff */
[----:B------:R-:W-:Y:S02]  /*13270*/  LEA.HI.X.SX32 R179, R163, R0, 0x1, P6 ;  /* 0x00000000a3b37211 */ /* 0x000fe400030f0eff */
[C---:B------:R-:W-:Y:S02]  /*13280*/  LEA R174, P6, R3.reuse, R2, 0x1 ;  /* 0x0000000203ae7211 */ /* 0x040fe400078c08ff */
[C---:B-1----:R-:W-:Y:S01]  /*13290*/  LEA R155, R70.reuse, R159, 0x2 ;  /* 0x0000009f469b7211 */ /* 0x042fe200078e10ff */
[----:B------:R0:W-:Y:S01]  /*132a0*/  STG.E.U16 [R150.64], R101 ;  /* 0x0000006596007986 */ /* 0x0001e2000c101504 */
[----:B------:R-:W-:Y:S02]  /*132b0*/  LEA.HI.X.SX32 R175, R3, R0, 0x1, P6 ;  /* 0x0000000003af7211 */ /* 0x000fe400030f0eff */
[C---:B------:R-:W-:Y:S01]  /*132c0*/  LEA R170, P6, R167.reuse, R2, 0x1 ;  /* 0x00000002a7aa7211 */ /* 0x040fe200078c08ff */
[----:B------:R1:W-:Y:S03]  /*132d0*/  STG.E.U16 [R146.64], R89 ;  /* 0x0000005992007986 */ /* 0x0003e6000c101504 */
[----:B------:R-:W-:Y:S01]  /*132e0*/  LEA.HI.X.SX32 R171, R167, R0, 0x1, P6 ;  /* 0x00000000a7ab7211 */ /* 0x000fe200030f0eff */
[----:B0-----:R-:W-:Y:S01]  /*132f0*/  IMAD R151, R70, 0x4, R155 ;  /* 0x0000000446977824 */ /* 0x001fe200078e029b */
[----:B------:R-:W-:-:S04]  /*13300*/  LEA R166, P6, R60, R2, 0x1 ;  /* 0x000000023ca67211 */ /* 0x000fc800078c08ff */
[----:B------:R-:W-:Y:S02]  /*13310*/  LEA R80, R70, R151, 0x2 ;  /* 0x0000009746507211 */ /* 0x000fe400078e10ff */
[----:B------:R-:W-:Y:S02]  /*13320*/  LEA.HI.X.SX32 R167, R60, R0, 0x1, P6 ;  /* 0x000000003ca77211 */ /* 0x000fe400030f0eff */
[----:B-1----:R-:W-:Y:S01]  /*13330*/  LEA R147, R70, R80, 0x2 ;  /* 0x0000005046937211 */ /* 0x002fe200078e10ff */
[----:B------:R0:W1:Y:S01]  /*13340*/  I2F R60, R71 ;  /* 0x00000047003c7306 */ /* 0x0000620000201400 */
[----:B------:R2:W-:Y:S01]  /*13350*/  STG.E.U16 [R142.64], R97 ;  /* 0x000000618e007986 */ /* 0x0005e2000c101504 */
[----:B------:R-:W-:-:S03]  /*13360*/  LEA R162, P6, R159, R2, 0x1 ;  /* 0x000000029fa27211 */ /* 0x000fc600078c08ff */
[----:B------:R3:W-:Y:S01]  /*13370*/  STG.E.U16 [R78.64], R81 ;  /* 0x000000514e007986 */ /* 0x0007e2000c101504 */
[----:B------:R-:W-:Y:S01]  /*13380*/  FSEL R3, RZ, -23, P0 ;  /* 0xc1b80000ff037808 */ /* 0x000fe20000000000 */
[C---:B--2---:R-:W-:Y:S01]  /*13390*/  IMAD R143, R70.reuse, 0x4, R147 ;  /* 0x00000004468f7824 */ /* 0x044fe200078e0293 */
[----:B------:R-:W-:Y:S02]  /*133a0*/  LEA.HI.X.SX32 R163, R159, R0, 0x1, P6 ;  /* 0x000000009fa37211 */ /* 0x000fe400030f0eff */
[-C--:B------:R-:W-:Y:S02]  /*133b0*/  LEA R158, P0, R155, R2.reuse, 0x1 ;  /* 0x000000029b9e7211 */ /* 0x080fe400078008ff */
[C---:B---3--:R-:W-:Y:S02]  /*133c0*/  LEA R79, R70.reuse, R143, 0x2 ;  /* 0x0000008f464f7211 */ /* 0x048fe400078e10ff */
[----:B------:R-:W-:Y:S02]  /*133d0*/  LEA R154, P6, R151, R2, 0x1 ;  /* 0x00000002979a7211 */ /* 0x000fe400078c08ff */
[----:B0-----:R-:W-:-:S02]  /*133e0*/  LEA R71, R70, R79, 0x2 ;  /* 0x0000004f46477211 */ /* 0x001fc400078e10ff */
[-C--:B------:R-:W-:Y:S01]  /*133f0*/  LEA.HI.X.SX32 R159, R155, R0.reuse, 0x1, P0 ;  /* 0x000000009b9f7211 */ /* 0x080fe200000f0eff */
[----:B-1----:R-:W-:Y:S01]  /*13400*/  FFMA.FTZ R60, R60, 1.1920928955078125e-07, R3 ;  /* 0x340000003c3c7823 */ /* 0x002fe20000010003 */
[----:B------:R-:W-:Y:S01]  /*13410*/  LEA.HI.X.SX32 R155, R151, R0, 0x1, P6 ;  /* 0x00000000979b7211 */ /* 0x000fe200030f0eff */
[----:B------:R-:W-:Y:S01]  /*13420*/  IMAD R3, R70, 0x4, R71 ;  /* 0x0000000446037824 */ /* 0x000fe200078e0247 */
[CC--:B------:R-:W-:Y:S02]  /*13430*/  LEA R146, P6, R147.reuse, R2.reuse, 0x1 ;  /* 0x0000000293927211 */ /* 0x0c0fe400078c08ff */
[C---:B------:R-:W-:Y:S02]  /*13440*/  LEA R150, P0, R80.reuse, R2, 0x1 ;  /* 0x0000000250967211 */ /* 0x040fe400078008ff */
[-C--:B------:R-:W-:Y:S02]  /*13450*/  LEA.HI.X.SX32 R147, R147, R0.reuse, 0x1, P6 ;  /* 0x0000000093937211 */ /* 0x080fe400030f0eff */
[----:B------:R-:W-:-:S02]  /*13460*/  LEA.HI.X.SX32 R151, R80, R0, 0x1, P0 ;  /* 0x0000000050977211 */ /* 0x000fc400000f0eff */
[-C--:B------:R-:W-:Y:S02]  /*13470*/  LEA R78, P6, R79, R2.reuse, 0x1 ;  /* 0x000000024f4e7211 */ /* 0x080fe400078c08ff */
[----:B------:R-:W-:Y:S02]  /*13480*/  LEA R142, P0, R143, R2, 0x1 ;  /* 0x000000028f8e7211 */ /* 0x000fe400078008ff */
[----:B------:R-:W-:Y:S01]  /*13490*/  LEA R80, R70, R3, 0x2 ;  /* 0x0000000346507211 */ /* 0x000fe200078e10ff */
[----:B------:R0:W-:Y:S01]  /*134a0*/  STG.E.U16 [R74.64], R85 ;  /* 0x000000554a007986 */ /* 0x0001e2000c101504 */
[-C--:B------:R-:W-:Y:S02]  /*134b0*/  LEA.HI.X.SX32 R79, R79, R0.reuse, 0x1, P6 ;  /* 0x000000004f4f7211 */ /* 0x080fe400030f0eff */
[----:B------:R-:W-:Y:S01]  /*134c0*/  LEA.HI.X.SX32 R143, R143, R0, 0x1, P0 ;  /* 0x000000008f8f7211 */ /* 0x000fe200000f0eff */
[----:B------:R1:W-:Y:S01]  /*134d0*/  STG.E.U16 [R58.64], R61 ;  /* 0x0000003d3a007986 */ /* 0x0003e2000c101504 */
[----:B0-----:R-:W-:-:S02]  /*134e0*/  LEA R74, P6, R71, R2, 0x1 ;  /* 0x00000002474a7211 */ /* 0x001fc400078c08ff */
[----:B-1----:R-:W-:Y:S02]  /*134f0*/  LEA R59, R70, R80, 0x2 ;  /* 0x00000050463b7211 */ /* 0x002fe400078e10ff */
[----:B------:R-:W-:Y:S02]  /*13500*/  LEA R70, P0, R3, R2, 0x1 ;  /* 0x0000000203467211 */ /* 0x000fe400078008ff */
[-C--:B------:R-:W-:Y:S02]  /*13510*/  LEA.HI.X.SX32 R75, R71, R0.reuse, 0x1, P6 ;  /* 0x00000000474b7211 */ /* 0x080fe400030f0eff */
[----:B------:R-:W-:Y:S02]  /*13520*/  LEA.HI.X.SX32 R71, R3, R0, 0x1, P0 ;  /* 0x0000000003477211 */ /* 0x000fe400000f0eff */
[----:B------:R-:W-:Y:S02]  /*13530*/  LEA R58, P0, R59, R2, 0x1 ;  /* 0x000000023b3a7211 */ /* 0x000fe400078008ff */
[----:B------:R-:W-:-:S02]  /*13540*/  ISETP.GE.U32.AND P6, PT, R235, 0x7f800000, PT ;  /* 0x7f800000eb00780c */ /* 0x000fc40003fc6070 */
[----:B------:R-:W-:Y:S02]  /*13550*/  LEA.HI.X.SX32 R59, R59, R0, 0x1, P0 ;  /* 0x000000003b3b7211 */ /* 0x000fe400000f0eff */
[----:B------:R-:W-:Y:S01]  /*13560*/  LEA R2, P0, R80, R2, 0x1 ;  /* 0x0000000250027211 */ /* 0x000fe200078008ff */
[----:B------:R-:W-:-:S03]  /*13570*/  FADD R248, R60, R248 ;  /* 0x000000f83cf87221 */ /* 0x000fc60000000000 */
[----:B------:R-:W-:Y:S02]  /*13580*/  LEA.HI.X.SX32 R3, R80, R0, 0x1, P0 ;  /* 0x0000000050037211 */ /* 0x000fe400000f0eff */
[----:B------:R-:W-:Y:S02]  /*13590*/  IADD3 R80, R7, -0x3f3504f3, RZ ;  /* 0xc0cafb0d07507810 */ /* 0x000fe40007ffe0ff */
[----:B------:R-:W-:Y:S02]  /*135a0*/  IADD3 R60, R234, -0x3f3504f3, RZ ;  /* 0xc0cafb0dea3c7810 */ /* 0x000fe40007ffe0ff */
[----:B------:R-:W-:Y:S01]  /*135b0*/  LOP3.LUT R80, R80, 0xff800000, RZ, 0xc0, !PT ;  /* 0xff80000050507812 */ /* 0x000fe200078ec0ff */
[----:B------:R-:W-:Y:S01]  /*135c0*/  @P6 IMAD.MOV.U32 R0, RZ, RZ, 0x7f800000 ;  /* 0x7f800000ff006424 */ /* 0x000fe200078e00ff */
[----:B------:R-:W-:Y:S02]  /*135d0*/  FSETP.NEU.AND P0, PT, R4, RZ, PT ;  /* 0x000000ff0400720b */ /* 0x000fe40003f0d000 */
[----:B------:R-:W-:-:S02]  /*135e0*/  LOP3.LUT R60, R60, 0xff800000, RZ, 0xc0, !PT ;  /* 0xff8000003c3c7812 */ /* 0x000fc400078ec0ff */
[----:B------:R-:W-:Y:S01]  /*135f0*/  IADD3 R4, R7, -R80, RZ ;  /* 0x8000005007047210 */ /* 0x000fe20007ffe0ff */
[----:B------:R-:W-:Y:S01]  /*13600*/  @P6 FFMA.FTZ R248, R235, R0, +INF ;  /* 0x7f800000ebf86423 */ /* 0x000fe20000010000 */
[----:B------:R-:W-:-:S03]  /*13610*/  IADD3 R0, R234, -R60, RZ ;  /* 0x8000003cea007210 */ /* 0x000fc60007ffe0ff */
[----:B------:R-:W-:Y:S02]  /*13620*/  FADD R4, R4, -1 ;  /* 0xbf80000004047421 */ /* 0x000fe40000000000 */
[----:B------:R-:W-:Y:S02]  /*13630*/  FADD R0, R0, -1 ;  /* 0xbf80000000007421 */ /* 0x000fe40000000000 */
[-C--:B------:R-:W-:Y:S02]  /*13640*/  FFMA.FTZ R84, R4, R249.reuse, -0.16845393180847167969 ;  /* 0xbe2c7f3004547423 */ /* 0x080fe400000100f9 */
[----:B------:R-:W-:Y:S02]  /*13650*/  FFMA.FTZ R88, R0, R249, -0.16845393180847167969 ;  /* 0xbe2c7f3000587423 */ /* 0x000fe400000100f9 */
[----:B------:R-:W-:Y:S02]  /*13660*/  FFMA.FTZ R84, R4, R84, 0.1716887056827545166 ;  /* 0x3e2fcf2a04547423 */ /* 0x000fe40000010054 */
[----:B------:R-:W-:-:S02]  /*13670*/  FFMA.FTZ R88, R0, R88, 0.1716887056827545166 ;  /* 0x3e2fcf2a00587423 */ /* 0x000fc40000010058 */
[----:B------:R-:W-:Y:S02]  /*13680*/  FFMA.FTZ R84, R4, R84, -0.17900948226451873779 ;  /* 0xbe374e4304547423 */ /* 0x000fe40000010054 */
[----:B------:R-:W-:Y:S02]  /*13690*/  FFMA.FTZ R88, R0, R88, -0.17900948226451873779 ;  /* 0xbe374e4300587423 */ /* 0x000fe40000010058 */
[----:B------:R-:W-:Y:S02]  /*136a0*/  FFMA.FTZ R84, R4, R84, 0.20512372255325317383 ;  /* 0x3e520bf404547423 */ /* 0x000fe40000010054 */
[----:B------:R-:W-:Y:S02]  /*136b0*/  FFMA.FTZ R88, R0, R88, 0.20512372255325317383 ;  /* 0x3e520bf400587423 */ /* 0x000fe40000010058 */
[----:B------:R-:W-:Y:S02]  /*136c0*/  FFMA.FTZ R84, R4, R84, -0.24046532809734344482 ;  /* 0xbe763c8b04547423 */ /* 0x000fe40000010054 */
[----:B------:R-:W-:-:S02]  /*136d0*/  FFMA.FTZ R88, R0, R88, -0.24046532809734344482 ;  /* 0xbe763c8b00587423 */ /* 0x000fc40000010058 */
[----:B------:R-:W-:Y:S02]  /*136e0*/  FFMA.FTZ R84, R4, R84, 0.28857114911079406738 ;  /* 0x3e93bf9904547423 */ /* 0x000fe40000010054 */
[----:B------:R-:W-:Y:S02]  /*136f0*/  FFMA.FTZ R88, R0, R88, 0.28857114911079406738 ;  /* 0x3e93bf9900587423 */ /* 0x000fe40000010058 */
[----:B------:R-:W-:Y:S02]  /*13700*/  FFMA.FTZ R84, R4, R84, -0.36067417263984680176 ;  /* 0xbeb8aa4904547423 */ /* 0x000fe40000010054 */
[----:B------:R-:W-:Y:S02]  /*13710*/  FFMA.FTZ R88, R0, R88, -0.36067417263984680176 ;  /* 0xbeb8aa4900587423 */ /* 0x000fe40000010058 */
[----:B------:R-:W-:Y:S02]  /*13720*/  FFMA.FTZ R84, R4, R84, 0.48089820146560668945 ;  /* 0x3ef6384a04547423 */ /* 0x000fe40000010054 */
[----:B------:R-:W-:-:S02]  /*13730*/  FFMA.FTZ R88, R0, R88, 0.48089820146560668945 ;  /* 0x3ef6384a00587423 */ /* 0x000fc40000010058 */
[----:B------:R-:W-:Y:S01]  /*13740*/  FFMA.FTZ R84, R4, R84, -0.72134751081466674805 ;  /* 0xbf38aa3b04547423 */ /* 0x000fe20000010054 */
[----:B------:R-:W0:Y:S01]  /*13750*/  I2F R80, R80 ;  /* 0x0000005000507306 */ /* 0x000e220000201400 */
[----:B------:R-:W-:Y:S02]  /*13760*/  FFMA.FTZ R92, R0, R88, -0.72134751081466674805 ;  /* 0xbf38aa3b005c7423 */ /* 0x000fe40000010058 */
[----:B------:R-:W-:Y:S01]  /*13770*/  FMUL R88, R4, R84 ;  /* 0x0000005404587220 */ /* 0x000fe20000400000 */
[----:B------:R-:W-:-:S04]  /*13780*/  FSEL R84, RZ, -23, P4 ;  /* 0xc1b80000ff547808 */ /* 0x000fc80002000000 */
[----:B------:R-:W1:Y:S01]  /*13790*/  I2F R60, R60 ;  /* 0x0000003c003c7306 */ /* 0x000e620000201400 */
[----:B------:R-:W-:Y:S01]  /*137a0*/  ISETP.GE.U32.AND P4, PT, R7, 0x7f800000, PT ;  /* 0x7f8000000700780c */ /* 0x000fe20003f86070 */
[----:B------:R-:W-:-:S04]  /*137b0*/  FMUL R88, R4, R88 ;  /* 0x0000005804587220 */ /* 0x000fc80000400000 */
[----:B------:R-:W-:Y:S01]  /*137c0*/  FFMA.FTZ R88, R4, 1.4426950216293334961, R88 ;  /* 0x3fb8aa3b04587823 */ /* 0x000fe20000010058 */
[----:B------:R-:W-:Y:S01]  /*137d0*/  FSEL R4, RZ, -23, P3 ;  /* 0xc1b80000ff047808 */ /* 0x000fe20001800000 */
[----:B------:R-:W-:Y:S01]  /*137e0*/  FMUL R92, R0, R92 ;  /* 0x0000005c005c7220 */ /* 0x000fe20000400000 */
[----:B------:R-:W-:Y:S01]  /*137f0*/  ISETP.GE.U32.AND P3, PT, R234, 0x7f800000, PT ;  /* 0x7f800000ea00780c */ /* 0x000fe20003f66070 */
[----:B0-----:R-:W-:Y:S02]  /*13800*/  FFMA.FTZ R80, R80, 1.1920928955078125e-07, R84 ;  /* 0x3400000050507823 */ /* 0x001fe40000010054 */
[----:B------:R-:W-:Y:S02]  /*13810*/  FMUL R92, R0, R92 ;  /* 0x0000005c005c7220 */ /* 0x000fe40000400000 */
[----:B-1----:R-:W-:Y:S02]  /*13820*/  FFMA.FTZ R4, R60, 1.1920928955078125e-07, R4 ;  /* 0x340000003c047823 */ /* 0x002fe40000010004 */
[----:B------:R-:W-:-:S02]  /*13830*/  @P4 IMAD.MOV.U32 R60, RZ, RZ, 0x7f800000 ;  /* 0x7f800000ff3c4424 */ /* 0x000fc400078e00ff */
[----:B------:R-:W-:Y:S02]  /*13840*/  FFMA.FTZ R92, R0, 1.4426950216293334961, R92 ;  /* 0x3fb8aa3b005c7823 */ /* 0x000fe4000001005c */
[----:B------:R-:W-:Y:S02]  /*13850*/  FADD R0, R80, R88 ;  /* 0x0000005850007221 */ /* 0x000fe40000000000 */
[----:B------:R-:W-:Y:S01]  /*13860*/  @P4 FFMA.FTZ R0, R7, R60, +INF ;  /* 0x7f80000007004423 */ /* 0x000fe2000001003c */
[----:B------:R-:W-:Y:S02]  /*13870*/  FSETP.NEU.AND P4, PT, R5, RZ, PT ;  /* 0x000000ff0500720b */ /* 0x000fe40003f8d000 */
[----:B------:R-:W-:Y:S01]  /*13880*/  @P3 MOV R5, 0x7f800000 ;  /* 0x7f80000000053802 */ /* 0x000fe20000000f00 */
[----:B------:R-:W-:-:S04]  /*13890*/  FADD R4, R4, R92 ;  /* 0x0000005c04047221 */ /* 0x000fc80000000000 */
[----:B------:R-:W-:Y:S01]  /*138a0*/  @P3 FFMA.FTZ R4, R234, R5, +INF ;  /* 0x7f800000ea043423 */ /* 0x000fe20000010005 */
[----:B------:R-:W-:-:S04]  /*138b0*/  IADD3 R5, R232, -0x3f3504f3, RZ ;  /* 0xc0cafb0de8057810 */ /* 0x000fc80007ffe0ff */
[----:B------:R-:W-:Y:S02]  /*138c0*/  LOP3.LUT R5, R5, 0xff800000, RZ, 0xc0, !PT ;  /* 0xff80000005057812 */ /* 0x000fe400078ec0ff */
[----:B------:R-:W-:-:S03]  /*138d0*/  FSETP.NEU.AND P3, PT, R6, RZ, PT ;  /* 0x000000ff0600720b */ /* 0x000fc60003f6d000 */
[----:B------:R-:W-:-:S04]  /*138e0*/  IMAD.IADD R6, R232, 0x1, -R5 ;  /* 0x00000001e8067824 */ /* 0x000fc800078e0a05 */
[----:B------:R-:W-:-:S04]  /*138f0*/  FADD R6, R6, -1 ;  /* 0xbf80000006067421 */ /* 0x000fc80000000000 */
[----:B------:R-:W-:-:S04]  /*13900*/  FFMA.FTZ R88, R6, R249, -0.16845393180847167969 ;  /* 0xbe2c7f3006587423 */ /* 0x000fc800000100f9 */
[----:B------:R-:W-:Y:S01]  /*13910*/  FFMA.FTZ R88, R6, R88, 0.1716887056827545166 ;  /* 0x3e2fcf2a06587423 */ /* 0x000fe20000010058 */
[----:B------:R-:W-:-:S03]  /*13920*/  PRMT R129, R129, 0x7632, R129 ;  /* 0x0000763281817816 */ /* 0x000fc60000000081 */
[C---:B------:R-:W-:Y:S01]  /*13930*/  FFMA.FTZ R88, R6.reuse, R88, -0.17900948226451873779 ;  /* 0xbe374e4306587423 */ /* 0x040fe20000010058 */
[----:B------:R-:W-:Y:S01]  /*13940*/  PRMT R121, R121, 0x7632, R121 ;  /* 0x0000763279797816 */ /* 0x000fe20000000079 */
[----:B------:R0:W-:Y:S01]  /*13950*/  STG.E.U16 [R240.64], R137 ;  /* 0x00000089f0007986 */ /* 0x0001e2000c101504 */
[----:B------:R-:W-:Y:S01]  /*13960*/  PRMT R125, R125, 0x7632, R125 ;  /* 0x000076327d7d7816 */ /* 0x000fe2000000007d */
[C---:B------:R-:W-:Y:S01]  /*13970*/  FFMA.FTZ R88, R6.reuse, R88, 0.20512372255325317383 ;  /* 0x3e520bf406587423 */ /* 0x040fe20000010058 */
[----:B------:R-:W-:Y:S01]  /*13980*/  PRMT R113, R113, 0x7632, R113 ;  /* 0x0000763271717816 */ /* 0x000fe20000000071 */
[----:B------:R1:W-:Y:S01]  /*13990*/  STG.E.U16 [R56.64], R133 ;  /* 0x0000008538007986 */ /* 0x0003e2000c101504 */
[----:B------:R-:W-:Y:S01]  /*139a0*/  PRMT R117, R117, 0x7632, R117 ;  /* 0x0000763275757816 */ /* 0x000fe20000000075 */
[----:B------:R-:W-:Y:S01]  /*139b0*/  FFMA.FTZ R88, R6, R88, -0.24046532809734344482 ;  /* 0xbe763c8b06587423 */ /* 0x000fe20000010058 */
[----:B------:R-:W-:Y:S01]  /*139c0*/  PRMT R105, R105, 0x7632, R105 ;  /* 0x0000763269697816 */ /* 0x000fe20000000069 */
[----:B------:R-:W-:Y:S01]  /*139d0*/  STG.E.U16 [R54.64], R129 ;  /* 0x0000008136007986 */ /* 0x000fe2000c101504 */
[----:B------:R-:W-:-:S02]  /*139e0*/  PRMT R109, R109, 0x7632, R109 ;  /* 0x000076326d6d7816 */ /* 0x000fc4000000006d */
[----:B------:R-:W-:Y:S01]  /*139f0*/  PRMT R93, R93, 0x7632, R93 ;  /* 0x000076325d5d7816 */ /* 0x000fe2000000005d */
[----:B------:R-:W-:Y:S01]  /*13a00*/  STG.E.U16 [R52.64], R121 ;  /* 0x0000007934007986 */ /* 0x000fe2000c101504 */
[----:B------:R-:W-:-:S03]  /*13a10*/  PRMT R101, R101, 0x7632, R101 ;  /* 0x0000763265657816 */ /* 0x000fc60000000065 */
[----:B------:R-:W-:Y:S01]  /*13a20*/  STG.E.U16 [R50.64], R125 ;  /* 0x0000007d32007986 */ /* 0x000fe2000c101504 */
[----:B------:R-:W-:Y:S01]  /*13a30*/  PRMT R89, R89, 0x7632, R89 ;  /* 0x0000763259597816 */ /* 0x000fe20000000059 */
[----:B------:R-:W-:Y:S02]  /*13a40*/  FFMA.FTZ R88, R6, R88, 0.28857114911079406738 ;  /* 0x3e93bf9906587423 */ /* 0x000fe40000010058 */
[----:B------:R-:W-:Y:S01]  /*13a50*/  STG.E.U16 [R48.64], R113 ;  /* 0x0000007130007986 */ /* 0x000fe2000c101504 */
[----:B------:R-:W-:-:S03]  /*13a60*/  PRMT R97, R97, 0x7632, R97 ;  /* 0x0000763261617816 */ /* 0x000fc60000000061 */
[----:B------:R-:W-:Y:S01]  /*13a70*/  STG.E.U16 [R46.64], R117 ;  /* 0x000000752e007986 */ /* 0x000fe2000c101504 */
[----:B------:R-:W-:-:S03]  /*13a80*/  PRMT R81, R81, 0x7632, R81 ;  /* 0x0000763251517816 */ /* 0x000fc60000000051 */
[----:B------:R-:W-:Y:S01]  /*13a90*/  STG.E.U16 [R44.64], R105 ;  /* 0x000000692c007986 */ /* 0x000fe2000c101504 */
[----:B------:R-:W-:-:S03]  /*13aa0*/  PRMT R85, R85, 0x7632, R85 ;  /* 0x0000763255557816 */ /* 0x000fc60000000055 */
[----:B------:R-:W-:Y:S01]  /*13ab0*/  STG.E.U16 [R42.64], R109 ;  /* 0x0000006d2a007986 */ /* 0x000fe2000c101504 */
[----:B------:R-:W-:Y:S01]  /*13ac0*/  PRMT R61, R61, 0x7632, R61 ;  /* 0x000076323d3d7816 */ /* 0x000fe2000000003d */
[----:B------:R-:W-:Y:S02]  /*13ad0*/  FFMA.FTZ R88, R6, R88, -0.36067417263984680176 ;  /* 0xbeb8aa4906587423 */ /* 0x000fe40000010058 */
[----:B------:R-:W-:Y:S01]  /*13ae0*/  STG.E.U16 [R40.64], R93 ;  /* 0x0000005d28007986 */ /* 0x000fe2000c101504 */
[----:B0-----:R-:W-:-:S03]  /*13af0*/  PRMT R137, R137, 0x7632, R137 ;  /* 0x0000763289897816 */ /* 0x001fc60000000089 */
[----:B------:R-:W-:Y:S01]  /*13b00*/  STG.E.U16 [R38.64], R101 ;  /* 0x0000006526007986 */ /* 0x000fe2000c101504 */
[----:B-1----:R-:W-:-:S03]  /*13b10*/  PRMT R133, R133, 0x7632, R133 ;  /* 0x0000763285857816 */ /* 0x002fc60000000085 */
[----:B------:R-:W-:Y:S01]  /*13b20*/  STG.E.U16 [R36.64], R89 ;  /* 0x0000005924007986 */ /* 0x000fe2000c101504 */
[----:B------:R-:W-:-:S03]  /*13b30*/  IADD3 R80, R233, -0x3f3504f3, RZ ;  /* 0xc0cafb0de9507810 */ /* 0x000fc60007ffe0ff */
[----:B------:R-:W-:Y:S01]  /*13b40*/  STG.E.U16 [R34.64], R97 ;  /* 0x0000006122007986 */ /* 0x000fe2000c101504 */
[----:B------:R-:W-:-:S03]  /*13b50*/  FFMA.FTZ R88, R6, R88, 0.48089820146560668945 ;  /* 0x3ef6384a06587423 */ /* 0x000fc60000010058 */
[----:B------:R-:W-:Y:S04]  /*13b60*/  STG.E.U16 [R32.64], R81 ;  /* 0x0000005120007986 */ /* 0x000fe8000c101504 */
[----:B------:R-:W-:Y:S04]  /*13b70*/  STG.E.U16 [R30.64], R85 ;  /* 0x000000551e007986 */ /* 0x000fe8000c101504 */
[----:B------:R-:W-:Y:S01]  /*13b80*/  STG.E.U16 [R24.64], R61 ;  /* 0x0000003d18007986 */ /* 0x000fe2000c101504 */
[----:B------:R-:W-:-:S03]  /*13b90*/  LOP3.LUT R80, R80, 0xff800000, RZ, 0xc0, !PT ;  /* 0xff80000050507812 */ /* 0x000fc600078ec0ff */
[----:B------:R-:W-:Y:S01]  /*13ba0*/  STG.E.U16 [R28.64], R137 ;  /* 0x000000891c007986 */ /* 0x000fe2000c101504 */
[----:B------:R-:W-:-:S03]  /*13bb0*/  FFMA.FTZ R92, R6, R88, -0.72134751081466674805 ;  /* 0xbf38aa3b065c7423 */ /* 0x000fc60000010058 */
[----:B------:R-:W-:Y:S01]  /*13bc0*/  STG.E.U16 [R26.64], R133 ;  /* 0x000000851a007986 */ /* 0x000fe2000c101504 */
[----:B------:R-:W0:Y:S03]  /*13bd0*/  I2F R88, R5 ;  /* 0x0000000500587306 */ /* 0x000e260000201400 */
[----:B------:R1:W-:Y:S04]  /*13be0*/  STG.E.U16 [R22.64], R130 ;  /* 0x0000008216007986 */ /* 0x0003e8000c101504 */
[----:B------:R-:W-:Y:S01]  /*13bf0*/  STG.E.U16 [R20.64], R122 ;  /* 0x0000007a14007986 */ /* 0x000fe2000c101504 */
[----:B------:R-:W-:-:S03]  /*13c00*/  IADD3 R60, R233, -R80, RZ ;  /* 0x80000050e93c7210 */ /* 0x000fc60007ffe0ff */
[----:B------:R-:W-:Y:S01]  /*13c10*/  STG.E.U16 [R18.64], R126 ;  /* 0x0000007e12007986 */ /* 0x000fe2000c101504 */
[----:B------:R-:W-:-:S03]  /*13c20*/  FMUL R92, R6, R92 ;  /* 0x0000005c065c7220 */ /* 0x000fc60000400000 */
[----:B------:R-:W-:Y:S04]  /*13c30*/  STG.E.U16 [R16.64], R114 ;  /* 0x0000007210007986 */ /* 0x000fe8000c101504 */
[----:B------:R-:W-:Y:S04]  /*13c40*/  STG.E.U16 [R14.64], R118 ;  /* 0x000000760e007986 */ /* 0x000fe8000c101504 */
[----:B------:R2:W-:Y:S01]  /*13c50*/  STG.E.U16 [R12.64], R106 ;  /* 0x0000006a0c007986 */ /* 0x0005e2000c101504 */
[----:B------:R-:W-:-:S03]  /*13c60*/  FMUL R92, R6, R92 ;  /* 0x0000005c065c7220 */ /* 0x000fc60000400000 */
[----:B------:R-:W-:Y:S01]  /*13c70*/  STG.E.U16 [R10.64], R110 ;  /* 0x0000006e0a007986 */ /* 0x000fe2000c101504 */
[----:B------:R-:W-:-:S03]  /*13c80*/  FADD R60, R60, -1 ;  /* 0xbf8000003c3c7421 */ /* 0x000fc60000000000 */
[----:B------:R-:W-:Y:S01]  /*13c90*/  STG.E.U16 [R8.64], R94 ;  /* 0x0000005e08007986 */ /* 0x000fe2000c101504 */
[----:B-1----:R-:W-:-:S03]  /*13ca0*/  PRMT R130, R130, 0x7632, R130 ;  /* 0x0000763282827816 */ /* 0x002fc60000000082 */
[----:B------:R1:W-:Y:S01]  /*13cb0*/  STG.E.U16 [R230.64], R102 ;  /* 0x00000066e6007986 */ /* 0x0003e2000c101504 */
[----:B--2---:R-:W-:-:S03]  /*13cc0*/  PRMT R106, R122, 0x7632, R106 ;  /* 0x000076327a6a7816 */ /* 0x004fc6000000006a */
[----:B------:R-:W-:Y:S01]  /*13cd0*/  STG.E.U16 [R228.64], R90 ;  /* 0x0000005ae4007986 */ /* 0x000fe2000c101504 */
[----:B------:R-:W-:-:S03]  /*13ce0*/  FFMA.FTZ R92, R6, 1.4426950216293334961, R92 ;  /* 0x3fb8aa3b065c7823 */ /* 0x000fc6000001005c */
[----:B------:R2:W-:Y:S01]  /*13cf0*/  STG.E.U16 [R226.64], R98 ;  /* 0x00000062e2007986 */ /* 0x0005e2000c101504 */
[----:B------:R-:W-:-:S03]  /*13d00*/  PRMT R105, R126, 0x7632, R105 ;  /* 0x000076327e697816 */ /* 0x000fc60000000069 */
[----:B------:R-:W-:Y:S01]  /*13d10*/  STG.E.U16 [R224.64], R82 ;  /* 0x00000052e0007986 */ /* 0x000fe2000c101504 */
[----:B------:R-:W-:Y:S01]  /*13d20*/  FFMA.FTZ R84, R60, R249, -0.16845393180847167969 ;  /* 0xbe2c7f303c547423 */ /* 0x000fe200000100f9 */
[----:B------:R-:W-:Y:S02]  /*13d30*/  FSEL R6, RZ, -23, P1 ;  /* 0xc1b80000ff067808 */ /* 0x000fe40000800000 */
[----:B------:R3:W-:Y:S01]  /*13d40*/  STG.E.U16 [R222.64], R86 ;  /* 0x00000056de007986 */ /* 0x0007e2000c101504 */
[----:B------:R-:W-:-:S03]  /*13d50*/  PRMT R104, R114, 0x7632, R104 ;  /* 0x0000763272687816 */ /* 0x000fc60000000068 */
[----:B------:R-:W-:Y:S01]  /*13d60*/  STG.E.U16 [R220.64], R62 ;  /* 0x0000003edc007986 */ /* 0x000fe2000c101504 */
[----:B------:R-:W-:Y:S02]  /*13d70*/  PRMT R118, R118, 0x7632, R118 ;  /* 0x0000763276767816 */ /* 0x000fe40000000076 */
[----:B-1----:R-:W-:Y:S01]  /*13d80*/  PRMT R102, R106, 0x7632, R102 ;  /* 0x000076326a667816 */ /* 0x002fe20000000066 */
[----:B------:R-:W-:Y:S01]  /*13d90*/  STG.E.U16 [R218.64], R138 ;  /* 0x0000008ada007986 */ /* 0x000fe2000c101504 */
[----:B------:R-:W-:-:S03]  /*13da0*/  PRMT R101, R110, 0x7632, R101 ;  /* 0x000076326e657816 */ /* 0x000fc60000000065 */
[----:B------:R-:W-:Y:S01]  /*13db0*/  STG.E.U16 [R216.64], R134 ;  /* 0x00000086d8007986 */ /* 0x000fe2000c101504 */
[----:B--2---:R-:W-:Y:S01]  /*13dc0*/  PRMT R98, R90, 0x7632, R98 ;  /* 0x000076325a627816 */ /* 0x004fe20000000062 */
[----:B------:R-:W-:Y:S02]  /*13dd0*/  FFMA.FTZ R249, R60, R84, 0.1716887056827545166 ;  /* 0x3e2fcf2a3cf97423 */ /* 0x000fe40000010054 */
[----:B------:R-:W-:Y:S01]  /*13de0*/  STG.E.U16 [R214.64], R130 ;  /* 0x00000082d6007986 */ /* 0x000fe2000c101504 */
[----:B------:R-:W-:Y:S01]  /*13df0*/  PRMT R100, R94, 0x7632, R100 ;  /* 0x000076325e647816 */ /* 0x000fe20000000064 */
[----:B0-----:R-:W-:Y:S02]  /*13e00*/  FFMA.FTZ R6, R88, 1.1920928955078125e-07, R6 ;  /* 0x3400000058067823 */ /* 0x001fe40000010006 */
[----:B------:R-:W-:Y:S01]  /*13e10*/  STG.E.U16 [R212.64], R106 ;  /* 0x0000006ad4007986 */ /* 0x000fe2000c101504 */
[----:B------:R-:W-:-:S03]  /*13e20*/  PRMT R8, R102, 0x7632, R8 ;  /* 0x0000763266087816 */ /* 0x000fc60000000008 */
[----:B------:R-:W-:Y:S01]  /*13e30*/  STG.E.U16 [R210.64], R105 ;  /* 0x00000069d2007986 */ /* 0x000fe2000c101504 */
[----:B------:R-:W-:-:S03]  /*13e40*/  PRMT R97, R98, 0x7632, R97 ;  /* 0x0000763262617816 */ /* 0x000fc60000000061 */
[----:B------:R-:W-:Y:S01]  /*13e50*/  STG.E.U16 [R208.64], R104 ;  /* 0x00000068d0007986 */ /* 0x000fe2000c101504 */
[----:B------:R-:W-:Y:S01]  /*13e60*/  FFMA.FTZ R249, R60, R249, -0.17900948226451873779 ;  /* 0xbe374e433cf97423 */ /* 0x000fe200000100f9 */
[----:B------:R-:W-:Y:S02]  /*13e70*/  PRMT R96, R82, 0x7632, R96 ;  /* 0x0000763252607816 */ /* 0x000fe40000000060 */
[----:B------:R-:W-:Y:S01]  /*13e80*/  STG.E.U16 [R206.64], R118 ;  /* 0x00000076ce007986 */ /* 0x000fe2000c101504 */
[----:B------:R-:W-:Y:S01]  /*13e90*/  FADD R6, R6, R92 ;  /* 0x0000005c06067221 */ /* 0x000fe20000000000 */
[----:B---3--:R-:W-:Y:S02]  /*13ea0*/  PRMT R86, R86, 0x7632, R86 ;  /* 0x0000763256567816 */ /* 0x008fe40000000056 */
[----:B------:R-:W-:Y:S01]  /*13eb0*/  STG.E.U16 [R204.64], R102 ;  /* 0x00000066cc007986 */ /* 0x000fe2000c101504 */
[----:B------:R-:W-:-:S03]  /*13ec0*/  PRMT R92, R62, 0x7632, R92 ;  /* 0x000076323e5c7816 */ /* 0x000fc6000000005c */
[----:B------:R-:W-:Y:S01]  /*13ed0*/  STG.E.U16 [R202.64], R101 ;  /* 0x00000065ca007986 */ /* 0x000fe2000c101504 */
[----:B------:R-:W-:-:S03]  /*13ee0*/  PRMT R94, R138, 0x7632, R94 ;  /* 0x000076328a5e7816 */ /* 0x000fc6000000005e */
[----:B------:R-:W-:Y:S01]  /*13ef0*/  STG.E.U16 [R200.64], R100 ;  /* 0x00000064c8007986 */ /* 0x000fe2000c101504 */
[----:B------:R-:W-:Y:S01]  /*13f00*/  FFMA.FTZ R249, R60, R249, 0.20512372255325317383 ;  /* 0x3e520bf43cf97423 */ /* 0x000fe200000100f9 */
[----:B------:R-:W-:Y:S02]  /*13f10*/  PRMT R93, R134, 0x7632, R93 ;  /* 0x00007632865d7816 */ /* 0x000fe4000000005d */
[----:B------:R0:W-:Y:S04]  /*13f20*/  STG.E.U16 [R198.64], R8 ;  /* 0x00000008c6007986 */ /* 0x0001e8000c101504 */
[----:B------:R-:W-:Y:S04]  /*13f30*/  STG.E.U16 [R196.64], R98 ;  /* 0x00000062c4007986 */ /* 0x000fe8000c101504 */
[----:B------:R-:W-:Y:S01]  /*13f40*/  STG.E.U16 [R194.64], R97 ;  /* 0x00000061c2007986 */ /* 0x000fe2000c101504 */
[----:B------:R-:W-:-:S03]  /*13f50*/  FFMA.FTZ R249, R60, R249, -0.24046532809734344482 ;  /* 0xbe763c8b3cf97423 */ /* 0x000fc600000100f9 */
[----:B------:R-:W-:Y:S04]  /*13f60*/  STG.E.U16 [R192.64], R96 ;  /* 0x00000060c0007986 */ /* 0x000fe8000c101504 */
[----:B------:R-:W-:Y:S04]  /*13f70*/  STG.E.U16 [R190.64], R86 ;  /* 0x00000056be007986 */ /* 0x000fe8000c101504 */
[----:B------:R-:W-:Y:S04]  /*13f80*/  STG.E.U16 [R184.64], R92 ;  /* 0x0000005cb8007986 */ /* 0x000fe8000c101504 */
[----:B------:R-:W-:Y:S01]  /*13f90*/  STG.E.U16 [R188.64], R94 ;  /* 0x0000005ebc007986 */ /* 0x000fe2000c101504 */
[----:B------:R-:W-:-:S03]  /*13fa0*/  FFMA.FTZ R249, R60, R249, 0.28857114911079406738 ;  /* 0x3e93bf993cf97423 */ /* 0x000fc600000100f9 */
[----:B------:R-:W-:Y:S04]  /*13fb0*/  STG.E.U16 [R186.64], R93 ;  /* 0x0000005dba007986 */ /* 0x000fe8000c101504 */
[----:B------:R-:W-:Y:S04]  /*13fc0*/  STG.E.U16 [R180.64], R131 ;  /* 0x00000083b4007986 */ /* 0x000fe8000c101504 */
[----:B------:R-:W-:Y:S04]  /*13fd0*/  STG.E.U16 [R176.64], R123 ;  /* 0x0000007bb0007986 */ /* 0x000fe8000c101504 */
[----:B------:R-:W-:Y:S01]  /*13fe0*/  STG.E.U16 [R172.64], R127 ;  /* 0x0000007fac007986 */ /* 0x000fe2000c101504 */
[----:B------:R-:W-:-:S03]  /*13ff0*/  FFMA.FTZ R249, R60, R249, -0.36067417263984680176 ;  /* 0xbeb8aa493cf97423 */ /* 0x000fc600000100f9 */
[----:B------:R-:W-:Y:S04]  /*14000*/  STG.E.U16 [R168.64], R115 ;  /* 0x00000073a8007986 */ /* 0x000fe8000c101504 */
[----:B------:R-:W-:Y:S04]  /*14010*/  STG.E.U16 [R164.64], R119 ;  /* 0x00000077a4007986 */ /* 0x000fe8000c101504 */
[----:B------:R-:W-:Y:S04]  /*14020*/  STG.E.U16 [R160.64], R107 ;  /* 0x0000006ba0007986 */ /* 0x000fe8000c101504 */
[----:B------:R-:W-:Y:S01]  /*14030*/  STG.E.U16 [R156.64], R111 ;  /* 0x0000006f9c007986 */ /* 0x000fe2000c101504 */
[----:B------:R-:W-:-:S03]  /*14040*/  FFMA.FTZ R249, R60, R249, 0.48089820146560668945 ;  /* 0x3ef6384a3cf97423 */ /* 0x000fc600000100f9 */
[----:B------:R-:W-:Y:S01]  /*14050*/  STG.E.U16 [R152.64], R95 ;  /* 0x0000005f98007986 */ /* 0x000fe2000c101504 */
[----:B0-----:R-:W-:-:S03]  /*14060*/  PRMT R8, R131, 0x7632, R8 ;  /* 0x0000763283087816 */ /* 0x001fc60000000008 */
[----:B------:R-:W-:Y:S01]  /*14070*/  STG.E.U16 [R148.64], R103 ;  /* 0x0000006794007986 */ /* 0x000fe2000c101504 */
[----:B------:R-:W-:-:S03]  /*14080*/  PRMT R89, R123, 0x7632, R89 ;  /* 0x000076327b597816 */ /* 0x000fc60000000059 */
[----:B------:R-:W-:Y:S01]  /*14090*/  STG.E.U16 [R144.64], R91 ;  /* 0x0000005b90007986 */ /* 0x000fe2000c101504 */
[----:B------:R-:W-:-:S03]  /*140a0*/  PRMT R9, R127, 0x7632, R9 ;  /* 0x000076327f097816 */ /* 0x000fc60000000009 */
[----:B------:R-:W-:Y:S01]  /*140b0*/  STG.E.U16 [R140.64], R99 ;  /* 0x000000638c007986 */ /* 0x000fe2000c101504 */
[----:B------:R-:W-:-:S03]  /*140c0*/  FFMA.FTZ R249, R60, R249, -0.72134751081466674805 ;  /* 0xbf38aa3b3cf97423 */ /* 0x000fc600000100f9 */
[----:B------:R-:W-:Y:S01]  /*140d0*/  STG.E.U16 [R76.64], R83 ;  /* 0x000000534c007986 */ /* 0x000fe2000c101504 */
[----:B------:R-:W-:-:S03]  /*140e0*/  PRMT R85, R115, 0x7632, R85 ;  /* 0x0000763273557816 */ /* 0x000fc60000000055 */
[----:B------:R-:W-:Y:S01]  /*140f0*/  STG.E.U16 [R72.64], R87 ;  /* 0x0000005748007986 */ /* 0x000fe2000c101504 */
[----:B------:R-:W-:-:S03]  /*14100*/  PRMT R10, R119, 0x7632, R10 ;  /* 0x00007632770a7816 */ /* 0x000fc6000000000a */
[----:B------:R-:W-:Y:S01]  /*14110*/  STG.E.U16 [R68.64], R63 ;  /* 0x0000003f44007986 */ /* 0x000fe2000c101504 */
[----:B------:R-:W-:-:S03]  /*14120*/  PRMT R81, R107, 0x7632, R81 ;  /* 0x000076326b517816 */ /* 0x000fc60000000051 */
[----:B------:R-:W-:Y:S01]  /*14130*/  STG.E.U16 [R66.64], R139 ;  /* 0x0000008b42007986 */ /* 0x000fe2000c101504 */
[----:B------:R-:W0:Y:S01]  /*14140*/  I2F R80, R80 ;  /* 0x0000005000507306 */ /* 0x000e220000201400 */
[----:B------:R-:W-:Y:S02]  /*14150*/  PRMT R11, R111, 0x7632, R11 ;  /* 0x000076326f0b7816 */ /* 0x000fe4000000000b */
[----:B------:R-:W-:Y:S01]  /*14160*/  STG.E.U16 [R64.64], R135 ;  /* 0x0000008740007986 */ /* 0x000fe2000c101504 */
[----:B------:R-:W-:Y:S01]  /*14170*/  FMUL R84, R60, R249 ;  /* 0x000000f93c547220 */ /* 0x000fe20000400000 */
[----:B------:R-:W-:Y:S02]  /*14180*/  PRMT R12, R95, 0x7632, R12 ;  /* 0x000076325f0c7816 */ /* 0x000fe4000000000c */
[----:B------:R1:W-:Y:S01]  /*14190*/  STG.E.U16 [R182.64], R8 ;  /* 0x00000008b6007986 */ /* 0x0003e2000c101504 */
[----:B------:R-:W-:-:S03]  /*141a0*/  FSEL R249, RZ, -23, P2 ;  /* 0xc1b80000fff97808 */ /* 0x000fc60001000000 */
[----:B------:R-:W-:Y:S01]  /*141b0*/  STG.E.U16 [R178.64], R89 ;  /* 0x00000059b2007986 */ /* 0x000fe2000c101504 */
[----:B------:R-:W-:-:S03]  /*141c0*/  PRMT R13, R103, 0x7632, R13 ;  /* 0x00007632670d7816 */ /* 0x000fc6000000000d */
[----:B------:R-:W-:Y:S01]  /*141d0*/  STG.E.U16 [R174.64], R9 ;  /* 0x00000009ae007986 */ /* 0x000fe2000c101504 */
[----:B------:R-:W-:Y:S02]  /*141e0*/  ISETP.GE.U32.AND P2, PT, R233, 0x7f800000, PT ;  /* 0x7f800000e900780c */ /* 0x000fe40003f46070 */
[----:B------:R-:W-:Y:S01]  /*141f0*/  PRMT R14, R91, 0x7632, R14 ;  /* 0x000076325b0e7816 */ /* 0x000fe2000000000e */
[----:B------:R-:W-:Y:S01]  /*14200*/  STG.E.U16 [R170.64], R85 ;  /* 0x00000055aa007986 */ /* 0x000fe2000c101504 */
[----:B------:R-:W-:-:S03]  /*14210*/  PRMT R15, R99, 0x7632, R15 ;  /* 0x00007632630f7816 */ /* 0x000fc6000000000f */
[----:B------:R2:W-:Y:S01]  /*14220*/  STG.E.U16 [R166.64], R10 ;  /* 0x0000000aa6007986 */ /* 0x0005e2000c101504 */
[----:B------:R-:W-:-:S03]  /*14230*/  PRMT R39, R83, 0x7632, R39 ;  /* 0x0000763253277816 */ /* 0x000fc60000000027 */
[----:B------:R-:W-:Y:S01]  /*14240*/  STG.E.U16 [R162.64], R81 ;  /* 0x00000051a2007986 */ /* 0x000fe2000c101504 */
[----:B------:R-:W-:Y:S02]  /*14250*/  ISETP.GE.U32.AND P6, PT, R232, 0x7f800000, PT ;  /* 0x7f800000e800780c */ /* 0x000fe40003fc6070 */
[----:B------:R-:W-:Y:S01]  /*14260*/  PRMT R37, R87, 0x7632, R37 ;  /* 0x0000763257257816 */ /* 0x000fe20000000025 */
[----:B------:R3:W-:Y:S01]  /*14270*/  STG.E.U16 [R158.64], R11 ;  /* 0x0000000b9e007986 */ /* 0x0007e2000c101504 */
[----:B------:R-:W-:-:S03]  /*14280*/  PRMT R35, R63, 0x7632, R35 ;  /* 0x000076323f237816 */ /* 0x000fc60000000023 */
[----:B------:R-:W4:Y:S01]  /*14290*/  S2R R128, SR_TID.X ;  /* 0x0000000000807919 */ /* 0x000f220000002100 */
[----:B------:R-:W-:-:S03]  /*142a0*/  PRMT R16, R139, 0x7632, R16 ;  /* 0x000076328b107816 */ /* 0x000fc60000000010 */
[----:B------:R0:W-:Y:S01]  /*142b0*/  STG.E.U16 [R154.64], R12 ;  /* 0x0000000c9a007986 */ /* 0x0001e2000c101504 */
[----:B------:R-:W-:-:S03]  /*142c0*/  PRMT R29, R135, 0x7632, R29 ;  /* 0x00007632871d7816 */ /* 0x000fc6000000001d */
[----:B------:R0:W-:Y:S01]  /*142d0*/  STG.E.U16 [R150.64], R13 ;  /* 0x0000000d96007986 */ /* 0x0001e2000c101504 */
[----:B------:R-:W-:-:S03]  /*142e0*/  FMUL R84, R60, R84 ;  /* 0x000000543c547220 */ /* 0x000fc60000400000 */
[----:B------:R0:W-:Y:S04]  /*142f0*/  STG.E.U16 [R146.64], R14 ;  /* 0x0000000e92007986 */ /* 0x0001e8000c101504 */
[----:B------:R0:W-:Y:S04]  /*14300*/  STG.E.U16 [R142.64], R15 ;  /* 0x0000000f8e007986 */ /* 0x0001e8000c101504 */
[----:B------:R1:W-:Y:S04]  /*14310*/  STG.E.U16 [R78.64], R39 ;  /* 0x000000274e007986 */ /* 0x0003e8000c101504 */
[----:B------:R1:W-:Y:S01]  /*14320*/  STG.E.U16 [R74.64], R37 ;  /* 0x000000254a007986 */ /* 0x0003e2000c101504 */
[----:B------:R-:W-:-:S03]  /*14330*/  FFMA.FTZ R84, R60, 1.4426950216293334961, R84 ;  /* 0x3fb8aa3b3c547823 */ /* 0x000fc60000010054 */
[----:B------:R1:W-:Y:S01]  /*14340*/  STG.E.U16 [R70.64], R35 ;  /* 0x0000002346007986 */ /* 0x0003e2000c101504 */
[----:B0-----:R-:W-:-:S03]  /*14350*/  FFMA.FTZ R80, R80, 1.1920928955078125e-07, R249 ;  /* 0x3400000050507823 */ /* 0x001fc600000100f9 */
[----:B------:R0:W-:Y:S01]  /*14360*/  STG.E.U16 [R2.64], R16 ;  /* 0x0000001002007986 */ /* 0x0001e2000c101504 */
[----:B------:R-:W-:-:S03]  /*14370*/  @P2 MOV R60, 0x7f800000 ;  /* 0x7f800000003c2802 */ /* 0x000fc60000000f00 */
[----:B------:R0:W-:Y:S04]  /*14380*/  STG.E.U16 [R58.64], R29 ;  /* 0x0000001d3a007986 */ /* 0x0001e8000c101504 */
[----:B------:R-:W-:Y:S01]  /*14390*/  BAR.SYNC.DEFER_BLOCKING 0x0 ;  /* 0x0000000000007b1d */ /* 0x000fe20000010000 */
[----:B------:R-:W-:Y:S01]  /*143a0*/  FSETP.NEU.AND P1, PT, R235, RZ, PT ;  /* 0x000000ffeb00720b */ /* 0x000fe20003f2d000 */
[----:B------:R-:W-:Y:S01]  /*143b0*/  FADD R5, R80, R84 ;  /* 0x0000005450057221 */ /* 0x000fe20000000000 */
[----:B------:R-:W-:Y:S01]  /*143c0*/  @P6 MOV R235, 0x7f800000 ;  /* 0x7f80000000eb6802 */ /* 0x000fe20000000f00 */
[----:B------:R-:W-:Y:S01]  /*143d0*/  @P2 FFMA.FTZ R5, R233, R60, +INF ;  /* 0x7f800000e9052423 */ /* 0x000fe2000001003c */
[----:B------:R-:W-:Y:S02]  /*143e0*/  FSETP.NEU.AND P2, PT, R7, RZ, PT ;  /* 0x000000ff0700720b */ /* 0x000fe40003f4d000 */
[----:B------:R-:W-:Y:S01]  /*143f0*/  FSEL R245, R245, -INF , P4 ;  /* 0xff800000f5f57808 */ /* 0x000fe20002000000 */
[----:B------:R-:W-:Y:S01]  /*14400*/  @P6 FFMA.FTZ R6, R232, R235, +INF ;  /* 0x7f800000e8066423 */ /* 0x000fe200000100eb */
[----:B------:R-:W-:-:S02]  /*14410*/  FSEL R7, R242, -INF , P3 ;  /* 0xff800000f2077808 */ /* 0x000fc40001800000 */
[----:B------:R-:W-:Y:S02]  /*14420*/  FSEL R246, R246, -INF , P0 ;  /* 0xff800000f6f67808 */ /* 0x000fe40000000000 */
[----:B------:R-:W-:Y:S02]  /*14430*/  FSETP.NEU.AND P4, PT, R233, RZ, PT ;  /* 0x000000ffe900720b */ /* 0x000fe40003f8d000 */
[----:B------:R-:W-:Y:S02]  /*14440*/  FSETP.NEU.AND P0, PT, R234, RZ, PT ;  /* 0x000000ffea00720b */ /* 0x000fe40003f0d000 */
[----:B------:R-:W-:Y:S01]  /*14450*/  FSETP.NEU.AND P3, PT, R232, RZ, PT ;  /* 0x000000ffe800720b */ /* 0x000fe20003f6d000 */
[----:B------:R-:W-:Y:S01]  /*14460*/  FFMA R242, R7, 0.69314718246459960938, R244 ;  /* 0x3f31721807f27823 */ /* 0x000fe200000000f4 */
[----:B-1----:R-:W-:Y:S01]  /*14470*/  FSEL R8, R0, -INF , P2 ;  /* 0xff80000000087808 */ /* 0x002fe20001000000 */
[----:B----4-:R-:W-:Y:S01]  /*14480*/  IMAD.SHL.U32 R128, R128, 0x4, RZ ;  /* 0x0000000480807824 */ /* 0x010fe200078e00ff */
[----:B------:R-:W-:-:S02]  /*14490*/  FSEL R0, R5, -INF , P4 ;  /* 0xff80000005007808 */ /* 0x000fc40002000000 */
[----:B------:R-:W-:Y:S02]  /*144a0*/  FSEL R248, R248, -INF , P1 ;  /* 0xff800000f8f87808 */ /* 0x000fe40000800000 */
[----:B------:R-:W-:Y:S02]  /*144b0*/  FSEL R7, R4, -INF , P0 ;  /* 0xff80000004077808 */ /* 0x000fe40000000000 */
[----:B------:R-:W-:Y:S01]  /*144c0*/  FSEL R5, R6, -INF , P3 ;  /* 0xff80000006057808 */ /* 0x000fe20001800000 */
[----:B--2---:R-:W-:Y:S01]  /*144d0*/  FFMA R10, R0, 0.69314718246459960938, R237 ;  /* 0x3f317218000a7823 */ /* 0x004fe200000000ed */
[----:B------:R-:W-:Y:S01]  /*144e0*/  LOP3.LUT R0, R128, 0x70, RZ, 0xc0, !PT ;  /* 0x0000007080007812 */ /* 0x000fe200078ec0ff */
[----:B------:R-:W-:Y:S02]  /*144f0*/  FFMA R240, R246, 0.69314718246459960938, R251 ;  /* 0x3f317218f6f07823 */ /* 0x000fe400000000fb */
[----:B------:R-:W-:Y:S02]  /*14500*/  FFMA R241, R245, 0.69314718246459960938, R250 ;  /* 0x3f317218f5f17823 */ /* 0x000fe400000000fa */
[----:B------:R-:W-:-:S02]  /*14510*/  FFMA R243, R248, 0.69314718246459960938, R243 ;  /* 0x3f317218f8f37823 */ /* 0x000fc400000000f3 */
[----:B------:R-:W-:Y:S02]  /*14520*/  FFMA R8, R8, 0.69314718246459960938, R239 ;  /* 0x3f31721808087823 */ /* 0x000fe400000000ef */
[----:B------:R-:W-:Y:S02]  /*14530*/  FFMA R9, R7, 0.69314718246459960938, R238 ;  /* 0x3f31721807097823 */ /* 0x000fe400000000ee */
[----:B---3--:R-:W-:Y:S01]  /*14540*/  FFMA R11, R5, 0.69314718246459960938, R236 ;  /* 0x3f317218050b7823 */ /* 0x008fe200000000ec */
[----:B------:R0:W-:Y:S04]  /*14550*/  STS.128 [R0], R240 ;  /* 0x000000f000007388 */ /* 0x0001e80000000c00 */
[----:B------:R0:W-:Y:S01]  /*14560*/  STS.128 [R0+0x80], R8 ;  /* 0x0000800800007388 */ /* 0x0001e20000000c00 */
[----:B------:R-:W-:-:S03]  /*14570*/  LEA.HI R247, R252, R247, RZ, 0x1f ;  /* 0x000000f7fcf77211 */ /* 0x000fc600078ff8ff */
[----:B------:R-:W-:Y:S06]  /*14580*/  BAR.SYNC.DEFER_BLOCKING 0x0 ;  /* 0x0000000000007b1d */ /* 0x000fec0000010000 */
[----:B------:R-:W-:Y:S05]  /*14590*/  @P5 EXIT ;  /* 0x000000000000594d */ /* 0x000fea0003800000 */
[----:B0-----:R-:W2:Y:S04]  /*145a0*/  LDL.LU R128, [R1+0x47c] ;  /* 0x00047c0001807983 */ /* 0x001ea80000300800 */
[----:B------:R-:W0:Y:S04]  /*145b0*/  S2R R120, SR_CTAID.Y ;  /* 0x0000000000787919 */ /* 0x000e280000002600 */
[----:B------:R-:W1:Y:S01]  /*145c0*/  LDS R247, [R247] ;  /* 0x00000000f7f77984 */ /* 0x000e620000000800 */
[----:B0-----:R-:W-:-:S05]  /*145d0*/  IMAD R0, R120, c[0x0][0x1cc], RZ ;  /* 0x0000730078007a24 */ /* 0x001fca00078e02ff */
[C---:B------:R-:W-:Y:S01]  /*145e0*/  SHF.L.U32 R2, R0.reuse, 0x2, RZ ;  /* 0x0000000200027819 */ /* 0x040fe200000006ff */
[----:B------:R-:W-:Y:S01]  /*145f0*/  IMAD.HI R0, R0, 0x4, RZ ;  /* 0x0000000400007827 */ /* 0x000fe200078e02ff */
[----:B--2---:R-:W-:-:S03]  /*14600*/  SHF.L.U32 R3, R128, 0x2, RZ ;  /* 0x0000000280037819 */ /* 0x004fc600000006ff */
[----:B------:R-:W-:Y:S01]  /*14610*/  IMAD.HI R5, R128, 0x4, RZ ;  /* 0x0000000480057827 */ /* 0x000fe200078e02ff */
[----:B------:R-:W-:-:S04]  /*14620*/  IADD3 R2, P0, P1, R3, c[0x0][0x180], R2 ;  /* 0x0000600003027a10 */ /* 0x000fc8000791e002 */
[----:B------:R-:W-:-:S05]  /*14630*/  IADD3.X R3, R5, c[0x0][0x184], R0, P0, P1 ;  /* 0x0000610005037a10 */ /* 0x000fca00007e2400 */
[----:B-1----:R-:W-:Y:S01]  /*14640*/  STG.E [R2.64], R247 ;  /* 0x000000f702007986 */ /* 0x002fe2000c101904 */
[----:B------:R-:W-:Y:S05]  /*14650*/  EXIT ;  /* 0x000000000000794d */ /* 0x000fea0003800000 */
.L_x_2:
[----:B------:R-:W-:-:S00]  /*14660*/  BRA `(.L_x_2) ;  /* 0xfffffff000007947 */ /* 0x000fc0000383ffff */
[----:B------:R-:W-:-:S00]  /*14670*/  NOP ;  /* 0x0000000000007918 */ /* 0x000fc00000000000 */
        /* <DEDUP_REMOVED lines=8> */
.L_x_3:


//--------------------- .nv.global.init           --------------------------
	.section	.nv.global.init,"aw",@progbits
.nv.global.init:
	.type		_$_str,@object
	.size		_$_str,(.L_0 - _$_str)
_$_str:
        /*0000*/ 	.byte	0x5f, 0x5f, 0x43, 0x55, 0x44, 0x41, 0x5f, 0x46, 0x54, 0x5a, 0x00
.L_0:


//--------------------- .nv.shared.attn_fwd       --------------------------
	.section	.nv.shared.attn_fwd,"aw",@nobits
	.sectionflags	@""
	.align	16
